//
// Generated by NVIDIA NVVM Compiler
//
// Compiler Build ID: CL-36424714
// Cuda compilation tools, release 13.0, V13.0.88
// Based on NVVM 20.0.0
//

.version 9.0
.target sm_100
.address_size 64

	// .globl	_Z9packLow12PKhP6__halfPhi
// _ZZN3cub18CUB_300001_SM_10006detail11scan_by_key21DeviceScanByKeyKernelINS2_10policy_hubIN6thrust24THRUST_300001_SM_1000_NS18transform_iteratorI6RowKeyNS6_17counting_iteratorIiNS6_11use_defaultESA_SA_EESA_SA_EEjjN4cuda3std3__44plusIvEEE10Policy1000ESC_PjSK_NS0_24ReduceByKeyScanTileStateIjiLb1EEENSF_8equal_toIvEESH_NS0_8NullTypeEjjiEEvT0_PT9_T1_T2_T3_iT4_T5_T6_T7_E12temp_storage has been demoted
// _ZZN3cub18CUB_300001_SM_10006detail11scan_by_key21DeviceScanByKeyKernelINS2_10policy_hubIN6thrust24THRUST_300001_SM_1000_NS18transform_iteratorI6RowKeyNS6_17counting_iteratorIiNS6_11use_defaultESA_SA_EESA_SA_EEjjN4cuda3std3__44plusIvEEE10Policy1000ESC_PjSK_NS0_24ReduceByKeyScanTileStateIjiLb1EEENSF_8equal_toIvEESH_NS0_8NullTypeEmjiEEvT0_PT9_T1_T2_T3_iT4_T5_T6_T7_E12temp_storage has been demoted
// _ZZN3cub18CUB_300001_SM_10006detail11scan_by_key21DeviceScanByKeyKernelINS2_10policy_hubIN6thrust24THRUST_300001_SM_1000_NS18transform_iteratorI6RowKeyNS6_17counting_iteratorIiNS6_11use_defaultESA_SA_EESA_SA_EE6__halfSD_7HalfAddE10Policy1000ESC_PSD_SH_NS0_24ReduceByKeyScanTileStateISD_iLb1EEEN4cuda3std3__48equal_toIiEESE_NS0_8NullTypeEjSD_iEEvT0_PT9_T1_T2_T3_iT4_T5_T6_T7_E12temp_storage has been demoted
// _ZZN3cub18CUB_300001_SM_10006detail11scan_by_key21DeviceScanByKeyKernelINS2_10policy_hubIN6thrust24THRUST_300001_SM_1000_NS18transform_iteratorI6RowKeyNS6_17counting_iteratorIiNS6_11use_defaultESA_SA_EESA_SA_EE6__halfSD_7HalfAddE10Policy1000ESC_PSD_SH_NS0_24ReduceByKeyScanTileStateISD_iLb1EEEN4cuda3std3__48equal_toIiEESE_NS0_8NullTypeEmSD_iEEvT0_PT9_T1_T2_T3_iT4_T5_T6_T7_E12temp_storage has been demoted
// _ZZN3cub18CUB_300001_SM_10006detail11scan_by_key21DeviceScanByKeyKernelINS2_10policy_hubIN6thrust24THRUST_300001_SM_1000_NS18transform_iteratorI6RowKeyNS6_17counting_iteratorIiNS6_11use_defaultESA_SA_EESA_SA_EEhh8SatAddU8E10Policy1000ESC_PhSG_NS0_24ReduceByKeyScanTileStateIhiLb1EEEN4cuda3std3__48equal_toIiEESD_NS0_8NullTypeEjhiEEvT0_PT9_T1_T2_T3_iT4_T5_T6_T7_E12temp_storage has been demoted
// _ZZN3cub18CUB_300001_SM_10006detail11scan_by_key21DeviceScanByKeyKernelINS2_10policy_hubIN6thrust24THRUST_300001_SM_1000_NS18transform_iteratorI6RowKeyNS6_17counting_iteratorIiNS6_11use_defaultESA_SA_EESA_SA_EEhh8SatAddU8E10Policy1000ESC_PhSG_NS0_24ReduceByKeyScanTileStateIhiLb1EEEN4cuda3std3__48equal_toIiEESD_NS0_8NullTypeEmhiEEvT0_PT9_T1_T2_T3_iT4_T5_T6_T7_E12temp_storage has been demoted
.global .align 1 .b8 _ZN34_INTERNAL_75ea0457_4_k_cu_b1d803d34cuda3std3__45__cpo5beginE[1];
.global .align 1 .b8 _ZN34_INTERNAL_75ea0457_4_k_cu_b1d803d34cuda3std3__45__cpo3endE[1];
.global .align 1 .b8 _ZN34_INTERNAL_75ea0457_4_k_cu_b1d803d34cuda3std3__45__cpo6cbeginE[1];
.global .align 1 .b8 _ZN34_INTERNAL_75ea0457_4_k_cu_b1d803d34cuda3std3__45__cpo4cendE[1];
.global .align 1 .b8 _ZN34_INTERNAL_75ea0457_4_k_cu_b1d803d34cuda3std3__45__cpo6rbeginE[1];
.global .align 1 .b8 _ZN34_INTERNAL_75ea0457_4_k_cu_b1d803d34cuda3std3__45__cpo4rendE[1];
.global .align 1 .b8 _ZN34_INTERNAL_75ea0457_4_k_cu_b1d803d34cuda3std3__45__cpo7crbeginE[1];
.global .align 1 .b8 _ZN34_INTERNAL_75ea0457_4_k_cu_b1d803d34cuda3std3__45__cpo5crendE[1];
.global .align 1 .b8 _ZN34_INTERNAL_75ea0457_4_k_cu_b1d803d34cuda3std3__436_GLOBAL__N__75ea0457_4_k_cu_b1d803d36ignoreE[1];
.global .align 1 .b8 _ZN34_INTERNAL_75ea0457_4_k_cu_b1d803d34cuda3std3__419piecewise_constructE[1];
.global .align 1 .b8 _ZN34_INTERNAL_75ea0457_4_k_cu_b1d803d34cuda3std3__48in_placeE[1];
.global .align 1 .b8 _ZN34_INTERNAL_75ea0457_4_k_cu_b1d803d34cuda3std3__420unreachable_sentinelE[1];
.global .align 1 .b8 _ZN34_INTERNAL_75ea0457_4_k_cu_b1d803d34cuda3std3__47nulloptE[1];
.global .align 1 .b8 _ZN34_INTERNAL_75ea0457_4_k_cu_b1d803d34cuda3std3__48unexpectE[1];
.global .align 1 .b8 _ZN34_INTERNAL_75ea0457_4_k_cu_b1d803d34cuda3std6ranges3__45__cpo4swapE[1];
.global .align 1 .b8 _ZN34_INTERNAL_75ea0457_4_k_cu_b1d803d34cuda3std6ranges3__45__cpo9iter_moveE[1];
.global .align 1 .b8 _ZN34_INTERNAL_75ea0457_4_k_cu_b1d803d34cuda3std6ranges3__45__cpo5beginE[1];
.global .align 1 .b8 _ZN34_INTERNAL_75ea0457_4_k_cu_b1d803d34cuda3std6ranges3__45__cpo3endE[1];
.global .align 1 .b8 _ZN34_INTERNAL_75ea0457_4_k_cu_b1d803d34cuda3std6ranges3__45__cpo6cbeginE[1];
.global .align 1 .b8 _ZN34_INTERNAL_75ea0457_4_k_cu_b1d803d34cuda3std6ranges3__45__cpo4cendE[1];
.global .align 1 .b8 _ZN34_INTERNAL_75ea0457_4_k_cu_b1d803d34cuda3std6ranges3__45__cpo7advanceE[1];
.global .align 1 .b8 _ZN34_INTERNAL_75ea0457_4_k_cu_b1d803d34cuda3std6ranges3__45__cpo9iter_swapE[1];
.global .align 1 .b8 _ZN34_INTERNAL_75ea0457_4_k_cu_b1d803d34cuda3std6ranges3__45__cpo4nextE[1];
.global .align 1 .b8 _ZN34_INTERNAL_75ea0457_4_k_cu_b1d803d34cuda3std6ranges3__45__cpo4prevE[1];
.global .align 1 .b8 _ZN34_INTERNAL_75ea0457_4_k_cu_b1d803d34cuda3std6ranges3__45__cpo4dataE[1];
.global .align 1 .b8 _ZN34_INTERNAL_75ea0457_4_k_cu_b1d803d34cuda3std6ranges3__45__cpo5cdataE[1];
.global .align 1 .b8 _ZN34_INTERNAL_75ea0457_4_k_cu_b1d803d34cuda3std6ranges3__45__cpo4sizeE[1];
.global .align 1 .b8 _ZN34_INTERNAL_75ea0457_4_k_cu_b1d803d34cuda3std6ranges3__45__cpo5ssizeE[1];
.global .align 1 .b8 _ZN34_INTERNAL_75ea0457_4_k_cu_b1d803d34cuda3std6ranges3__45__cpo8distanceE[1];
.global .align 1 .b8 _ZN34_INTERNAL_75ea0457_4_k_cu_b1d803d36thrust24THRUST_300001_SM_1000_NS8cuda_cub3parE[1];
.global .align 1 .b8 _ZN34_INTERNAL_75ea0457_4_k_cu_b1d803d36thrust24THRUST_300001_SM_1000_NS8cuda_cub10par_nosyncE[1];
.global .align 1 .b8 _ZN34_INTERNAL_75ea0457_4_k_cu_b1d803d36thrust24THRUST_300001_SM_1000_NS6system6detail10sequential3seqE[1];
.global .align 1 .b8 _ZN34_INTERNAL_75ea0457_4_k_cu_b1d803d36thrust24THRUST_300001_SM_1000_NS12placeholders2_1E[1];
.global .align 1 .b8 _ZN34_INTERNAL_75ea0457_4_k_cu_b1d803d36thrust24THRUST_300001_SM_1000_NS12placeholders2_2E[1];
.global .align 1 .b8 _ZN34_INTERNAL_75ea0457_4_k_cu_b1d803d36thrust24THRUST_300001_SM_1000_NS12placeholders2_3E[1];
.global .align 1 .b8 _ZN34_INTERNAL_75ea0457_4_k_cu_b1d803d36thrust24THRUST_300001_SM_1000_NS12placeholders2_4E[1];
.global .align 1 .b8 _ZN34_INTERNAL_75ea0457_4_k_cu_b1d803d36thrust24THRUST_300001_SM_1000_NS12placeholders2_5E[1];
.global .align 1 .b8 _ZN34_INTERNAL_75ea0457_4_k_cu_b1d803d36thrust24THRUST_300001_SM_1000_NS12placeholders2_6E[1];
.global .align 1 .b8 _ZN34_INTERNAL_75ea0457_4_k_cu_b1d803d36thrust24THRUST_300001_SM_1000_NS12placeholders2_7E[1];
.global .align 1 .b8 _ZN34_INTERNAL_75ea0457_4_k_cu_b1d803d36thrust24THRUST_300001_SM_1000_NS12placeholders2_8E[1];
.global .align 1 .b8 _ZN34_INTERNAL_75ea0457_4_k_cu_b1d803d36thrust24THRUST_300001_SM_1000_NS12placeholders2_9E[1];
.global .align 1 .b8 _ZN34_INTERNAL_75ea0457_4_k_cu_b1d803d36thrust24THRUST_300001_SM_1000_NS12placeholders3_10E[1];
.global .align 1 .b8 _ZN34_INTERNAL_75ea0457_4_k_cu_b1d803d36thrust24THRUST_300001_SM_1000_NS3seqE[1];

.visible .entry _Z9packLow12PKhP6__halfPhi(
	.param .u64 .ptr .align 1 _Z9packLow12PKhP6__halfPhi_param_0,
	.param .u64 .ptr .align 1 _Z9packLow12PKhP6__halfPhi_param_1,
	.param .u64 .ptr .align 1 _Z9packLow12PKhP6__halfPhi_param_2,
	.param .u32 _Z9packLow12PKhP6__halfPhi_param_3
)
{
	.reg .pred 	%p<2>;
	.reg .b16 	%rs<3>;
	.reg .b32 	%r<7>;
	.reg .b64 	%rd<12>;

	ld.param.u64 	%rd1, [_Z9packLow12PKhP6__halfPhi_param_0];
	ld.param.u64 	%rd2, [_Z9packLow12PKhP6__halfPhi_param_1];
	ld.param.u64 	%rd3, [_Z9packLow12PKhP6__halfPhi_param_2];
	ld.param.u32 	%r2, [_Z9packLow12PKhP6__halfPhi_param_3];
	mov.u32 	%r3, %ctaid.x;
	mov.u32 	%r4, %ntid.x;
	mov.u32 	%r5, %tid.x;
	mad.lo.s32 	%r1, %r3, %r4, %r5;
	setp.ge.s32 	%p1, %r1, %r2;
	@%p1 bra 	$L__BB0_2;
	cvta.to.global.u64 	%rd4, %rd1;
	cvta.to.global.u64 	%rd5, %rd3;
	cvta.to.global.u64 	%rd6, %rd2;
	cvt.s64.s32 	%rd7, %r1;
	add.s64 	%rd8, %rd4, %rd7;
	ld.global.u8 	%r6, [%rd8];
	add.s64 	%rd9, %rd5, %rd7;
	mov.b16 	%rs2, 0;
	st.global.u8 	[%rd9], %rs2;
	// begin inline asm
	cvt.rn.f16.s32 %rs1, %r6;
	// end inline asm
	mul.wide.s32 	%rd10, %r1, 2;
	add.s64 	%rd11, %rd6, %rd10;
	st.global.u16 	[%rd11], %rs1;
$L__BB0_2:
	ret;

}
	// .globl	_Z7addHighP6__halfPKhi
.visible .entry _Z7addHighP6__halfPKhi(
	.param .u64 .ptr .align 1 _Z7addHighP6__halfPKhi_param_0,
	.param .u64 .ptr .align 1 _Z7addHighP6__halfPKhi_param_1,
	.param .u32 _Z7addHighP6__halfPKhi_param_2
)
{
	.reg .pred 	%p<2>;
	.reg .b16 	%rs<7>;
	.reg .b32 	%r<6>;
	.reg .b64 	%rd<9>;

	ld.param.u64 	%rd1, [_Z7addHighP6__halfPKhi_param_0];
	ld.param.u64 	%rd2, [_Z7addHighP6__halfPKhi_param_1];
	ld.param.u32 	%r2, [_Z7addHighP6__halfPKhi_param_2];
	mov.u32 	%r3, %ctaid.x;
	mov.u32 	%r4, %ntid.x;
	mov.u32 	%r5, %tid.x;
	mad.lo.s32 	%r1, %r3, %r4, %r5;
	setp.ge.s32 	%p1, %r1, %r2;
	@%p1 bra 	$L__BB1_2;
	cvta.to.global.u64 	%rd3, %rd1;
	cvta.to.global.u64 	%rd4, %rd2;
	cvt.s64.s32 	%rd5, %r1;
	mul.wide.s32 	%rd6, %r1, 2;
	add.s64 	%rd7, %rd3, %rd6;
	ld.global.u16 	%rs2, [%rd7];
	// begin inline asm
	cvt.rmi.u16.f16 %rs1, %rs2;
	// end inline asm
	add.s64 	%rd8, %rd4, %rd5;
	ld.global.u8 	%rs5, [%rd8];
	shl.b16 	%rs6, %rs5, 12;
	add.s16 	%rs4, %rs6, %rs1;
	// begin inline asm
	cvt.rn.f16.u16 %rs3, %rs4;
	// end inline asm
	st.global.u16 	[%rd7], %rs3;
$L__BB1_2:
	ret;

}
	// .globl	_ZN3cub18CUB_300001_SM_10006detail11EmptyKernelIvEEvv
.visible .entry _ZN3cub18CUB_300001_SM_10006detail11EmptyKernelIvEEvv()
{


	ret;

}
	// .globl	_ZN3cub18CUB_300001_SM_10006detail11scan_by_key25DeviceScanByKeyInitKernelINS0_24ReduceByKeyScanTileStateIjiLb1EEEN6thrust24THRUST_300001_SM_1000_NS18transform_iteratorI6RowKeyNS7_17counting_iteratorIiNS7_11use_defaultESB_SB_EESB_SB_EEjEEvT_T0_PN4cuda3std3__415iterator_traitsISF_vE10value_typeET1_i
.visible .entry _ZN3cub18CUB_300001_SM_10006detail11scan_by_key25DeviceScanByKeyInitKernelINS0_24ReduceByKeyScanTileStateIjiLb1EEEN6thrust24THRUST_300001_SM_1000_NS18transform_iteratorI6RowKeyNS7_17counting_iteratorIiNS7_11use_defaultESB_SB_EESB_SB_EEjEEvT_T0_PN4cuda3std3__415iterator_traitsISF_vE10value_typeET1_i(
	.param .align 8 .b8 _ZN3cub18CUB_300001_SM_10006detail11scan_by_key25DeviceScanByKeyInitKernelINS0_24ReduceByKeyScanTileStateIjiLb1EEEN6thrust24THRUST_300001_SM_1000_NS18transform_iteratorI6RowKeyNS7_17counting_iteratorIiNS7_11use_defaultESB_SB_EESB_SB_EEjEEvT_T0_PN4cuda3std3__415iterator_traitsISF_vE10value_typeET1_i_param_0[8],
	.param .align 4 .b8 _ZN3cub18CUB_300001_SM_10006detail11scan_by_key25DeviceScanByKeyInitKernelINS0_24ReduceByKeyScanTileStateIjiLb1EEEN6thrust24THRUST_300001_SM_1000_NS18transform_iteratorI6RowKeyNS7_17counting_iteratorIiNS7_11use_defaultESB_SB_EESB_SB_EEjEEvT_T0_PN4cuda3std3__415iterator_traitsISF_vE10value_typeET1_i_param_1[8],
	.param .u64 .ptr .align 1 _ZN3cub18CUB_300001_SM_10006detail11scan_by_key25DeviceScanByKeyInitKernelINS0_24ReduceByKeyScanTileStateIjiLb1EEEN6thrust24THRUST_300001_SM_1000_NS18transform_iteratorI6RowKeyNS7_17counting_iteratorIiNS7_11use_defaultESB_SB_EESB_SB_EEjEEvT_T0_PN4cuda3std3__415iterator_traitsISF_vE10value_typeET1_i_param_2,
	.param .u32 _ZN3cub18CUB_300001_SM_10006detail11scan_by_key25DeviceScanByKeyInitKernelINS0_24ReduceByKeyScanTileStateIjiLb1EEEN6thrust24THRUST_300001_SM_1000_NS18transform_iteratorI6RowKeyNS7_17counting_iteratorIiNS7_11use_defaultESB_SB_EESB_SB_EEjEEvT_T0_PN4cuda3std3__415iterator_traitsISF_vE10value_typeET1_i_param_3,
	.param .u32 _ZN3cub18CUB_300001_SM_10006detail11scan_by_key25DeviceScanByKeyInitKernelINS0_24ReduceByKeyScanTileStateIjiLb1EEEN6thrust24THRUST_300001_SM_1000_NS18transform_iteratorI6RowKeyNS7_17counting_iteratorIiNS7_11use_defaultESB_SB_EESB_SB_EEjEEvT_T0_PN4cuda3std3__415iterator_traitsISF_vE10value_typeET1_i_param_4
)
{
	.reg .pred 	%p<8>;
	.reg .b32 	%r<13>;
	.reg .b64 	%rd<14>;

	ld.param.u32 	%r1, [_ZN3cub18CUB_300001_SM_10006detail11scan_by_key25DeviceScanByKeyInitKernelINS0_24ReduceByKeyScanTileStateIjiLb1EEEN6thrust24THRUST_300001_SM_1000_NS18transform_iteratorI6RowKeyNS7_17counting_iteratorIiNS7_11use_defaultESB_SB_EESB_SB_EEjEEvT_T0_PN4cuda3std3__415iterator_traitsISF_vE10value_typeET1_i_param_1];
	ld.param.u32 	%r2, [_ZN3cub18CUB_300001_SM_10006detail11scan_by_key25DeviceScanByKeyInitKernelINS0_24ReduceByKeyScanTileStateIjiLb1EEEN6thrust24THRUST_300001_SM_1000_NS18transform_iteratorI6RowKeyNS7_17counting_iteratorIiNS7_11use_defaultESB_SB_EESB_SB_EEjEEvT_T0_PN4cuda3std3__415iterator_traitsISF_vE10value_typeET1_i_param_1+4];
	ld.param.u64 	%rd3, [_ZN3cub18CUB_300001_SM_10006detail11scan_by_key25DeviceScanByKeyInitKernelINS0_24ReduceByKeyScanTileStateIjiLb1EEEN6thrust24THRUST_300001_SM_1000_NS18transform_iteratorI6RowKeyNS7_17counting_iteratorIiNS7_11use_defaultESB_SB_EESB_SB_EEjEEvT_T0_PN4cuda3std3__415iterator_traitsISF_vE10value_typeET1_i_param_0];
	ld.param.u64 	%rd2, [_ZN3cub18CUB_300001_SM_10006detail11scan_by_key25DeviceScanByKeyInitKernelINS0_24ReduceByKeyScanTileStateIjiLb1EEEN6thrust24THRUST_300001_SM_1000_NS18transform_iteratorI6RowKeyNS7_17counting_iteratorIiNS7_11use_defaultESB_SB_EESB_SB_EEjEEvT_T0_PN4cuda3std3__415iterator_traitsISF_vE10value_typeET1_i_param_2];
	ld.param.u32 	%r6, [_ZN3cub18CUB_300001_SM_10006detail11scan_by_key25DeviceScanByKeyInitKernelINS0_24ReduceByKeyScanTileStateIjiLb1EEEN6thrust24THRUST_300001_SM_1000_NS18transform_iteratorI6RowKeyNS7_17counting_iteratorIiNS7_11use_defaultESB_SB_EESB_SB_EEjEEvT_T0_PN4cuda3std3__415iterator_traitsISF_vE10value_typeET1_i_param_3];
	ld.param.u32 	%r7, [_ZN3cub18CUB_300001_SM_10006detail11scan_by_key25DeviceScanByKeyInitKernelINS0_24ReduceByKeyScanTileStateIjiLb1EEEN6thrust24THRUST_300001_SM_1000_NS18transform_iteratorI6RowKeyNS7_17counting_iteratorIiNS7_11use_defaultESB_SB_EESB_SB_EEjEEvT_T0_PN4cuda3std3__415iterator_traitsISF_vE10value_typeET1_i_param_4];
	cvta.to.global.u64 	%rd1, %rd3;
	mov.u32 	%r3, %ctaid.x;
	mov.u32 	%r8, %ntid.x;
	mov.u32 	%r4, %tid.x;
	mad.lo.s32 	%r5, %r3, %r8, %r4;
	setp.ge.s32 	%p1, %r5, %r7;
	@%p1 bra 	$L__BB3_2;
	mul.wide.s32 	%rd4, %r5, 16;
	add.s64 	%rd5, %rd1, %rd4;
	mov.b64 	%rd6, 99;
	mov.b64 	%rd7, 0;
	st.global.v2.u64 	[%rd5+512], {%rd7, %rd6};
$L__BB3_2:
	setp.ne.s32 	%p2, %r3, 0;
	setp.gt.u32 	%p3, %r4, 31;
	or.pred  	%p4, %p2, %p3;
	@%p4 bra 	$L__BB3_4;
	mul.wide.u32 	%rd8, %r4, 16;
	add.s64 	%rd9, %rd1, %rd8;
	mov.b64 	%rd10, 0;
	st.global.v2.u64 	[%rd9], {%rd10, %rd10};
$L__BB3_4:
	setp.eq.s32 	%p5, %r5, 0;
	setp.ge.u32 	%p6, %r5, %r7;
	or.pred  	%p7, %p5, %p6;
	@%p7 bra 	$L__BB3_6;
	mad.lo.s32 	%r10, %r6, %r5, %r1;
	add.s32 	%r11, %r10, -1;
	div.s32 	%r12, %r11, %r2;
	cvta.to.global.u64 	%rd11, %rd2;
	mul.wide.u32 	%rd12, %r5, 4;
	add.s64 	%rd13, %rd11, %rd12;
	st.global.u32 	[%rd13], %r12;
$L__BB3_6:
	ret;

}
	// .globl	_ZN3cub18CUB_300001_SM_10006detail11scan_by_key21DeviceScanByKeyKernelINS2_10policy_hubIN6thrust24THRUST_300001_SM_1000_NS18transform_iteratorI6RowKeyNS6_17counting_iteratorIiNS6_11use_defaultESA_SA_EESA_SA_EEjjN4cuda3std3__44plusIvEEE10Policy1000ESC_PjSK_NS0_24ReduceByKeyScanTileStateIjiLb1EEENSF_8equal_toIvEESH_NS0_8NullTypeEjjiEEvT0_PT9_T1_T2_T3_iT4_T5_T6_T7_
.visible .entry _ZN3cub18CUB_300001_SM_10006detail11scan_by_key21DeviceScanByKeyKernelINS2_10policy_hubIN6thrust24THRUST_300001_SM_1000_NS18transform_iteratorI6RowKeyNS6_17counting_iteratorIiNS6_11use_defaultESA_SA_EESA_SA_EEjjN4cuda3std3__44plusIvEEE10Policy1000ESC_PjSK_NS0_24ReduceByKeyScanTileStateIjiLb1EEENSF_8equal_toIvEESH_NS0_8NullTypeEjjiEEvT0_PT9_T1_T2_T3_iT4_T5_T6_T7_(
	.param .align 4 .b8 _ZN3cub18CUB_300001_SM_10006detail11scan_by_key21DeviceScanByKeyKernelINS2_10policy_hubIN6thrust24THRUST_300001_SM_1000_NS18transform_iteratorI6RowKeyNS6_17counting_iteratorIiNS6_11use_defaultESA_SA_EESA_SA_EEjjN4cuda3std3__44plusIvEEE10Policy1000ESC_PjSK_NS0_24ReduceByKeyScanTileStateIjiLb1EEENSF_8equal_toIvEESH_NS0_8NullTypeEjjiEEvT0_PT9_T1_T2_T3_iT4_T5_T6_T7__param_0[8],
	.param .u64 .ptr .align 1 _ZN3cub18CUB_300001_SM_10006detail11scan_by_key21DeviceScanByKeyKernelINS2_10policy_hubIN6thrust24THRUST_300001_SM_1000_NS18transform_iteratorI6RowKeyNS6_17counting_iteratorIiNS6_11use_defaultESA_SA_EESA_SA_EEjjN4cuda3std3__44plusIvEEE10Policy1000ESC_PjSK_NS0_24ReduceByKeyScanTileStateIjiLb1EEENSF_8equal_toIvEESH_NS0_8NullTypeEjjiEEvT0_PT9_T1_T2_T3_iT4_T5_T6_T7__param_1,
	.param .u64 .ptr .align 1 _ZN3cub18CUB_300001_SM_10006detail11scan_by_key21DeviceScanByKeyKernelINS2_10policy_hubIN6thrust24THRUST_300001_SM_1000_NS18transform_iteratorI6RowKeyNS6_17counting_iteratorIiNS6_11use_defaultESA_SA_EESA_SA_EEjjN4cuda3std3__44plusIvEEE10Policy1000ESC_PjSK_NS0_24ReduceByKeyScanTileStateIjiLb1EEENSF_8equal_toIvEESH_NS0_8NullTypeEjjiEEvT0_PT9_T1_T2_T3_iT4_T5_T6_T7__param_2,
	.param .u64 .ptr .align 1 _ZN3cub18CUB_300001_SM_10006detail11scan_by_key21DeviceScanByKeyKernelINS2_10policy_hubIN6thrust24THRUST_300001_SM_1000_NS18transform_iteratorI6RowKeyNS6_17counting_iteratorIiNS6_11use_defaultESA_SA_EESA_SA_EEjjN4cuda3std3__44plusIvEEE10Policy1000ESC_PjSK_NS0_24ReduceByKeyScanTileStateIjiLb1EEENSF_8equal_toIvEESH_NS0_8NullTypeEjjiEEvT0_PT9_T1_T2_T3_iT4_T5_T6_T7__param_3,
	.param .align 8 .b8 _ZN3cub18CUB_300001_SM_10006detail11scan_by_key21DeviceScanByKeyKernelINS2_10policy_hubIN6thrust24THRUST_300001_SM_1000_NS18transform_iteratorI6RowKeyNS6_17counting_iteratorIiNS6_11use_defaultESA_SA_EESA_SA_EEjjN4cuda3std3__44plusIvEEE10Policy1000ESC_PjSK_NS0_24ReduceByKeyScanTileStateIjiLb1EEENSF_8equal_toIvEESH_NS0_8NullTypeEjjiEEvT0_PT9_T1_T2_T3_iT4_T5_T6_T7__param_4[8],
	.param .u32 _ZN3cub18CUB_300001_SM_10006detail11scan_by_key21DeviceScanByKeyKernelINS2_10policy_hubIN6thrust24THRUST_300001_SM_1000_NS18transform_iteratorI6RowKeyNS6_17counting_iteratorIiNS6_11use_defaultESA_SA_EESA_SA_EEjjN4cuda3std3__44plusIvEEE10Policy1000ESC_PjSK_NS0_24ReduceByKeyScanTileStateIjiLb1EEENSF_8equal_toIvEESH_NS0_8NullTypeEjjiEEvT0_PT9_T1_T2_T3_iT4_T5_T6_T7__param_5,
	.param .align 1 .b8 _ZN3cub18CUB_300001_SM_10006detail11scan_by_key21DeviceScanByKeyKernelINS2_10policy_hubIN6thrust24THRUST_300001_SM_1000_NS18transform_iteratorI6RowKeyNS6_17counting_iteratorIiNS6_11use_defaultESA_SA_EESA_SA_EEjjN4cuda3std3__44plusIvEEE10Policy1000ESC_PjSK_NS0_24ReduceByKeyScanTileStateIjiLb1EEENSF_8equal_toIvEESH_NS0_8NullTypeEjjiEEvT0_PT9_T1_T2_T3_iT4_T5_T6_T7__param_6[1],
	.param .align 1 .b8 _ZN3cub18CUB_300001_SM_10006detail11scan_by_key21DeviceScanByKeyKernelINS2_10policy_hubIN6thrust24THRUST_300001_SM_1000_NS18transform_iteratorI6RowKeyNS6_17counting_iteratorIiNS6_11use_defaultESA_SA_EESA_SA_EEjjN4cuda3std3__44plusIvEEE10Policy1000ESC_PjSK_NS0_24ReduceByKeyScanTileStateIjiLb1EEENSF_8equal_toIvEESH_NS0_8NullTypeEjjiEEvT0_PT9_T1_T2_T3_iT4_T5_T6_T7__param_7[1],
	.param .align 1 .b8 _ZN3cub18CUB_300001_SM_10006detail11scan_by_key21DeviceScanByKeyKernelINS2_10policy_hubIN6thrust24THRUST_300001_SM_1000_NS18transform_iteratorI6RowKeyNS6_17counting_iteratorIiNS6_11use_defaultESA_SA_EESA_SA_EEjjN4cuda3std3__44plusIvEEE10Policy1000ESC_PjSK_NS0_24ReduceByKeyScanTileStateIjiLb1EEENSF_8equal_toIvEESH_NS0_8NullTypeEjjiEEvT0_PT9_T1_T2_T3_iT4_T5_T6_T7__param_8[1],
	.param .u32 _ZN3cub18CUB_300001_SM_10006detail11scan_by_key21DeviceScanByKeyKernelINS2_10policy_hubIN6thrust24THRUST_300001_SM_1000_NS18transform_iteratorI6RowKeyNS6_17counting_iteratorIiNS6_11use_defaultESA_SA_EESA_SA_EEjjN4cuda3std3__44plusIvEEE10Policy1000ESC_PjSK_NS0_24ReduceByKeyScanTileStateIjiLb1EEENSF_8equal_toIvEESH_NS0_8NullTypeEjjiEEvT0_PT9_T1_T2_T3_iT4_T5_T6_T7__param_9
)
.maxntid 224
{
	.reg .pred 	%p<524>;
	.reg .b32 	%r<1866>;
	.reg .b64 	%rd<134>;
	// demoted variable
	.shared .align 16 .b8 _ZZN3cub18CUB_300001_SM_10006detail11scan_by_key21DeviceScanByKeyKernelINS2_10policy_hubIN6thrust24THRUST_300001_SM_1000_NS18transform_iteratorI6RowKeyNS6_17counting_iteratorIiNS6_11use_defaultESA_SA_EESA_SA_EEjjN4cuda3std3__44plusIvEEE10Policy1000ESC_PjSK_NS0_24ReduceByKeyScanTileStateIjiLb1EEENSF_8equal_toIvEESH_NS0_8NullTypeEjjiEEvT0_PT9_T1_T2_T3_iT4_T5_T6_T7_E12temp_storage[17936];
	ld.param.u64 	%rd1, [_ZN3cub18CUB_300001_SM_10006detail11scan_by_key21DeviceScanByKeyKernelINS2_10policy_hubIN6thrust24THRUST_300001_SM_1000_NS18transform_iteratorI6RowKeyNS6_17counting_iteratorIiNS6_11use_defaultESA_SA_EESA_SA_EEjjN4cuda3std3__44plusIvEEE10Policy1000ESC_PjSK_NS0_24ReduceByKeyScanTileStateIjiLb1EEENSF_8equal_toIvEESH_NS0_8NullTypeEjjiEEvT0_PT9_T1_T2_T3_iT4_T5_T6_T7__param_4];
	ld.param.u32 	%r1, [_ZN3cub18CUB_300001_SM_10006detail11scan_by_key21DeviceScanByKeyKernelINS2_10policy_hubIN6thrust24THRUST_300001_SM_1000_NS18transform_iteratorI6RowKeyNS6_17counting_iteratorIiNS6_11use_defaultESA_SA_EESA_SA_EEjjN4cuda3std3__44plusIvEEE10Policy1000ESC_PjSK_NS0_24ReduceByKeyScanTileStateIjiLb1EEENSF_8equal_toIvEESH_NS0_8NullTypeEjjiEEvT0_PT9_T1_T2_T3_iT4_T5_T6_T7__param_0];
	ld.param.u32 	%r2, [_ZN3cub18CUB_300001_SM_10006detail11scan_by_key21DeviceScanByKeyKernelINS2_10policy_hubIN6thrust24THRUST_300001_SM_1000_NS18transform_iteratorI6RowKeyNS6_17counting_iteratorIiNS6_11use_defaultESA_SA_EESA_SA_EEjjN4cuda3std3__44plusIvEEE10Policy1000ESC_PjSK_NS0_24ReduceByKeyScanTileStateIjiLb1EEENSF_8equal_toIvEESH_NS0_8NullTypeEjjiEEvT0_PT9_T1_T2_T3_iT4_T5_T6_T7__param_0+4];
	ld.param.u32 	%r441, [_ZN3cub18CUB_300001_SM_10006detail11scan_by_key21DeviceScanByKeyKernelINS2_10policy_hubIN6thrust24THRUST_300001_SM_1000_NS18transform_iteratorI6RowKeyNS6_17counting_iteratorIiNS6_11use_defaultESA_SA_EESA_SA_EEjjN4cuda3std3__44plusIvEEE10Policy1000ESC_PjSK_NS0_24ReduceByKeyScanTileStateIjiLb1EEENSF_8equal_toIvEESH_NS0_8NullTypeEjjiEEvT0_PT9_T1_T2_T3_iT4_T5_T6_T7__param_9];
	mov.u32 	%r3, %ctaid.x;
	mul.lo.s32 	%r4, %r3, 4480;
	sub.s32 	%r5, %r441, %r4;
	setp.lt.u32 	%p40, %r5, 4481;
	@%p40 bra 	$L__BB4_33;
	ld.param.u64 	%rd129, [_ZN3cub18CUB_300001_SM_10006detail11scan_by_key21DeviceScanByKeyKernelINS2_10policy_hubIN6thrust24THRUST_300001_SM_1000_NS18transform_iteratorI6RowKeyNS6_17counting_iteratorIiNS6_11use_defaultESA_SA_EESA_SA_EEjjN4cuda3std3__44plusIvEEE10Policy1000ESC_PjSK_NS0_24ReduceByKeyScanTileStateIjiLb1EEENSF_8equal_toIvEESH_NS0_8NullTypeEjjiEEvT0_PT9_T1_T2_T3_iT4_T5_T6_T7__param_2];
	mov.u32 	%r6, %tid.x;
	and.b32  	%r1139, %r6, 31;
	and.b32  	%r1140, %r6, 992;
	mul.lo.s32 	%r1141, %r1140, 20;
	mov.u32 	%r1760, %ctaid.x;
	mul.lo.s32 	%r1142, %r1760, 4480;
	or.b32  	%r1143, %r1139, %r1142;
	add.s32 	%r1144, %r1143, %r1141;
	add.s32 	%r1145, %r1144, %r1;
	div.s32 	%r1146, %r1145, %r2;
	add.s32 	%r1147, %r1145, 32;
	div.s32 	%r1148, %r1147, %r2;
	add.s32 	%r1149, %r1145, 64;
	div.s32 	%r1150, %r1149, %r2;
	add.s32 	%r1151, %r1145, 96;
	div.s32 	%r1152, %r1151, %r2;
	add.s32 	%r1153, %r1145, 128;
	div.s32 	%r1154, %r1153, %r2;
	add.s32 	%r1155, %r1145, 160;
	div.s32 	%r1156, %r1155, %r2;
	add.s32 	%r1157, %r1145, 192;
	div.s32 	%r1158, %r1157, %r2;
	add.s32 	%r1159, %r1145, 224;
	div.s32 	%r1160, %r1159, %r2;
	add.s32 	%r1161, %r1145, 256;
	div.s32 	%r1162, %r1161, %r2;
	add.s32 	%r1163, %r1145, 288;
	div.s32 	%r1164, %r1163, %r2;
	add.s32 	%r1165, %r1145, 320;
	div.s32 	%r1166, %r1165, %r2;
	add.s32 	%r1167, %r1145, 352;
	div.s32 	%r1168, %r1167, %r2;
	add.s32 	%r1169, %r1145, 384;
	div.s32 	%r1170, %r1169, %r2;
	add.s32 	%r1171, %r1145, 416;
	div.s32 	%r1172, %r1171, %r2;
	add.s32 	%r1173, %r1145, 448;
	div.s32 	%r1174, %r1173, %r2;
	add.s32 	%r1175, %r1145, 480;
	div.s32 	%r1176, %r1175, %r2;
	add.s32 	%r1177, %r1145, 512;
	div.s32 	%r1178, %r1177, %r2;
	add.s32 	%r1179, %r1145, 544;
	div.s32 	%r1180, %r1179, %r2;
	add.s32 	%r1181, %r1145, 576;
	div.s32 	%r1182, %r1181, %r2;
	add.s32 	%r1183, %r1145, 608;
	div.s32 	%r1184, %r1183, %r2;
	// begin inline asm
	mov.u32 %r1118, %laneid;
	// end inline asm
	shr.u32 	%r9, %r6, 5;
	mad.lo.s32 	%r1185, %r9, 640, %r1118;
	shl.b32 	%r1186, %r1185, 2;
	mov.u32 	%r1187, _ZZN3cub18CUB_300001_SM_10006detail11scan_by_key21DeviceScanByKeyKernelINS2_10policy_hubIN6thrust24THRUST_300001_SM_1000_NS18transform_iteratorI6RowKeyNS6_17counting_iteratorIiNS6_11use_defaultESA_SA_EESA_SA_EEjjN4cuda3std3__44plusIvEEE10Policy1000ESC_PjSK_NS0_24ReduceByKeyScanTileStateIjiLb1EEENSF_8equal_toIvEESH_NS0_8NullTypeEjjiEEvT0_PT9_T1_T2_T3_iT4_T5_T6_T7_E12temp_storage;
	add.s32 	%r10, %r1187, %r1186;
	st.shared.u32 	[%r10], %r1146;
	st.shared.u32 	[%r10+128], %r1148;
	st.shared.u32 	[%r10+256], %r1150;
	st.shared.u32 	[%r10+384], %r1152;
	st.shared.u32 	[%r10+512], %r1154;
	st.shared.u32 	[%r10+640], %r1156;
	st.shared.u32 	[%r10+768], %r1158;
	st.shared.u32 	[%r10+896], %r1160;
	st.shared.u32 	[%r10+1024], %r1162;
	st.shared.u32 	[%r10+1152], %r1164;
	st.shared.u32 	[%r10+1280], %r1166;
	st.shared.u32 	[%r10+1408], %r1168;
	st.shared.u32 	[%r10+1536], %r1170;
	st.shared.u32 	[%r10+1664], %r1172;
	st.shared.u32 	[%r10+1792], %r1174;
	st.shared.u32 	[%r10+1920], %r1176;
	st.shared.u32 	[%r10+2048], %r1178;
	st.shared.u32 	[%r10+2176], %r1180;
	st.shared.u32 	[%r10+2304], %r1182;
	st.shared.u32 	[%r10+2432], %r1184;
	bar.warp.sync 	-1;
	mad.lo.s32 	%r11, %r1118, 76, %r10;
	ld.shared.v4.u32 	{%r12, %r13, %r14, %r15}, [%r11];
	ld.shared.v4.u32 	{%r16, %r17, %r18, %r19}, [%r11+16];
	ld.shared.v4.u32 	{%r20, %r21, %r22, %r23}, [%r11+32];
	ld.shared.v4.u32 	{%r24, %r25, %r26, %r27}, [%r11+48];
	ld.shared.v4.u32 	{%r28, %r29, %r30, %r31}, [%r11+64];
	bar.sync 	0;
	cvt.u64.u32 	%rd92, %r1142;
	or.b32  	%r1188, %r1141, %r1139;
	cvt.u64.u32 	%rd93, %r1188;
	add.s64 	%rd94, %rd93, %rd92;
	shl.b64 	%rd95, %rd94, 2;
	add.s64 	%rd72, %rd129, %rd95;
	// begin inline asm
	ld.ca.u32 %r1119, [%rd72];
	// end inline asm
	add.s64 	%rd73, %rd72, 128;
	// begin inline asm
	ld.ca.u32 %r1120, [%rd73];
	// end inline asm
	add.s64 	%rd74, %rd72, 256;
	// begin inline asm
	ld.ca.u32 %r1121, [%rd74];
	// end inline asm
	add.s64 	%rd75, %rd72, 384;
	// begin inline asm
	ld.ca.u32 %r1122, [%rd75];
	// end inline asm
	add.s64 	%rd76, %rd72, 512;
	// begin inline asm
	ld.ca.u32 %r1123, [%rd76];
	// end inline asm
	add.s64 	%rd77, %rd72, 640;
	// begin inline asm
	ld.ca.u32 %r1124, [%rd77];
	// end inline asm
	add.s64 	%rd78, %rd72, 768;
	// begin inline asm
	ld.ca.u32 %r1125, [%rd78];
	// end inline asm
	add.s64 	%rd79, %rd72, 896;
	// begin inline asm
	ld.ca.u32 %r1126, [%rd79];
	// end inline asm
	add.s64 	%rd80, %rd72, 1024;
	// begin inline asm
	ld.ca.u32 %r1127, [%rd80];
	// end inline asm
	add.s64 	%rd81, %rd72, 1152;
	// begin inline asm
	ld.ca.u32 %r1128, [%rd81];
	// end inline asm
	add.s64 	%rd82, %rd72, 1280;
	// begin inline asm
	ld.ca.u32 %r1129, [%rd82];
	// end inline asm
	add.s64 	%rd83, %rd72, 1408;
	// begin inline asm
	ld.ca.u32 %r1130, [%rd83];
	// end inline asm
	add.s64 	%rd84, %rd72, 1536;
	// begin inline asm
	ld.ca.u32 %r1131, [%rd84];
	// end inline asm
	add.s64 	%rd85, %rd72, 1664;
	// begin inline asm
	ld.ca.u32 %r1132, [%rd85];
	// end inline asm
	add.s64 	%rd86, %rd72, 1792;
	// begin inline asm
	ld.ca.u32 %r1133, [%rd86];
	// end inline asm
	add.s64 	%rd87, %rd72, 1920;
	// begin inline asm
	ld.ca.u32 %r1134, [%rd87];
	// end inline asm
	add.s64 	%rd88, %rd72, 2048;
	// begin inline asm
	ld.ca.u32 %r1135, [%rd88];
	// end inline asm
	add.s64 	%rd89, %rd72, 2176;
	// begin inline asm
	ld.ca.u32 %r1136, [%rd89];
	// end inline asm
	add.s64 	%rd90, %rd72, 2304;
	// begin inline asm
	ld.ca.u32 %r1137, [%rd90];
	// end inline asm
	add.s64 	%rd91, %rd72, 2432;
	// begin inline asm
	ld.ca.u32 %r1138, [%rd91];
	// end inline asm
	st.shared.u32 	[%r10], %r1119;
	st.shared.u32 	[%r10+128], %r1120;
	st.shared.u32 	[%r10+256], %r1121;
	st.shared.u32 	[%r10+384], %r1122;
	st.shared.u32 	[%r10+512], %r1123;
	st.shared.u32 	[%r10+640], %r1124;
	st.shared.u32 	[%r10+768], %r1125;
	st.shared.u32 	[%r10+896], %r1126;
	st.shared.u32 	[%r10+1024], %r1127;
	st.shared.u32 	[%r10+1152], %r1128;
	st.shared.u32 	[%r10+1280], %r1129;
	st.shared.u32 	[%r10+1408], %r1130;
	st.shared.u32 	[%r10+1536], %r1131;
	st.shared.u32 	[%r10+1664], %r1132;
	st.shared.u32 	[%r10+1792], %r1133;
	st.shared.u32 	[%r10+1920], %r1134;
	st.shared.u32 	[%r10+2048], %r1135;
	st.shared.u32 	[%r10+2176], %r1136;
	st.shared.u32 	[%r10+2304], %r1137;
	st.shared.u32 	[%r10+2432], %r1138;
	bar.warp.sync 	-1;
	ld.shared.v4.u32 	{%r32, %r33, %r34, %r35}, [%r11];
	ld.shared.v4.u32 	{%r36, %r37, %r38, %r39}, [%r11+16];
	ld.shared.v4.u32 	{%r40, %r41, %r42, %r43}, [%r11+32];
	ld.shared.v4.u32 	{%r44, %r45, %r46, %r47}, [%r11+48];
	ld.shared.v4.u32 	{%r48, %r49, %r50, %r51}, [%r11+64];
	bar.sync 	0;
	setp.ne.s32 	%p313, %r1760, 0;
	@%p313 bra 	$L__BB4_10;
	shl.b32 	%r1552, %r6, 2;
	add.s32 	%r1554, %r1187, %r1552;
	add.s32 	%r52, %r1554, 1020;
	st.shared.u32 	[%r1554+1020], %r31;
	bar.sync 	0;
	setp.eq.s32 	%p438, %r6, 0;
	mov.b32 	%r1756, 1;
	@%p438 bra 	$L__BB4_4;
	ld.shared.u32 	%r1555, [%r52+-4];
	setp.ne.s32 	%p439, %r1555, %r12;
	selp.u32 	%r1756, 1, 0, %p439;
$L__BB4_4:
	setp.ne.s32 	%p440, %r12, %r13;
	setp.ne.s32 	%p441, %r13, %r14;
	setp.ne.s32 	%p442, %r14, %r15;
	setp.ne.s32 	%p443, %r15, %r16;
	setp.ne.s32 	%p444, %r16, %r17;
	setp.ne.s32 	%p445, %r17, %r18;
	setp.ne.s32 	%p446, %r18, %r19;
	setp.ne.s32 	%p447, %r19, %r20;
	setp.ne.s32 	%p448, %r20, %r21;
	setp.ne.s32 	%p449, %r21, %r22;
	setp.ne.s32 	%p450, %r22, %r23;
	setp.ne.s32 	%p451, %r23, %r24;
	setp.ne.s32 	%p452, %r24, %r25;
	setp.ne.s32 	%p453, %r25, %r26;
	setp.ne.s32 	%p454, %r26, %r27;
	setp.ne.s32 	%p455, %r27, %r28;
	setp.ne.s32 	%p456, %r28, %r29;
	setp.ne.s32 	%p457, %r29, %r30;
	setp.ne.s32 	%p458, %r30, %r31;
	selp.b32 	%r1616, 0, %r32, %p440;
	add.s32 	%r1617, %r33, %r1616;
	or.pred  	%p459, %p440, %p441;
	selp.b32 	%r1618, 0, %r1617, %p441;
	add.s32 	%r1619, %r34, %r1618;
	or.pred  	%p460, %p459, %p442;
	selp.b32 	%r1620, 0, %r1619, %p442;
	add.s32 	%r1621, %r35, %r1620;
	or.pred  	%p461, %p460, %p443;
	selp.b32 	%r1622, 0, %r1621, %p443;
	add.s32 	%r1623, %r36, %r1622;
	or.pred  	%p462, %p461, %p444;
	selp.b32 	%r1624, 0, %r1623, %p444;
	add.s32 	%r1625, %r37, %r1624;
	or.pred  	%p463, %p462, %p445;
	selp.b32 	%r1626, 0, %r1625, %p445;
	add.s32 	%r1627, %r38, %r1626;
	or.pred  	%p464, %p463, %p446;
	selp.b32 	%r1628, 0, %r1627, %p446;
	add.s32 	%r1629, %r39, %r1628;
	or.pred  	%p465, %p464, %p447;
	selp.b32 	%r1630, 0, %r1629, %p447;
	add.s32 	%r1631, %r40, %r1630;
	or.pred  	%p466, %p465, %p448;
	selp.b32 	%r1632, 0, %r1631, %p448;
	add.s32 	%r1633, %r41, %r1632;
	or.pred  	%p467, %p466, %p449;
	selp.b32 	%r1634, 0, %r1633, %p449;
	add.s32 	%r1635, %r42, %r1634;
	or.pred  	%p468, %p467, %p450;
	selp.b32 	%r1636, 0, %r1635, %p450;
	add.s32 	%r1637, %r43, %r1636;
	or.pred  	%p469, %p468, %p451;
	selp.b32 	%r1638, 0, %r1637, %p451;
	add.s32 	%r1639, %r44, %r1638;
	or.pred  	%p470, %p469, %p452;
	selp.b32 	%r1640, 0, %r1639, %p452;
	add.s32 	%r1641, %r45, %r1640;
	or.pred  	%p471, %p470, %p453;
	selp.b32 	%r1642, 0, %r1641, %p453;
	add.s32 	%r1643, %r46, %r1642;
	or.pred  	%p472, %p471, %p454;
	selp.b32 	%r1644, 0, %r1643, %p454;
	add.s32 	%r1645, %r47, %r1644;
	or.pred  	%p473, %p472, %p455;
	selp.b32 	%r1646, 0, %r1645, %p455;
	add.s32 	%r1647, %r48, %r1646;
	or.pred  	%p474, %p473, %p456;
	selp.b32 	%r1648, 0, %r1647, %p456;
	add.s32 	%r1649, %r49, %r1648;
	or.pred  	%p475, %p474, %p457;
	selp.b32 	%r1650, 0, %r1649, %p457;
	add.s32 	%r1651, %r50, %r1650;
	or.pred  	%p476, %p475, %p458;
	selp.u32 	%r1652, 1, 0, %p476;
	or.b32  	%r1557, %r1756, %r1652;
	selp.b32 	%r1653, 0, %r1651, %p458;
	add.s32 	%r1562, %r51, %r1653;
	mov.b32 	%r1613, 1;
	mov.b32 	%r1614, 0;
	mov.b32 	%r1615, -1;
	// begin inline asm
	shfl.sync.up.b32 %r1556, %r1557, %r1613, %r1614, %r1615;
	// end inline asm
	// begin inline asm
	shfl.sync.up.b32 %r1561, %r1562, %r1613, %r1614, %r1615;
	// end inline asm
	setp.eq.s32 	%p477, %r1557, 0;
	selp.b32 	%r1654, %r1561, 0, %p477;
	setp.lt.s32 	%p478, %r1118, 1;
	selp.b32 	%r1655, 0, %r1654, %p478;
	add.s32 	%r1572, %r1655, %r1562;
	selp.b32 	%r1656, 0, %r1556, %p478;
	or.b32  	%r1567, %r1656, %r1557;
	mov.b32 	%r1573, 2;
	// begin inline asm
	shfl.sync.up.b32 %r1566, %r1567, %r1573, %r1614, %r1615;
	// end inline asm
	// begin inline asm
	shfl.sync.up.b32 %r1571, %r1572, %r1573, %r1614, %r1615;
	// end inline asm
	setp.eq.s32 	%p479, %r1567, 0;
	selp.b32 	%r1657, %r1571, 0, %p479;
	setp.lt.s32 	%p480, %r1118, 2;
	selp.b32 	%r1658, 0, %r1657, %p480;
	add.s32 	%r1582, %r1658, %r1572;
	selp.b32 	%r1659, 0, %r1566, %p480;
	or.b32  	%r1577, %r1659, %r1567;
	mov.b32 	%r1583, 4;
	// begin inline asm
	shfl.sync.up.b32 %r1576, %r1577, %r1583, %r1614, %r1615;
	// end inline asm
	// begin inline asm
	shfl.sync.up.b32 %r1581, %r1582, %r1583, %r1614, %r1615;
	// end inline asm
	setp.eq.s32 	%p481, %r1577, 0;
	selp.b32 	%r1660, %r1581, 0, %p481;
	setp.lt.s32 	%p482, %r1118, 4;
	selp.b32 	%r1661, 0, %r1660, %p482;
	add.s32 	%r1592, %r1661, %r1582;
	selp.b32 	%r1662, 0, %r1576, %p482;
	or.b32  	%r1587, %r1662, %r1577;
	mov.b32 	%r1593, 8;
	// begin inline asm
	shfl.sync.up.b32 %r1586, %r1587, %r1593, %r1614, %r1615;
	// end inline asm
	// begin inline asm
	shfl.sync.up.b32 %r1591, %r1592, %r1593, %r1614, %r1615;
	// end inline asm
	setp.eq.s32 	%p483, %r1587, 0;
	selp.b32 	%r1663, %r1591, 0, %p483;
	setp.lt.s32 	%p484, %r1118, 8;
	selp.b32 	%r1664, 0, %r1663, %p484;
	add.s32 	%r1602, %r1664, %r1592;
	selp.b32 	%r1665, 0, %r1586, %p484;
	or.b32  	%r1597, %r1665, %r1587;
	mov.b32 	%r1603, 16;
	// begin inline asm
	shfl.sync.up.b32 %r1596, %r1597, %r1603, %r1614, %r1615;
	// end inline asm
	// begin inline asm
	shfl.sync.up.b32 %r1601, %r1602, %r1603, %r1614, %r1615;
	// end inline asm
	setp.eq.s32 	%p485, %r1597, 0;
	selp.b32 	%r1666, %r1601, 0, %p485;
	setp.lt.s32 	%p486, %r1118, 16;
	selp.b32 	%r1667, 0, %r1666, %p486;
	add.s32 	%r1612, %r1667, %r1602;
	selp.b32 	%r1668, 0, %r1596, %p486;
	or.b32  	%r1607, %r1668, %r1597;
	// begin inline asm
	shfl.sync.up.b32 %r1606, %r1607, %r1613, %r1614, %r1615;
	// end inline asm
	// begin inline asm
	shfl.sync.up.b32 %r1757, %r1612, %r1613, %r1614, %r1615;
	// end inline asm
	setp.ne.s32 	%p487, %r1118, 31;
	@%p487 bra 	$L__BB4_6;
	shl.b32 	%r1669, %r9, 3;
	mov.u32 	%r1670, _ZZN3cub18CUB_300001_SM_10006detail11scan_by_key21DeviceScanByKeyKernelINS2_10policy_hubIN6thrust24THRUST_300001_SM_1000_NS18transform_iteratorI6RowKeyNS6_17counting_iteratorIiNS6_11use_defaultESA_SA_EESA_SA_EEjjN4cuda3std3__44plusIvEEE10Policy1000ESC_PjSK_NS0_24ReduceByKeyScanTileStateIjiLb1EEENSF_8equal_toIvEESH_NS0_8NullTypeEjjiEEvT0_PT9_T1_T2_T3_iT4_T5_T6_T7_E12temp_storage;
	add.s32 	%r1671, %r1670, %r1669;
	st.shared.v2.u32 	[%r1671], {%r1607, %r1612};
$L__BB4_6:
	bar.sync 	0;
	ld.shared.v4.u32 	{%r1672, %r1673, %r1674, %r1675}, [_ZZN3cub18CUB_300001_SM_10006detail11scan_by_key21DeviceScanByKeyKernelINS2_10policy_hubIN6thrust24THRUST_300001_SM_1000_NS18transform_iteratorI6RowKeyNS6_17counting_iteratorIiNS6_11use_defaultESA_SA_EESA_SA_EEjjN4cuda3std3__44plusIvEEE10Policy1000ESC_PjSK_NS0_24ReduceByKeyScanTileStateIjiLb1EEENSF_8equal_toIvEESH_NS0_8NullTypeEjjiEEvT0_PT9_T1_T2_T3_iT4_T5_T6_T7_E12temp_storage];
	or.b32  	%r1676, %r1674, %r1672;
	setp.eq.s32 	%p488, %r1674, 0;
	selp.b32 	%r1677, %r1673, 0, %p488;
	add.s32 	%r1678, %r1677, %r1675;
	setp.eq.s32 	%p489, %r9, 2;
	selp.b32 	%r1679, %r1678, %r1673, %p489;
	ld.shared.v4.u32 	{%r1680, %r1681, %r1682, %r1683}, [_ZZN3cub18CUB_300001_SM_10006detail11scan_by_key21DeviceScanByKeyKernelINS2_10policy_hubIN6thrust24THRUST_300001_SM_1000_NS18transform_iteratorI6RowKeyNS6_17counting_iteratorIiNS6_11use_defaultESA_SA_EESA_SA_EEjjN4cuda3std3__44plusIvEEE10Policy1000ESC_PjSK_NS0_24ReduceByKeyScanTileStateIjiLb1EEENSF_8equal_toIvEESH_NS0_8NullTypeEjjiEEvT0_PT9_T1_T2_T3_iT4_T5_T6_T7_E12temp_storage+16];
	or.b32  	%r1684, %r1680, %r1676;
	setp.eq.s32 	%p490, %r1680, 0;
	selp.b32 	%r1685, %r1678, 0, %p490;
	add.s32 	%r1686, %r1685, %r1681;
	setp.eq.s32 	%p491, %r9, 3;
	selp.b32 	%r1687, %r1686, %r1679, %p491;
	or.b32  	%r1688, %r1682, %r1684;
	setp.eq.s32 	%p492, %r1682, 0;
	selp.b32 	%r1689, %r1686, 0, %p492;
	add.s32 	%r1690, %r1689, %r1683;
	setp.eq.s32 	%p493, %r9, 4;
	selp.b32 	%r1691, %r1690, %r1687, %p493;
	ld.shared.v4.u32 	{%r1692, %r1693, %r1694, %r1695}, [_ZZN3cub18CUB_300001_SM_10006detail11scan_by_key21DeviceScanByKeyKernelINS2_10policy_hubIN6thrust24THRUST_300001_SM_1000_NS18transform_iteratorI6RowKeyNS6_17counting_iteratorIiNS6_11use_defaultESA_SA_EESA_SA_EEjjN4cuda3std3__44plusIvEEE10Policy1000ESC_PjSK_NS0_24ReduceByKeyScanTileStateIjiLb1EEENSF_8equal_toIvEESH_NS0_8NullTypeEjjiEEvT0_PT9_T1_T2_T3_iT4_T5_T6_T7_E12temp_storage+32];
	or.b32  	%r1696, %r1692, %r1688;
	setp.eq.s32 	%p494, %r1692, 0;
	selp.b32 	%r1697, %r1690, 0, %p494;
	add.s32 	%r1698, %r1697, %r1693;
	setp.eq.s32 	%p495, %r9, 5;
	selp.b32 	%r1699, %r1698, %r1691, %p495;
	or.b32  	%r1700, %r1694, %r1696;
	setp.eq.s32 	%p496, %r1694, 0;
	selp.b32 	%r1701, %r1698, 0, %p496;
	add.s32 	%r1702, %r1701, %r1695;
	setp.eq.s32 	%p497, %r9, 6;
	selp.b32 	%r59, %r1702, %r1699, %p497;
	ld.shared.v2.u32 	{%r1703, %r1704}, [_ZZN3cub18CUB_300001_SM_10006detail11scan_by_key21DeviceScanByKeyKernelINS2_10policy_hubIN6thrust24THRUST_300001_SM_1000_NS18transform_iteratorI6RowKeyNS6_17counting_iteratorIiNS6_11use_defaultESA_SA_EESA_SA_EEjjN4cuda3std3__44plusIvEEE10Policy1000ESC_PjSK_NS0_24ReduceByKeyScanTileStateIjiLb1EEENSF_8equal_toIvEESH_NS0_8NullTypeEjjiEEvT0_PT9_T1_T2_T3_iT4_T5_T6_T7_E12temp_storage+48];
	or.b32  	%r60, %r1703, %r1700;
	setp.eq.s32 	%p498, %r1703, 0;
	selp.b32 	%r1705, %r1702, 0, %p498;
	add.s32 	%r61, %r1705, %r1704;
	setp.lt.u32 	%p499, %r6, 32;
	@%p499 bra 	$L__BB4_8;
	setp.eq.s32 	%p500, %r1606, 0;
	selp.b32 	%r1706, %r59, 0, %p500;
	add.s32 	%r1707, %r1706, %r1757;
	setp.eq.s32 	%p501, %r1118, 0;
	selp.b32 	%r1757, %r59, %r1707, %p501;
$L__BB4_8:
	setp.ne.s32 	%p502, %r30, %r31;
	setp.ne.s32 	%p503, %r29, %r30;
	setp.ne.s32 	%p504, %r28, %r29;
	setp.ne.s32 	%p505, %r27, %r28;
	setp.ne.s32 	%p506, %r26, %r27;
	setp.ne.s32 	%p507, %r25, %r26;
	setp.ne.s32 	%p508, %r24, %r25;
	setp.ne.s32 	%p509, %r23, %r24;
	setp.ne.s32 	%p510, %r22, %r23;
	setp.ne.s32 	%p511, %r21, %r22;
	setp.ne.s32 	%p512, %r20, %r21;
	setp.ne.s32 	%p513, %r19, %r20;
	setp.ne.s32 	%p514, %r18, %r19;
	setp.ne.s32 	%p515, %r17, %r18;
	setp.ne.s32 	%p516, %r16, %r17;
	setp.ne.s32 	%p517, %r15, %r16;
	setp.ne.s32 	%p518, %r14, %r15;
	setp.ne.s32 	%p519, %r13, %r14;
	setp.ne.s32 	%p520, %r12, %r13;
	setp.ne.s32 	%p521, %r6, 0;
	setp.eq.s32 	%p522, %r6, 0;
	setp.eq.s32 	%p523, %r1756, 0;
	selp.b32 	%r1708, %r1757, 0, %p523;
	selp.b32 	%r1709, 0, %r1708, %p522;
	add.s32 	%r1790, %r1709, %r32;
	selp.b32 	%r1710, 0, %r1790, %p520;
	add.s32 	%r1789, %r33, %r1710;
	selp.b32 	%r1711, 0, %r1789, %p519;
	add.s32 	%r1788, %r34, %r1711;
	selp.b32 	%r1712, 0, %r1788, %p518;
	add.s32 	%r1787, %r35, %r1712;
	selp.b32 	%r1713, 0, %r1787, %p517;
	add.s32 	%r1786, %r36, %r1713;
	selp.b32 	%r1714, 0, %r1786, %p516;
	add.s32 	%r1785, %r37, %r1714;
	selp.b32 	%r1715, 0, %r1785, %p515;
	add.s32 	%r1784, %r38, %r1715;
	selp.b32 	%r1716, 0, %r1784, %p514;
	add.s32 	%r1783, %r39, %r1716;
	selp.b32 	%r1717, 0, %r1783, %p513;
	add.s32 	%r1782, %r40, %r1717;
	selp.b32 	%r1718, 0, %r1782, %p512;
	add.s32 	%r1781, %r41, %r1718;
	selp.b32 	%r1719, 0, %r1781, %p511;
	add.s32 	%r1780, %r42, %r1719;
	selp.b32 	%r1720, 0, %r1780, %p510;
	add.s32 	%r1779, %r43, %r1720;
	selp.b32 	%r1721, 0, %r1779, %p509;
	add.s32 	%r1778, %r44, %r1721;
	selp.b32 	%r1722, 0, %r1778, %p508;
	add.s32 	%r1777, %r45, %r1722;
	selp.b32 	%r1723, 0, %r1777, %p507;
	add.s32 	%r1776, %r46, %r1723;
	selp.b32 	%r1724, 0, %r1776, %p506;
	add.s32 	%r1775, %r47, %r1724;
	selp.b32 	%r1725, 0, %r1775, %p505;
	add.s32 	%r1774, %r48, %r1725;
	selp.b32 	%r1726, 0, %r1774, %p504;
	add.s32 	%r1773, %r49, %r1726;
	selp.b32 	%r1727, 0, %r1773, %p503;
	add.s32 	%r1772, %r50, %r1727;
	selp.b32 	%r1771, 0, %r1772, %p502;
	@%p521 bra 	$L__BB4_32;
	mov.b64 	%rd118, {%r60, %r61};
	add.s64 	%rd117, %rd1, 512;
	mov.b64 	%rd119, 101;
	// begin inline asm
	st.relaxed.gpu.v2.u64 [%rd117], {%rd118, %rd119};
	// end inline asm
	bra.uni 	$L__BB4_32;
$L__BB4_10:
	setp.ne.s32 	%p314, %r6, 0;
	mov.b32 	%r1759, 0;
	@%p314 bra 	$L__BB4_12;
	ld.param.u64 	%rd127, [_ZN3cub18CUB_300001_SM_10006detail11scan_by_key21DeviceScanByKeyKernelINS2_10policy_hubIN6thrust24THRUST_300001_SM_1000_NS18transform_iteratorI6RowKeyNS6_17counting_iteratorIiNS6_11use_defaultESA_SA_EESA_SA_EEjjN4cuda3std3__44plusIvEEE10Policy1000ESC_PjSK_NS0_24ReduceByKeyScanTileStateIjiLb1EEENSF_8equal_toIvEESH_NS0_8NullTypeEjjiEEvT0_PT9_T1_T2_T3_iT4_T5_T6_T7__param_1];
	cvta.to.global.u64 	%rd96, %rd127;
	mul.wide.u32 	%rd97, %r1760, 4;
	add.s64 	%rd98, %rd96, %rd97;
	ld.global.u32 	%r1759, [%rd98];
$L__BB4_12:
	setp.eq.s32 	%p315, %r6, 0;
	shl.b32 	%r1190, %r6, 2;
	add.s32 	%r1192, %r1187, %r1190;
	add.s32 	%r86, %r1192, 1020;
	st.shared.u32 	[%r1192+1020], %r31;
	bar.sync 	0;
	@%p315 bra 	$L__BB4_14;
	ld.shared.u32 	%r1759, [%r86+-4];
$L__BB4_14:
	setp.ne.s32 	%p316, %r1759, %r12;
	setp.ne.s32 	%p317, %r12, %r13;
	setp.ne.s32 	%p318, %r13, %r14;
	setp.ne.s32 	%p319, %r14, %r15;
	setp.ne.s32 	%p320, %r15, %r16;
	setp.ne.s32 	%p321, %r16, %r17;
	setp.ne.s32 	%p322, %r17, %r18;
	setp.ne.s32 	%p323, %r18, %r19;
	setp.ne.s32 	%p324, %r19, %r20;
	setp.ne.s32 	%p325, %r20, %r21;
	setp.ne.s32 	%p326, %r21, %r22;
	setp.ne.s32 	%p327, %r22, %r23;
	setp.ne.s32 	%p328, %r23, %r24;
	setp.ne.s32 	%p329, %r24, %r25;
	setp.ne.s32 	%p330, %r25, %r26;
	setp.ne.s32 	%p331, %r26, %r27;
	setp.ne.s32 	%p332, %r27, %r28;
	setp.ne.s32 	%p333, %r28, %r29;
	setp.ne.s32 	%p334, %r29, %r30;
	setp.ne.s32 	%p335, %r30, %r31;
	or.pred  	%p336, %p317, %p316;
	selp.b32 	%r1253, 0, %r32, %p317;
	add.s32 	%r1254, %r33, %r1253;
	or.pred  	%p337, %p336, %p318;
	selp.b32 	%r1255, 0, %r1254, %p318;
	add.s32 	%r1256, %r34, %r1255;
	or.pred  	%p338, %p337, %p319;
	selp.b32 	%r1257, 0, %r1256, %p319;
	add.s32 	%r1258, %r35, %r1257;
	or.pred  	%p339, %p338, %p320;
	selp.b32 	%r1259, 0, %r1258, %p320;
	add.s32 	%r1260, %r36, %r1259;
	or.pred  	%p340, %p339, %p321;
	selp.b32 	%r1261, 0, %r1260, %p321;
	add.s32 	%r1262, %r37, %r1261;
	or.pred  	%p341, %p340, %p322;
	selp.b32 	%r1263, 0, %r1262, %p322;
	add.s32 	%r1264, %r38, %r1263;
	or.pred  	%p342, %p341, %p323;
	selp.b32 	%r1265, 0, %r1264, %p323;
	add.s32 	%r1266, %r39, %r1265;
	or.pred  	%p343, %p342, %p324;
	selp.b32 	%r1267, 0, %r1266, %p324;
	add.s32 	%r1268, %r40, %r1267;
	or.pred  	%p344, %p343, %p325;
	selp.b32 	%r1269, 0, %r1268, %p325;
	add.s32 	%r1270, %r41, %r1269;
	or.pred  	%p345, %p344, %p326;
	selp.b32 	%r1271, 0, %r1270, %p326;
	add.s32 	%r1272, %r42, %r1271;
	or.pred  	%p346, %p345, %p327;
	selp.b32 	%r1273, 0, %r1272, %p327;
	add.s32 	%r1274, %r43, %r1273;
	or.pred  	%p347, %p346, %p328;
	selp.b32 	%r1275, 0, %r1274, %p328;
	add.s32 	%r1276, %r44, %r1275;
	or.pred  	%p348, %p347, %p329;
	selp.b32 	%r1277, 0, %r1276, %p329;
	add.s32 	%r1278, %r45, %r1277;
	or.pred  	%p349, %p348, %p330;
	selp.b32 	%r1279, 0, %r1278, %p330;
	add.s32 	%r1280, %r46, %r1279;
	or.pred  	%p350, %p349, %p331;
	selp.b32 	%r1281, 0, %r1280, %p331;
	add.s32 	%r1282, %r47, %r1281;
	or.pred  	%p351, %p350, %p332;
	selp.b32 	%r1283, 0, %r1282, %p332;
	add.s32 	%r1284, %r48, %r1283;
	or.pred  	%p352, %p351, %p333;
	selp.b32 	%r1285, 0, %r1284, %p333;
	add.s32 	%r1286, %r49, %r1285;
	or.pred  	%p353, %p352, %p334;
	selp.b32 	%r1287, 0, %r1286, %p334;
	add.s32 	%r1288, %r50, %r1287;
	or.pred  	%p354, %p353, %p335;
	selp.u32 	%r1194, 1, 0, %p354;
	selp.b32 	%r1289, 0, %r1288, %p335;
	add.s32 	%r1199, %r51, %r1289;
	mov.b32 	%r1250, 1;
	mov.b32 	%r1251, 0;
	mov.b32 	%r1252, -1;
	// begin inline asm
	shfl.sync.up.b32 %r1193, %r1194, %r1250, %r1251, %r1252;
	// end inline asm
	// begin inline asm
	shfl.sync.up.b32 %r1198, %r1199, %r1250, %r1251, %r1252;
	// end inline asm
	setp.lt.s32 	%p356, %r1118, 1;
	selp.b32 	%r1290, 0, %r1193, %p356;
	or.b32  	%r1204, %r1290, %r1194;
	selp.b32 	%r1291, 0, %r1198, %p354;
	selp.b32 	%r1292, 0, %r1291, %p356;
	add.s32 	%r1209, %r1292, %r1199;
	mov.b32 	%r1210, 2;
	// begin inline asm
	shfl.sync.up.b32 %r1203, %r1204, %r1210, %r1251, %r1252;
	// end inline asm
	// begin inline asm
	shfl.sync.up.b32 %r1208, %r1209, %r1210, %r1251, %r1252;
	// end inline asm
	setp.eq.s32 	%p357, %r1204, 0;
	selp.b32 	%r1293, %r1208, 0, %p357;
	setp.lt.s32 	%p358, %r1118, 2;
	selp.b32 	%r1294, 0, %r1203, %p358;
	or.b32  	%r1214, %r1294, %r1204;
	selp.b32 	%r1295, 0, %r1293, %p358;
	add.s32 	%r1219, %r1295, %r1209;
	mov.b32 	%r1220, 4;
	// begin inline asm
	shfl.sync.up.b32 %r1213, %r1214, %r1220, %r1251, %r1252;
	// end inline asm
	// begin inline asm
	shfl.sync.up.b32 %r1218, %r1219, %r1220, %r1251, %r1252;
	// end inline asm
	setp.eq.s32 	%p359, %r1214, 0;
	selp.b32 	%r1296, %r1218, 0, %p359;
	setp.lt.s32 	%p360, %r1118, 4;
	selp.b32 	%r1297, 0, %r1213, %p360;
	or.b32  	%r1224, %r1297, %r1214;
	selp.b32 	%r1298, 0, %r1296, %p360;
	add.s32 	%r1229, %r1298, %r1219;
	mov.b32 	%r1230, 8;
	// begin inline asm
	shfl.sync.up.b32 %r1223, %r1224, %r1230, %r1251, %r1252;
	// end inline asm
	// begin inline asm
	shfl.sync.up.b32 %r1228, %r1229, %r1230, %r1251, %r1252;
	// end inline asm
	setp.eq.s32 	%p361, %r1224, 0;
	selp.b32 	%r1299, %r1228, 0, %p361;
	setp.lt.s32 	%p362, %r1118, 8;
	selp.b32 	%r1300, 0, %r1223, %p362;
	or.b32  	%r1234, %r1300, %r1224;
	selp.b32 	%r1301, 0, %r1299, %p362;
	add.s32 	%r1239, %r1301, %r1229;
	mov.b32 	%r1240, 16;
	// begin inline asm
	shfl.sync.up.b32 %r1233, %r1234, %r1240, %r1251, %r1252;
	// end inline asm
	// begin inline asm
	shfl.sync.up.b32 %r1238, %r1239, %r1240, %r1251, %r1252;
	// end inline asm
	setp.eq.s32 	%p363, %r1234, 0;
	selp.b32 	%r1302, %r1238, 0, %p363;
	setp.lt.s32 	%p364, %r1118, 16;
	selp.b32 	%r1303, 0, %r1233, %p364;
	or.b32  	%r1244, %r1303, %r1234;
	selp.b32 	%r1304, 0, %r1302, %p364;
	add.s32 	%r1249, %r1304, %r1239;
	// begin inline asm
	shfl.sync.up.b32 %r1769, %r1244, %r1250, %r1251, %r1252;
	// end inline asm
	// begin inline asm
	shfl.sync.up.b32 %r1770, %r1249, %r1250, %r1251, %r1252;
	// end inline asm
	setp.ne.s32 	%p365, %r1118, 31;
	@%p365 bra 	$L__BB4_16;
	shl.b32 	%r1305, %r9, 3;
	mov.u32 	%r1306, _ZZN3cub18CUB_300001_SM_10006detail11scan_by_key21DeviceScanByKeyKernelINS2_10policy_hubIN6thrust24THRUST_300001_SM_1000_NS18transform_iteratorI6RowKeyNS6_17counting_iteratorIiNS6_11use_defaultESA_SA_EESA_SA_EEjjN4cuda3std3__44plusIvEEE10Policy1000ESC_PjSK_NS0_24ReduceByKeyScanTileStateIjiLb1EEENSF_8equal_toIvEESH_NS0_8NullTypeEjjiEEvT0_PT9_T1_T2_T3_iT4_T5_T6_T7_E12temp_storage;
	add.s32 	%r1307, %r1306, %r1305;
	st.shared.v2.u32 	[%r1307], {%r1244, %r1249};
$L__BB4_16:
	bar.sync 	0;
	ld.shared.v4.u32 	{%r1308, %r1309, %r1310, %r1311}, [_ZZN3cub18CUB_300001_SM_10006detail11scan_by_key21DeviceScanByKeyKernelINS2_10policy_hubIN6thrust24THRUST_300001_SM_1000_NS18transform_iteratorI6RowKeyNS6_17counting_iteratorIiNS6_11use_defaultESA_SA_EESA_SA_EEjjN4cuda3std3__44plusIvEEE10Policy1000ESC_PjSK_NS0_24ReduceByKeyScanTileStateIjiLb1EEENSF_8equal_toIvEESH_NS0_8NullTypeEjjiEEvT0_PT9_T1_T2_T3_iT4_T5_T6_T7_E12temp_storage];
	or.b32  	%r1312, %r1310, %r1308;
	setp.eq.s32 	%p366, %r1310, 0;
	selp.b32 	%r1313, %r1309, 0, %p366;
	add.s32 	%r1314, %r1313, %r1311;
	setp.eq.s32 	%p367, %r9, 2;
	selp.b32 	%r1315, %r1312, %r1308, %p367;
	selp.b32 	%r1316, %r1314, %r1309, %p367;
	ld.shared.v4.u32 	{%r1317, %r1318, %r1319, %r1320}, [_ZZN3cub18CUB_300001_SM_10006detail11scan_by_key21DeviceScanByKeyKernelINS2_10policy_hubIN6thrust24THRUST_300001_SM_1000_NS18transform_iteratorI6RowKeyNS6_17counting_iteratorIiNS6_11use_defaultESA_SA_EESA_SA_EEjjN4cuda3std3__44plusIvEEE10Policy1000ESC_PjSK_NS0_24ReduceByKeyScanTileStateIjiLb1EEENSF_8equal_toIvEESH_NS0_8NullTypeEjjiEEvT0_PT9_T1_T2_T3_iT4_T5_T6_T7_E12temp_storage+16];
	or.b32  	%r1321, %r1317, %r1312;
	setp.eq.s32 	%p368, %r1317, 0;
	selp.b32 	%r1322, %r1314, 0, %p368;
	add.s32 	%r1323, %r1322, %r1318;
	setp.eq.s32 	%p369, %r9, 3;
	selp.b32 	%r1324, %r1321, %r1315, %p369;
	selp.b32 	%r1325, %r1323, %r1316, %p369;
	or.b32  	%r1326, %r1319, %r1321;
	setp.eq.s32 	%p370, %r1319, 0;
	selp.b32 	%r1327, %r1323, 0, %p370;
	add.s32 	%r1328, %r1327, %r1320;
	setp.eq.s32 	%p371, %r9, 4;
	selp.b32 	%r1329, %r1326, %r1324, %p371;
	selp.b32 	%r1330, %r1328, %r1325, %p371;
	ld.shared.v4.u32 	{%r1331, %r1332, %r1333, %r1334}, [_ZZN3cub18CUB_300001_SM_10006detail11scan_by_key21DeviceScanByKeyKernelINS2_10policy_hubIN6thrust24THRUST_300001_SM_1000_NS18transform_iteratorI6RowKeyNS6_17counting_iteratorIiNS6_11use_defaultESA_SA_EESA_SA_EEjjN4cuda3std3__44plusIvEEE10Policy1000ESC_PjSK_NS0_24ReduceByKeyScanTileStateIjiLb1EEENSF_8equal_toIvEESH_NS0_8NullTypeEjjiEEvT0_PT9_T1_T2_T3_iT4_T5_T6_T7_E12temp_storage+32];
	or.b32  	%r1335, %r1331, %r1326;
	setp.eq.s32 	%p372, %r1331, 0;
	selp.b32 	%r1336, %r1328, 0, %p372;
	add.s32 	%r1337, %r1336, %r1332;
	setp.eq.s32 	%p373, %r9, 5;
	selp.b32 	%r1338, %r1335, %r1329, %p373;
	selp.b32 	%r1339, %r1337, %r1330, %p373;
	or.b32  	%r1340, %r1333, %r1335;
	setp.eq.s32 	%p374, %r1333, 0;
	selp.b32 	%r1341, %r1337, 0, %p374;
	add.s32 	%r1342, %r1341, %r1334;
	setp.eq.s32 	%p375, %r9, 6;
	selp.b32 	%r93, %r1340, %r1338, %p375;
	selp.b32 	%r94, %r1342, %r1339, %p375;
	ld.shared.v2.u32 	{%r1343, %r1344}, [_ZZN3cub18CUB_300001_SM_10006detail11scan_by_key21DeviceScanByKeyKernelINS2_10policy_hubIN6thrust24THRUST_300001_SM_1000_NS18transform_iteratorI6RowKeyNS6_17counting_iteratorIiNS6_11use_defaultESA_SA_EESA_SA_EEjjN4cuda3std3__44plusIvEEE10Policy1000ESC_PjSK_NS0_24ReduceByKeyScanTileStateIjiLb1EEENSF_8equal_toIvEESH_NS0_8NullTypeEjjiEEvT0_PT9_T1_T2_T3_iT4_T5_T6_T7_E12temp_storage+48];
	or.b32  	%r95, %r1343, %r1340;
	setp.eq.s32 	%p376, %r1343, 0;
	selp.b32 	%r1345, %r1342, 0, %p376;
	add.s32 	%r96, %r1345, %r1344;
	setp.lt.u32 	%p377, %r6, 32;
	@%p377 bra 	$L__BB4_18;
	setp.eq.s32 	%p378, %r1769, 0;
	selp.b32 	%r1346, %r94, 0, %p378;
	add.s32 	%r1347, %r1346, %r1770;
	setp.eq.s32 	%p379, %r1118, 0;
	selp.b32 	%r1348, 0, %r1769, %p379;
	or.b32  	%r1769, %r93, %r1348;
	selp.b32 	%r1770, %r94, %r1347, %p379;
	bra.uni 	$L__BB4_31;
$L__BB4_18:
	setp.ne.s32 	%p380, %r6, 0;
	mul.wide.u32 	%rd99, %r1760, 16;
	add.s64 	%rd2, %rd1, %rd99;
	@%p380 bra 	$L__BB4_20;
	st.shared.u32 	[_ZZN3cub18CUB_300001_SM_10006detail11scan_by_key21DeviceScanByKeyKernelINS2_10policy_hubIN6thrust24THRUST_300001_SM_1000_NS18transform_iteratorI6RowKeyNS6_17counting_iteratorIiNS6_11use_defaultESA_SA_EESA_SA_EEjjN4cuda3std3__44plusIvEEE10Policy1000ESC_PjSK_NS0_24ReduceByKeyScanTileStateIjiLb1EEENSF_8equal_toIvEESH_NS0_8NullTypeEjjiEEvT0_PT9_T1_T2_T3_iT4_T5_T6_T7_E12temp_storage+116], %r95;
	st.shared.u32 	[_ZZN3cub18CUB_300001_SM_10006detail11scan_by_key21DeviceScanByKeyKernelINS2_10policy_hubIN6thrust24THRUST_300001_SM_1000_NS18transform_iteratorI6RowKeyNS6_17counting_iteratorIiNS6_11use_defaultESA_SA_EESA_SA_EEjjN4cuda3std3__44plusIvEEE10Policy1000ESC_PjSK_NS0_24ReduceByKeyScanTileStateIjiLb1EEENSF_8equal_toIvEESH_NS0_8NullTypeEjjiEEvT0_PT9_T1_T2_T3_iT4_T5_T6_T7_E12temp_storage+120], %r96;
	mov.b64 	%rd101, {%r95, %r96};
	add.s64 	%rd100, %rd2, 512;
	mov.b64 	%rd102, 100;
	// begin inline asm
	st.relaxed.gpu.v2.u64 [%rd100], {%rd101, %rd102};
	// end inline asm
$L__BB4_20:
	not.b32 	%r99, %r6;
	mov.b32 	%r1349, 280;
	// begin inline asm
	nanosleep.u32 %r1349;
	// end inline asm
	mul.wide.u32 	%rd103, %r6, 16;
	xor.b64  	%rd104, %rd103, -16;
	add.s64 	%rd105, %rd2, %rd104;
	add.s64 	%rd3, %rd105, 512;
	mov.b32 	%r1761, 928;
$L__BB4_21:
	shr.u32 	%r102, %r1761, 1;
	mul.lo.s32 	%r1352, %r1760, 16807;
	and.b32  	%r1760, %r1352, 2147483647;
	sub.s32 	%r1353, %r1761, %r102;
	add.s32 	%r1354, %r1353, 1;
	rem.u32 	%r1355, %r1760, %r1354;
	add.s32 	%r1351, %r1355, %r102;
	// begin inline asm
	nanosleep.u32 %r1351;
	// end inline asm
	// begin inline asm
	ld.relaxed.gpu.v2.u64 {%rd106, %rd132}, [%rd3];
	// end inline asm
	setp.eq.s64 	%p381, %rd132, 99;
	mov.b32 	%r1356, -1;
	vote.sync.any.pred 	%p382, %p381, %r1356;
	mov.u32 	%r1761, %r102;
	@%p382 bra 	$L__BB4_21;
	mov.b64 	{%r1360, %r1365}, %rd106;
	setp.eq.s64 	%p383, %rd132, 101;
	mov.b32 	%r1408, -1;
	vote.sync.ballot.b32 	%r1410, %p383, %r1408;
	// begin inline asm
	mov.u32 %r1358, %lanemask_ge;
	// end inline asm
	and.b32  	%r1411, %r1410, %r1358;
	or.b32  	%r1412, %r1411, -2147483648;
	add.s32 	%r1413, %r1412, -1;
	not.b32 	%r1414, %r1412;
	and.b32  	%r1415, %r1414, %r1413;
	popc.b32 	%r1362, %r1415;
	mov.b32 	%r1366, 1;
	// begin inline asm
	shfl.sync.down.b32 %r1359, %r1360, %r1366, %r1362, %r1408;
	// end inline asm
	// begin inline asm
	shfl.sync.down.b32 %r1364, %r1365, %r1366, %r1362, %r1408;
	// end inline asm
	setp.lt.s32 	%p385, %r1118, %r1362;
	setp.eq.s32 	%p386, %r1360, 0;
	selp.b32 	%r1416, %r1359, 0, %p385;
	or.b32  	%r1370, %r1416, %r1360;
	selp.b32 	%r1417, %r1364, 0, %p386;
	selp.b32 	%r1418, %r1417, 0, %p385;
	add.s32 	%r1375, %r1418, %r1365;
	mov.b32 	%r1376, 2;
	// begin inline asm
	shfl.sync.down.b32 %r1369, %r1370, %r1376, %r1362, %r1408;
	// end inline asm
	// begin inline asm
	shfl.sync.down.b32 %r1374, %r1375, %r1376, %r1362, %r1408;
	// end inline asm
	add.s32 	%r1419, %r1118, 2;
	setp.gt.s32 	%p387, %r1419, %r1362;
	setp.eq.s32 	%p388, %r1370, 0;
	selp.b32 	%r1420, %r1374, 0, %p388;
	selp.b32 	%r1421, 0, %r1369, %p387;
	or.b32  	%r1380, %r1370, %r1421;
	selp.b32 	%r1422, 0, %r1420, %p387;
	add.s32 	%r1385, %r1422, %r1375;
	mov.b32 	%r1386, 4;
	// begin inline asm
	shfl.sync.down.b32 %r1379, %r1380, %r1386, %r1362, %r1408;
	// end inline asm
	// begin inline asm
	shfl.sync.down.b32 %r1384, %r1385, %r1386, %r1362, %r1408;
	// end inline asm
	add.s32 	%r1423, %r1118, 4;
	setp.gt.s32 	%p389, %r1423, %r1362;
	setp.eq.s32 	%p390, %r1380, 0;
	selp.b32 	%r1424, %r1384, 0, %p390;
	selp.b32 	%r1425, 0, %r1379, %p389;
	or.b32  	%r1390, %r1380, %r1425;
	selp.b32 	%r1426, 0, %r1424, %p389;
	add.s32 	%r1395, %r1385, %r1426;
	mov.b32 	%r1396, 8;
	// begin inline asm
	shfl.sync.down.b32 %r1389, %r1390, %r1396, %r1362, %r1408;
	// end inline asm
	// begin inline asm
	shfl.sync.down.b32 %r1394, %r1395, %r1396, %r1362, %r1408;
	// end inline asm
	add.s32 	%r1427, %r1118, 8;
	setp.gt.s32 	%p391, %r1427, %r1362;
	setp.eq.s32 	%p392, %r1390, 0;
	selp.b32 	%r1428, %r1394, 0, %p392;
	selp.b32 	%r1429, 0, %r1389, %p391;
	or.b32  	%r1400, %r1390, %r1429;
	selp.b32 	%r1430, 0, %r1428, %p391;
	add.s32 	%r1405, %r1395, %r1430;
	mov.b32 	%r1406, 16;
	// begin inline asm
	shfl.sync.down.b32 %r1399, %r1400, %r1406, %r1362, %r1408;
	// end inline asm
	// begin inline asm
	shfl.sync.down.b32 %r1404, %r1405, %r1406, %r1362, %r1408;
	// end inline asm
	add.s32 	%r1431, %r1118, 16;
	setp.gt.s32 	%p393, %r1431, %r1362;
	setp.eq.s32 	%p394, %r1400, 0;
	selp.b32 	%r1432, %r1404, 0, %p394;
	selp.b32 	%r1433, 0, %r1399, %p393;
	or.b32  	%r1765, %r1433, %r1400;
	selp.b32 	%r1434, 0, %r1432, %p393;
	add.s32 	%r1764, %r1405, %r1434;
	add.s64 	%rd6, %rd1, 512;
	mov.u32 	%r1435, %ctaid.x;
	add.s32 	%r1766, %r1435, %r99;
	mov.b32 	%r1763, 928;
$L__BB4_23:
	setp.ne.s64 	%p395, %rd132, 101;
	mov.b32 	%r1436, -1;
	vote.sync.all.pred 	%p396, %p395, %r1436;
	not.pred 	%p397, %p396;
	@%p397 bra 	$L__BB4_27;
	shr.u32 	%r1763, %r1763, 1;
	mul.wide.s32 	%rd115, %r1766, 16;
	add.s64 	%rd116, %rd6, %rd115;
	add.s64 	%rd114, %rd116, -512;
	mov.u32 	%r1768, %r1763;
$L__BB4_25:
	shr.u32 	%r116, %r1768, 1;
	mul.lo.s32 	%r1467, %r1760, 16807;
	and.b32  	%r1760, %r1467, 2147483647;
	sub.s32 	%r1468, %r1768, %r116;
	add.s32 	%r1469, %r1468, 1;
	rem.u32 	%r1470, %r1760, %r1469;
	add.s32 	%r1466, %r1470, %r116;
	// begin inline asm
	nanosleep.u32 %r1466;
	// end inline asm
	// begin inline asm
	ld.relaxed.gpu.v2.u64 {%rd112, %rd132}, [%rd114];
	// end inline asm
	setp.eq.s64 	%p423, %rd132, 99;
	mov.b32 	%r1471, -1;
	vote.sync.any.pred 	%p424, %p423, %r1471;
	mov.u32 	%r1768, %r116;
	@%p424 bra 	$L__BB4_25;
	mov.b64 	{%r1474, %r1479}, %rd112;
	setp.eq.s64 	%p425, %rd132, 101;
	mov.b32 	%r1522, -1;
	vote.sync.ballot.b32 	%r1523, %p425, %r1522;
	and.b32  	%r1524, %r1523, %r1358;
	or.b32  	%r1525, %r1524, -2147483648;
	add.s32 	%r1526, %r1525, -1;
	not.b32 	%r1527, %r1525;
	and.b32  	%r1528, %r1527, %r1526;
	popc.b32 	%r1476, %r1528;
	mov.b32 	%r1480, 1;
	// begin inline asm
	shfl.sync.down.b32 %r1473, %r1474, %r1480, %r1476, %r1522;
	// end inline asm
	// begin inline asm
	shfl.sync.down.b32 %r1478, %r1479, %r1480, %r1476, %r1522;
	// end inline asm
	setp.lt.s32 	%p427, %r1118, %r1476;
	setp.eq.s32 	%p428, %r1474, 0;
	selp.b32 	%r1529, %r1473, 0, %p427;
	or.b32  	%r1484, %r1529, %r1474;
	selp.b32 	%r1530, %r1478, 0, %p428;
	selp.b32 	%r1531, %r1530, 0, %p427;
	add.s32 	%r1489, %r1531, %r1479;
	mov.b32 	%r1490, 2;
	// begin inline asm
	shfl.sync.down.b32 %r1483, %r1484, %r1490, %r1476, %r1522;
	// end inline asm
	// begin inline asm
	shfl.sync.down.b32 %r1488, %r1489, %r1490, %r1476, %r1522;
	// end inline asm
	add.s32 	%r1532, %r1118, 2;
	setp.gt.s32 	%p429, %r1532, %r1476;
	setp.eq.s32 	%p430, %r1484, 0;
	selp.b32 	%r1533, %r1488, 0, %p430;
	selp.b32 	%r1534, 0, %r1483, %p429;
	or.b32  	%r1494, %r1484, %r1534;
	selp.b32 	%r1535, 0, %r1533, %p429;
	add.s32 	%r1499, %r1535, %r1489;
	mov.b32 	%r1500, 4;
	// begin inline asm
	shfl.sync.down.b32 %r1493, %r1494, %r1500, %r1476, %r1522;
	// end inline asm
	// begin inline asm
	shfl.sync.down.b32 %r1498, %r1499, %r1500, %r1476, %r1522;
	// end inline asm
	add.s32 	%r1536, %r1118, 4;
	setp.gt.s32 	%p431, %r1536, %r1476;
	setp.eq.s32 	%p432, %r1494, 0;
	selp.b32 	%r1537, %r1498, 0, %p432;
	selp.b32 	%r1538, 0, %r1493, %p431;
	or.b32  	%r1504, %r1494, %r1538;
	selp.b32 	%r1539, 0, %r1537, %p431;
	add.s32 	%r1509, %r1499, %r1539;
	mov.b32 	%r1510, 8;
	// begin inline asm
	shfl.sync.down.b32 %r1503, %r1504, %r1510, %r1476, %r1522;
	// end inline asm
	// begin inline asm
	shfl.sync.down.b32 %r1508, %r1509, %r1510, %r1476, %r1522;
	// end inline asm
	add.s32 	%r1540, %r1118, 8;
	setp.gt.s32 	%p433, %r1540, %r1476;
	setp.eq.s32 	%p434, %r1504, 0;
	selp.b32 	%r1541, %r1508, 0, %p434;
	selp.b32 	%r1542, 0, %r1503, %p433;
	or.b32  	%r1514, %r1504, %r1542;
	selp.b32 	%r1543, 0, %r1541, %p433;
	add.s32 	%r1519, %r1509, %r1543;
	mov.b32 	%r1520, 16;
	// begin inline asm
	shfl.sync.down.b32 %r1513, %r1514, %r1520, %r1476, %r1522;
	// end inline asm
	// begin inline asm
	shfl.sync.down.b32 %r1518, %r1519, %r1520, %r1476, %r1522;
	// end inline asm
	add.s32 	%r1544, %r1118, 16;
	setp.gt.s32 	%p435, %r1544, %r1476;
	setp.eq.s32 	%p436, %r1514, 0;
	selp.b32 	%r1545, %r1518, 0, %p436;
	selp.b32 	%r1546, 0, %r1513, %p435;
	selp.b32 	%r1547, 0, %r1545, %p435;
	add.s32 	%r1548, %r1519, %r1547;
	or.b32  	%r1549, %r1546, %r1765;
	or.b32  	%r118, %r1549, %r1514;
	setp.eq.s32 	%p437, %r1765, 0;
	selp.b32 	%r1550, %r1548, 0, %p437;
	add.s32 	%r1764, %r1550, %r1764;
	add.s32 	%r1766, %r1766, -32;
	mov.u32 	%r1765, %r118;
	bra.uni 	$L__BB4_23;
$L__BB4_27:
	mov.u32 	%r1438, %tid.x;
	setp.ne.s32 	%p398, %r1438, 0;
	@%p398 bra 	$L__BB4_29;
	or.b32  	%r1439, %r1765, %r95;
	setp.eq.s32 	%p399, %r95, 0;
	selp.b32 	%r1440, %r1764, 0, %p399;
	add.s32 	%r1441, %r1440, %r96;
	mov.b64 	%rd110, {%r1439, %r1441};
	add.s64 	%rd109, %rd2, 512;
	mov.b64 	%rd111, 101;
	// begin inline asm
	st.relaxed.gpu.v2.u64 [%rd109], {%rd110, %rd111};
	// end inline asm
	st.shared.u32 	[_ZZN3cub18CUB_300001_SM_10006detail11scan_by_key21DeviceScanByKeyKernelINS2_10policy_hubIN6thrust24THRUST_300001_SM_1000_NS18transform_iteratorI6RowKeyNS6_17counting_iteratorIiNS6_11use_defaultESA_SA_EESA_SA_EEjjN4cuda3std3__44plusIvEEE10Policy1000ESC_PjSK_NS0_24ReduceByKeyScanTileStateIjiLb1EEENSF_8equal_toIvEESH_NS0_8NullTypeEjjiEEvT0_PT9_T1_T2_T3_iT4_T5_T6_T7_E12temp_storage+100], %r1765;
	st.shared.v2.u32 	[_ZZN3cub18CUB_300001_SM_10006detail11scan_by_key21DeviceScanByKeyKernelINS2_10policy_hubIN6thrust24THRUST_300001_SM_1000_NS18transform_iteratorI6RowKeyNS6_17counting_iteratorIiNS6_11use_defaultESA_SA_EESA_SA_EEjjN4cuda3std3__44plusIvEEE10Policy1000ESC_PjSK_NS0_24ReduceByKeyScanTileStateIjiLb1EEENSF_8equal_toIvEESH_NS0_8NullTypeEjjiEEvT0_PT9_T1_T2_T3_iT4_T5_T6_T7_E12temp_storage+104], {%r1764, %r1439};
	st.shared.u32 	[_ZZN3cub18CUB_300001_SM_10006detail11scan_by_key21DeviceScanByKeyKernelINS2_10policy_hubIN6thrust24THRUST_300001_SM_1000_NS18transform_iteratorI6RowKeyNS6_17counting_iteratorIiNS6_11use_defaultESA_SA_EESA_SA_EEjjN4cuda3std3__44plusIvEEE10Policy1000ESC_PjSK_NS0_24ReduceByKeyScanTileStateIjiLb1EEENSF_8equal_toIvEESH_NS0_8NullTypeEjjiEEvT0_PT9_T1_T2_T3_iT4_T5_T6_T7_E12temp_storage+112], %r1441;
$L__BB4_29:
	setp.ne.s32 	%p400, %r1118, 0;
	@%p400 bra 	$L__BB4_31;
	st.shared.v2.u32 	[_ZZN3cub18CUB_300001_SM_10006detail11scan_by_key21DeviceScanByKeyKernelINS2_10policy_hubIN6thrust24THRUST_300001_SM_1000_NS18transform_iteratorI6RowKeyNS6_17counting_iteratorIiNS6_11use_defaultESA_SA_EESA_SA_EEjjN4cuda3std3__44plusIvEEE10Policy1000ESC_PjSK_NS0_24ReduceByKeyScanTileStateIjiLb1EEENSF_8equal_toIvEESH_NS0_8NullTypeEjjiEEvT0_PT9_T1_T2_T3_iT4_T5_T6_T7_E12temp_storage+64], {%r1765, %r1764};
	mov.u32 	%r1769, %r1765;
	mov.u32 	%r1770, %r1764;
$L__BB4_31:
	setp.ne.s32 	%p401, %r30, %r31;
	setp.ne.s32 	%p402, %r29, %r30;
	setp.ne.s32 	%p403, %r28, %r29;
	setp.ne.s32 	%p404, %r27, %r28;
	setp.ne.s32 	%p405, %r26, %r27;
	setp.ne.s32 	%p406, %r25, %r26;
	setp.ne.s32 	%p407, %r24, %r25;
	setp.ne.s32 	%p408, %r23, %r24;
	setp.ne.s32 	%p409, %r22, %r23;
	setp.ne.s32 	%p410, %r21, %r22;
	setp.ne.s32 	%p411, %r20, %r21;
	setp.ne.s32 	%p412, %r19, %r20;
	setp.ne.s32 	%p413, %r18, %r19;
	setp.ne.s32 	%p414, %r17, %r18;
	setp.ne.s32 	%p415, %r16, %r17;
	setp.ne.s32 	%p416, %r15, %r16;
	setp.ne.s32 	%p417, %r14, %r15;
	setp.ne.s32 	%p418, %r13, %r14;
	setp.ne.s32 	%p419, %r12, %r13;
	setp.ne.s32 	%p420, %r1759, %r12;
	mov.u32 	%r1442, %tid.x;
	setp.eq.s32 	%p421, %r1442, 0;
	bar.sync 	0;
	ld.shared.u32 	%r1443, [_ZZN3cub18CUB_300001_SM_10006detail11scan_by_key21DeviceScanByKeyKernelINS2_10policy_hubIN6thrust24THRUST_300001_SM_1000_NS18transform_iteratorI6RowKeyNS6_17counting_iteratorIiNS6_11use_defaultESA_SA_EESA_SA_EEjjN4cuda3std3__44plusIvEEE10Policy1000ESC_PjSK_NS0_24ReduceByKeyScanTileStateIjiLb1EEENSF_8equal_toIvEESH_NS0_8NullTypeEjjiEEvT0_PT9_T1_T2_T3_iT4_T5_T6_T7_E12temp_storage+68];
	setp.eq.s32 	%p422, %r1769, 0;
	selp.b32 	%r1444, %r1443, 0, %p422;
	selp.b32 	%r1445, 0, %r1444, %p421;
	add.s32 	%r1446, %r1770, %r1445;
	selp.b32 	%r1447, 0, %r1446, %p420;
	add.s32 	%r1790, %r1447, %r32;
	selp.b32 	%r1448, 0, %r1790, %p419;
	add.s32 	%r1789, %r33, %r1448;
	selp.b32 	%r1449, 0, %r1789, %p418;
	add.s32 	%r1788, %r34, %r1449;
	selp.b32 	%r1450, 0, %r1788, %p417;
	add.s32 	%r1787, %r35, %r1450;
	selp.b32 	%r1451, 0, %r1787, %p416;
	add.s32 	%r1786, %r36, %r1451;
	selp.b32 	%r1452, 0, %r1786, %p415;
	add.s32 	%r1785, %r37, %r1452;
	selp.b32 	%r1453, 0, %r1785, %p414;
	add.s32 	%r1784, %r38, %r1453;
	selp.b32 	%r1454, 0, %r1784, %p413;
	add.s32 	%r1783, %r39, %r1454;
	selp.b32 	%r1455, 0, %r1783, %p412;
	add.s32 	%r1782, %r40, %r1455;
	selp.b32 	%r1456, 0, %r1782, %p411;
	add.s32 	%r1781, %r41, %r1456;
	selp.b32 	%r1457, 0, %r1781, %p410;
	add.s32 	%r1780, %r42, %r1457;
	selp.b32 	%r1458, 0, %r1780, %p409;
	add.s32 	%r1779, %r43, %r1458;
	selp.b32 	%r1459, 0, %r1779, %p408;
	add.s32 	%r1778, %r44, %r1459;
	selp.b32 	%r1460, 0, %r1778, %p407;
	add.s32 	%r1777, %r45, %r1460;
	selp.b32 	%r1461, 0, %r1777, %p406;
	add.s32 	%r1776, %r46, %r1461;
	selp.b32 	%r1462, 0, %r1776, %p405;
	add.s32 	%r1775, %r47, %r1462;
	selp.b32 	%r1463, 0, %r1775, %p404;
	add.s32 	%r1774, %r48, %r1463;
	selp.b32 	%r1464, 0, %r1774, %p403;
	add.s32 	%r1773, %r49, %r1464;
	selp.b32 	%r1465, 0, %r1773, %p402;
	add.s32 	%r1772, %r50, %r1465;
	selp.b32 	%r1771, 0, %r1772, %p401;
$L__BB4_32:
	ld.param.u64 	%rd131, [_ZN3cub18CUB_300001_SM_10006detail11scan_by_key21DeviceScanByKeyKernelINS2_10policy_hubIN6thrust24THRUST_300001_SM_1000_NS18transform_iteratorI6RowKeyNS6_17counting_iteratorIiNS6_11use_defaultESA_SA_EESA_SA_EEjjN4cuda3std3__44plusIvEEE10Policy1000ESC_PjSK_NS0_24ReduceByKeyScanTileStateIjiLb1EEENSF_8equal_toIvEESH_NS0_8NullTypeEjjiEEvT0_PT9_T1_T2_T3_iT4_T5_T6_T7__param_3];
	add.s32 	%r1728, %r51, %r1771;
	bar.sync 	0;
	st.shared.v4.u32 	[%r11], {%r1790, %r1789, %r1788, %r1787};
	st.shared.v4.u32 	[%r11+16], {%r1786, %r1785, %r1784, %r1783};
	st.shared.v4.u32 	[%r11+32], {%r1782, %r1781, %r1780, %r1779};
	st.shared.v4.u32 	[%r11+48], {%r1778, %r1777, %r1776, %r1775};
	st.shared.v4.u32 	[%r11+64], {%r1774, %r1773, %r1772, %r1728};
	bar.warp.sync 	-1;
	ld.shared.u32 	%r1729, [%r10];
	ld.shared.u32 	%r1730, [%r10+128];
	ld.shared.u32 	%r1731, [%r10+256];
	ld.shared.u32 	%r1732, [%r10+384];
	ld.shared.u32 	%r1733, [%r10+512];
	ld.shared.u32 	%r1734, [%r10+640];
	ld.shared.u32 	%r1735, [%r10+768];
	ld.shared.u32 	%r1736, [%r10+896];
	ld.shared.u32 	%r1737, [%r10+1024];
	ld.shared.u32 	%r1738, [%r10+1152];
	ld.shared.u32 	%r1739, [%r10+1280];
	ld.shared.u32 	%r1740, [%r10+1408];
	ld.shared.u32 	%r1741, [%r10+1536];
	ld.shared.u32 	%r1742, [%r10+1664];
	ld.shared.u32 	%r1743, [%r10+1792];
	ld.shared.u32 	%r1744, [%r10+1920];
	ld.shared.u32 	%r1745, [%r10+2048];
	ld.shared.u32 	%r1746, [%r10+2176];
	ld.shared.u32 	%r1747, [%r10+2304];
	ld.shared.u32 	%r1748, [%r10+2432];
	cvta.to.global.u64 	%rd120, %rd131;
	mov.u32 	%r1749, %tid.x;
	and.b32  	%r1750, %r1749, 992;
	mul.lo.s32 	%r1751, %r1750, 20;
	and.b32  	%r1752, %r1749, 31;
	or.b32  	%r1753, %r1751, %r1752;
	cvt.u64.u32 	%rd121, %r1753;
	mov.u32 	%r1754, %ctaid.x;
	mul.lo.s32 	%r1755, %r1754, 4480;
	cvt.u64.u32 	%rd122, %r1755;
	add.s64 	%rd123, %rd121, %rd122;
	shl.b64 	%rd124, %rd123, 2;
	add.s64 	%rd125, %rd120, %rd124;
	st.global.u32 	[%rd125], %r1729;
	st.global.u32 	[%rd125+128], %r1730;
	st.global.u32 	[%rd125+256], %r1731;
	st.global.u32 	[%rd125+384], %r1732;
	st.global.u32 	[%rd125+512], %r1733;
	st.global.u32 	[%rd125+640], %r1734;
	st.global.u32 	[%rd125+768], %r1735;
	st.global.u32 	[%rd125+896], %r1736;
	st.global.u32 	[%rd125+1024], %r1737;
	st.global.u32 	[%rd125+1152], %r1738;
	st.global.u32 	[%rd125+1280], %r1739;
	st.global.u32 	[%rd125+1408], %r1740;
	st.global.u32 	[%rd125+1536], %r1741;
	st.global.u32 	[%rd125+1664], %r1742;
	st.global.u32 	[%rd125+1792], %r1743;
	st.global.u32 	[%rd125+1920], %r1744;
	st.global.u32 	[%rd125+2048], %r1745;
	st.global.u32 	[%rd125+2176], %r1746;
	st.global.u32 	[%rd125+2304], %r1747;
	st.global.u32 	[%rd125+2432], %r1748;
	bra.uni 	$L__BB4_186;
$L__BB4_33:
	setp.eq.s32 	%p41, %r5, 0;
	@%p41 bra 	$L__BB4_186;
	add.s32 	%r163, %r1, %r4;
	div.s32 	%r1810, %r163, %r2;
	mov.u32 	%r165, %tid.x;
	and.b32  	%r442, %r165, 31;
	and.b32  	%r443, %r165, 992;
	mul.lo.s32 	%r444, %r443, 20;
	or.b32  	%r166, %r444, %r442;
	setp.ge.u32 	%p42, %r166, %r5;
	mov.u32 	%r1791, %r1810;
	@%p42 bra 	$L__BB4_36;
	add.s32 	%r445, %r166, %r163;
	div.s32 	%r1791, %r445, %r2;
$L__BB4_36:
	add.s32 	%r169, %r166, 32;
	setp.ge.u32 	%p43, %r169, %r5;
	mov.u32 	%r1792, %r1810;
	@%p43 bra 	$L__BB4_38;
	add.s32 	%r446, %r169, %r163;
	div.s32 	%r1792, %r446, %r2;
$L__BB4_38:
	add.s32 	%r172, %r166, 64;
	setp.ge.u32 	%p44, %r172, %r5;
	mov.u32 	%r1793, %r1810;
	@%p44 bra 	$L__BB4_40;
	add.s32 	%r447, %r172, %r163;
	div.s32 	%r1793, %r447, %r2;
$L__BB4_40:
	add.s32 	%r175, %r166, 96;
	setp.ge.u32 	%p45, %r175, %r5;
	mov.u32 	%r1794, %r1810;
	@%p45 bra 	$L__BB4_42;
	add.s32 	%r448, %r175, %r163;
	div.s32 	%r1794, %r448, %r2;
$L__BB4_42:
	add.s32 	%r178, %r166, 128;
	setp.ge.u32 	%p46, %r178, %r5;
	mov.u32 	%r1795, %r1810;
	@%p46 bra 	$L__BB4_44;
	add.s32 	%r449, %r178, %r163;
	div.s32 	%r1795, %r449, %r2;
$L__BB4_44:
	add.s32 	%r181, %r166, 160;
	setp.ge.u32 	%p47, %r181, %r5;
	mov.u32 	%r1796, %r1810;
	@%p47 bra 	$L__BB4_46;
	add.s32 	%r450, %r181, %r163;
	div.s32 	%r1796, %r450, %r2;
$L__BB4_46:
	add.s32 	%r184, %r166, 192;
	setp.ge.u32 	%p48, %r184, %r5;
	mov.u32 	%r1797, %r1810;
	@%p48 bra 	$L__BB4_48;
	add.s32 	%r451, %r184, %r163;
	div.s32 	%r1797, %r451, %r2;
$L__BB4_48:
	add.s32 	%r187, %r166, 224;
	setp.ge.u32 	%p49, %r187, %r5;
	mov.u32 	%r1798, %r1810;
	@%p49 bra 	$L__BB4_50;
	add.s32 	%r452, %r187, %r163;
	div.s32 	%r1798, %r452, %r2;
$L__BB4_50:
	add.s32 	%r190, %r166, 256;
	setp.ge.u32 	%p50, %r190, %r5;
	mov.u32 	%r1799, %r1810;
	@%p50 bra 	$L__BB4_52;
	add.s32 	%r453, %r190, %r163;
	div.s32 	%r1799, %r453, %r2;
$L__BB4_52:
	add.s32 	%r193, %r166, 288;
	setp.ge.u32 	%p51, %r193, %r5;
	mov.u32 	%r1800, %r1810;
	@%p51 bra 	$L__BB4_54;
	add.s32 	%r454, %r193, %r163;
	div.s32 	%r1800, %r454, %r2;
$L__BB4_54:
	add.s32 	%r196, %r166, 320;
	setp.ge.u32 	%p52, %r196, %r5;
	mov.u32 	%r1801, %r1810;
	@%p52 bra 	$L__BB4_56;
	add.s32 	%r455, %r196, %r163;
	div.s32 	%r1801, %r455, %r2;
$L__BB4_56:
	add.s32 	%r199, %r166, 352;
	setp.ge.u32 	%p53, %r199, %r5;
	mov.u32 	%r1802, %r1810;
	@%p53 bra 	$L__BB4_58;
	add.s32 	%r456, %r199, %r163;
	div.s32 	%r1802, %r456, %r2;
$L__BB4_58:
	add.s32 	%r202, %r166, 384;
	setp.ge.u32 	%p54, %r202, %r5;
	mov.u32 	%r1803, %r1810;
	@%p54 bra 	$L__BB4_60;
	add.s32 	%r457, %r202, %r163;
	div.s32 	%r1803, %r457, %r2;
$L__BB4_60:
	add.s32 	%r205, %r166, 416;
	setp.ge.u32 	%p55, %r205, %r5;
	mov.u32 	%r1804, %r1810;
	@%p55 bra 	$L__BB4_62;
	add.s32 	%r458, %r205, %r163;
	div.s32 	%r1804, %r458, %r2;
$L__BB4_62:
	add.s32 	%r208, %r166, 448;
	setp.ge.u32 	%p56, %r208, %r5;
	mov.u32 	%r1805, %r1810;
	@%p56 bra 	$L__BB4_64;
	add.s32 	%r459, %r208, %r163;
	div.s32 	%r1805, %r459, %r2;
$L__BB4_64:
	add.s32 	%r211, %r166, 480;
	setp.ge.u32 	%p57, %r211, %r5;
	mov.u32 	%r1806, %r1810;
	@%p57 bra 	$L__BB4_66;
	add.s32 	%r460, %r211, %r163;
	div.s32 	%r1806, %r460, %r2;
$L__BB4_66:
	add.s32 	%r214, %r166, 512;
	setp.ge.u32 	%p58, %r214, %r5;
	mov.u32 	%r1807, %r1810;
	@%p58 bra 	$L__BB4_68;
	add.s32 	%r461, %r214, %r163;
	div.s32 	%r1807, %r461, %r2;
$L__BB4_68:
	add.s32 	%r217, %r166, 544;
	setp.ge.u32 	%p59, %r217, %r5;
	mov.u32 	%r1808, %r1810;
	@%p59 bra 	$L__BB4_70;
	add.s32 	%r462, %r217, %r163;
	div.s32 	%r1808, %r462, %r2;
$L__BB4_70:
	add.s32 	%r220, %r166, 576;
	setp.ge.u32 	%p60, %r220, %r5;
	mov.u32 	%r1809, %r1810;
	@%p60 bra 	$L__BB4_72;
	add.s32 	%r463, %r220, %r163;
	div.s32 	%r1809, %r463, %r2;
$L__BB4_72:
	add.s32 	%r223, %r166, 608;
	setp.ge.u32 	%p61, %r223, %r5;
	@%p61 bra 	$L__BB4_74;
	add.s32 	%r464, %r223, %r163;
	div.s32 	%r1810, %r464, %r2;
$L__BB4_74:
	ld.param.u64 	%rd128, [_ZN3cub18CUB_300001_SM_10006detail11scan_by_key21DeviceScanByKeyKernelINS2_10policy_hubIN6thrust24THRUST_300001_SM_1000_NS18transform_iteratorI6RowKeyNS6_17counting_iteratorIiNS6_11use_defaultESA_SA_EESA_SA_EEjjN4cuda3std3__44plusIvEEE10Policy1000ESC_PjSK_NS0_24ReduceByKeyScanTileStateIjiLb1EEENSF_8equal_toIvEESH_NS0_8NullTypeEjjiEEvT0_PT9_T1_T2_T3_iT4_T5_T6_T7__param_2];
	setp.ge.u32 	%p62, %r166, %r5;
	// begin inline asm
	mov.u32 %r465, %laneid;
	// end inline asm
	shr.u32 	%r467, %r165, 5;
	mad.lo.s32 	%r468, %r467, 640, %r465;
	shl.b32 	%r469, %r468, 2;
	mov.u32 	%r470, _ZZN3cub18CUB_300001_SM_10006detail11scan_by_key21DeviceScanByKeyKernelINS2_10policy_hubIN6thrust24THRUST_300001_SM_1000_NS18transform_iteratorI6RowKeyNS6_17counting_iteratorIiNS6_11use_defaultESA_SA_EESA_SA_EEjjN4cuda3std3__44plusIvEEE10Policy1000ESC_PjSK_NS0_24ReduceByKeyScanTileStateIjiLb1EEENSF_8equal_toIvEESH_NS0_8NullTypeEjjiEEvT0_PT9_T1_T2_T3_iT4_T5_T6_T7_E12temp_storage;
	add.s32 	%r227, %r470, %r469;
	st.shared.u32 	[%r227], %r1791;
	st.shared.u32 	[%r227+128], %r1792;
	st.shared.u32 	[%r227+256], %r1793;
	st.shared.u32 	[%r227+384], %r1794;
	st.shared.u32 	[%r227+512], %r1795;
	st.shared.u32 	[%r227+640], %r1796;
	st.shared.u32 	[%r227+768], %r1797;
	st.shared.u32 	[%r227+896], %r1798;
	st.shared.u32 	[%r227+1024], %r1799;
	st.shared.u32 	[%r227+1152], %r1800;
	st.shared.u32 	[%r227+1280], %r1801;
	st.shared.u32 	[%r227+1408], %r1802;
	st.shared.u32 	[%r227+1536], %r1803;
	st.shared.u32 	[%r227+1664], %r1804;
	st.shared.u32 	[%r227+1792], %r1805;
	st.shared.u32 	[%r227+1920], %r1806;
	st.shared.u32 	[%r227+2048], %r1807;
	st.shared.u32 	[%r227+2176], %r1808;
	st.shared.u32 	[%r227+2304], %r1809;
	st.shared.u32 	[%r227+2432], %r1810;
	bar.warp.sync 	-1;
	mad.lo.s32 	%r228, %r465, 76, %r227;
	ld.shared.v4.u32 	{%r229, %r230, %r231, %r232}, [%r228];
	ld.shared.v4.u32 	{%r233, %r234, %r235, %r236}, [%r228+16];
	ld.shared.v4.u32 	{%r237, %r238, %r239, %r240}, [%r228+32];
	ld.shared.v4.u32 	{%r241, %r242, %r243, %r244}, [%r228+48];
	ld.shared.v4.u32 	{%r245, %r246, %r247, %r248}, [%r228+64];
	bar.sync 	0;
	mul.wide.u32 	%rd24, %r4, 4;
	add.s64 	%rd23, %rd128, %rd24;
	// begin inline asm
	ld.ca.u32 %r1830, [%rd23];
	// end inline asm
	shl.b32 	%r471, %r166, 2;
	cvt.u64.u32 	%rd25, %r471;
	add.s64 	%rd10, %rd23, %rd25;
	mov.u32 	%r1811, %r1830;
	@%p62 bra 	$L__BB4_76;
	// begin inline asm
	ld.ca.u32 %r1811, [%rd10];
	// end inline asm
$L__BB4_76:
	setp.ge.u32 	%p63, %r169, %r5;
	mov.u32 	%r1812, %r1830;
	@%p63 bra 	$L__BB4_78;
	add.s64 	%rd27, %rd10, 128;
	// begin inline asm
	ld.ca.u32 %r1812, [%rd27];
	// end inline asm
$L__BB4_78:
	setp.ge.u32 	%p64, %r172, %r5;
	mov.u32 	%r1813, %r1830;
	@%p64 bra 	$L__BB4_80;
	add.s64 	%rd28, %rd10, 256;
	// begin inline asm
	ld.ca.u32 %r1813, [%rd28];
	// end inline asm
$L__BB4_80:
	setp.ge.u32 	%p65, %r175, %r5;
	mov.u32 	%r1814, %r1830;
	@%p65 bra 	$L__BB4_82;
	add.s64 	%rd29, %rd10, 384;
	// begin inline asm
	ld.ca.u32 %r1814, [%rd29];
	// end inline asm
$L__BB4_82:
	setp.ge.u32 	%p66, %r178, %r5;
	mov.u32 	%r1815, %r1830;
	@%p66 bra 	$L__BB4_84;
	add.s64 	%rd30, %rd10, 512;
	// begin inline asm
	ld.ca.u32 %r1815, [%rd30];
	// end inline asm
$L__BB4_84:
	setp.ge.u32 	%p67, %r181, %r5;
	mov.u32 	%r1816, %r1830;
	@%p67 bra 	$L__BB4_86;
	add.s64 	%rd31, %rd10, 640;
	// begin inline asm
	ld.ca.u32 %r1816, [%rd31];
	// end inline asm
$L__BB4_86:
	setp.ge.u32 	%p68, %r184, %r5;
	mov.u32 	%r1817, %r1830;
	@%p68 bra 	$L__BB4_88;
	add.s64 	%rd32, %rd10, 768;
	// begin inline asm
	ld.ca.u32 %r1817, [%rd32];
	// end inline asm
$L__BB4_88:
	setp.ge.u32 	%p69, %r187, %r5;
	mov.u32 	%r1818, %r1830;
	@%p69 bra 	$L__BB4_90;
	add.s64 	%rd33, %rd10, 896;
	// begin inline asm
	ld.ca.u32 %r1818, [%rd33];
	// end inline asm
$L__BB4_90:
	setp.ge.u32 	%p70, %r190, %r5;
	mov.u32 	%r1819, %r1830;
	@%p70 bra 	$L__BB4_92;
	add.s64 	%rd34, %rd10, 1024;
	// begin inline asm
	ld.ca.u32 %r1819, [%rd34];
	// end inline asm
$L__BB4_92:
	setp.ge.u32 	%p71, %r193, %r5;
	mov.u32 	%r1820, %r1830;
	@%p71 bra 	$L__BB4_94;
	add.s64 	%rd35, %rd10, 1152;
	// begin inline asm
	ld.ca.u32 %r1820, [%rd35];
	// end inline asm
$L__BB4_94:
	setp.ge.u32 	%p72, %r196, %r5;
	mov.u32 	%r1821, %r1830;
	@%p72 bra 	$L__BB4_96;
	add.s64 	%rd36, %rd10, 1280;
	// begin inline asm
	ld.ca.u32 %r1821, [%rd36];
	// end inline asm
$L__BB4_96:
	setp.ge.u32 	%p73, %r199, %r5;
	mov.u32 	%r1822, %r1830;
	@%p73 bra 	$L__BB4_98;
	add.s64 	%rd37, %rd10, 1408;
	// begin inline asm
	ld.ca.u32 %r1822, [%rd37];
	// end inline asm
$L__BB4_98:
	setp.ge.u32 	%p74, %r202, %r5;
	mov.u32 	%r1823, %r1830;
	@%p74 bra 	$L__BB4_100;
	add.s64 	%rd38, %rd10, 1536;
	// begin inline asm
	ld.ca.u32 %r1823, [%rd38];
	// end inline asm
$L__BB4_100:
	setp.ge.u32 	%p75, %r205, %r5;
	mov.u32 	%r1824, %r1830;
	@%p75 bra 	$L__BB4_102;
	add.s64 	%rd39, %rd10, 1664;
	// begin inline asm
	ld.ca.u32 %r1824, [%rd39];
	// end inline asm
$L__BB4_102:
	setp.ge.u32 	%p76, %r208, %r5;
	mov.u32 	%r1825, %r1830;
	@%p76 bra 	$L__BB4_104;
	add.s64 	%rd40, %rd10, 1792;
	// begin inline asm
	ld.ca.u32 %r1825, [%rd40];
	// end inline asm
$L__BB4_104:
	add.s32 	%r487, %r166, 480;
	setp.ge.u32 	%p77, %r487, %r5;
	mov.u32 	%r1826, %r1830;
	@%p77 bra 	$L__BB4_106;
	add.s64 	%rd41, %rd10, 1920;
	// begin inline asm
	ld.ca.u32 %r1826, [%rd41];
	// end inline asm
$L__BB4_106:
	add.s32 	%r489, %r166, 512;
	setp.ge.u32 	%p78, %r489, %r5;
	mov.u32 	%r1827, %r1830;
	@%p78 bra 	$L__BB4_108;
	add.s64 	%rd42, %rd10, 2048;
	// begin inline asm
	ld.ca.u32 %r1827, [%rd42];
	// end inline asm
$L__BB4_108:
	add.s32 	%r491, %r166, 544;
	setp.ge.u32 	%p79, %r491, %r5;
	mov.u32 	%r1828, %r1830;
	@%p79 bra 	$L__BB4_110;
	add.s64 	%rd43, %rd10, 2176;
	// begin inline asm
	ld.ca.u32 %r1828, [%rd43];
	// end inline asm
$L__BB4_110:
	mov.u32 	%r1829, %r1830;
	@%p60 bra 	$L__BB4_112;
	add.s64 	%rd44, %rd10, 2304;
	// begin inline asm
	ld.ca.u32 %r1829, [%rd44];
	// end inline asm
$L__BB4_112:
	add.s32 	%r494, %r166, 608;
	setp.ge.u32 	%p81, %r494, %r5;
	@%p81 bra 	$L__BB4_114;
	add.s64 	%rd45, %rd10, 2432;
	// begin inline asm
	ld.ca.u32 %r1830, [%rd45];
	// end inline asm
$L__BB4_114:
	st.shared.u32 	[%r227], %r1811;
	st.shared.u32 	[%r227+128], %r1812;
	st.shared.u32 	[%r227+256], %r1813;
	st.shared.u32 	[%r227+384], %r1814;
	st.shared.u32 	[%r227+512], %r1815;
	st.shared.u32 	[%r227+640], %r1816;
	st.shared.u32 	[%r227+768], %r1817;
	st.shared.u32 	[%r227+896], %r1818;
	st.shared.u32 	[%r227+1024], %r1819;
	st.shared.u32 	[%r227+1152], %r1820;
	st.shared.u32 	[%r227+1280], %r1821;
	st.shared.u32 	[%r227+1408], %r1822;
	st.shared.u32 	[%r227+1536], %r1823;
	st.shared.u32 	[%r227+1664], %r1824;
	st.shared.u32 	[%r227+1792], %r1825;
	st.shared.u32 	[%r227+1920], %r1826;
	st.shared.u32 	[%r227+2048], %r1827;
	st.shared.u32 	[%r227+2176], %r1828;
	st.shared.u32 	[%r227+2304], %r1829;
	st.shared.u32 	[%r227+2432], %r1830;
	bar.warp.sync 	-1;
	ld.shared.v4.u32 	{%r290, %r291, %r292, %r293}, [%r228];
	ld.shared.v4.u32 	{%r294, %r295, %r296, %r297}, [%r228+16];
	ld.shared.v4.u32 	{%r298, %r299, %r300, %r301}, [%r228+32];
	ld.shared.v4.u32 	{%r302, %r303, %r304, %r305}, [%r228+48];
	ld.shared.v4.u32 	{%r306, %r307, %r308, %r309}, [%r228+64];
	bar.sync 	0;
	setp.ne.s32 	%p82, %r3, 0;
	@%p82 bra 	$L__BB4_122;
	shl.b32 	%r879, %r165, 2;
	mov.u32 	%r880, _ZZN3cub18CUB_300001_SM_10006detail11scan_by_key21DeviceScanByKeyKernelINS2_10policy_hubIN6thrust24THRUST_300001_SM_1000_NS18transform_iteratorI6RowKeyNS6_17counting_iteratorIiNS6_11use_defaultESA_SA_EESA_SA_EEjjN4cuda3std3__44plusIvEEE10Policy1000ESC_PjSK_NS0_24ReduceByKeyScanTileStateIjiLb1EEENSF_8equal_toIvEESH_NS0_8NullTypeEjjiEEvT0_PT9_T1_T2_T3_iT4_T5_T6_T7_E12temp_storage;
	add.s32 	%r881, %r880, %r879;
	add.s32 	%r310, %r881, 1020;
	st.shared.u32 	[%r881+1020], %r248;
	bar.sync 	0;
	setp.eq.s32 	%p207, %r165, 0;
	mov.b32 	%r1831, 1;
	@%p207 bra 	$L__BB4_117;
	ld.shared.u32 	%r882, [%r310+-4];
	setp.ne.s32 	%p208, %r882, %r229;
	selp.u32 	%r1831, 1, 0, %p208;
$L__BB4_117:
	shr.u32 	%r313, %r165, 5;
	setp.ne.s32 	%p209, %r229, %r230;
	setp.ne.s32 	%p210, %r230, %r231;
	setp.ne.s32 	%p211, %r231, %r232;
	setp.ne.s32 	%p212, %r232, %r233;
	setp.ne.s32 	%p213, %r233, %r234;
	setp.ne.s32 	%p214, %r234, %r235;
	setp.ne.s32 	%p215, %r235, %r236;
	setp.ne.s32 	%p216, %r236, %r237;
	setp.ne.s32 	%p217, %r237, %r238;
	setp.ne.s32 	%p218, %r238, %r239;
	setp.ne.s32 	%p219, %r239, %r240;
	setp.ne.s32 	%p220, %r240, %r241;
	setp.ne.s32 	%p221, %r241, %r242;
	setp.ne.s32 	%p222, %r242, %r243;
	setp.ne.s32 	%p223, %r243, %r244;
	setp.ne.s32 	%p224, %r244, %r245;
	setp.ne.s32 	%p225, %r245, %r246;
	setp.ne.s32 	%p226, %r246, %r247;
	setp.ne.s32 	%p227, %r247, %r248;
	mul.lo.s32 	%r943, %r165, 20;
	setp.eq.s32 	%p228, %r943, %r5;
	selp.b32 	%r314, 1, %r1831, %p228;
	or.b32  	%r944, %r943, 1;
	setp.eq.s32 	%p229, %r944, %r5;
	or.pred  	%p1, %p229, %p209;
	or.b32  	%r945, %r943, 2;
	setp.eq.s32 	%p230, %r945, %r5;
	or.pred  	%p2, %p230, %p210;
	or.b32  	%r946, %r943, 3;
	setp.eq.s32 	%p231, %r946, %r5;
	or.pred  	%p3, %p231, %p211;
	add.s32 	%r947, %r943, 4;
	setp.eq.s32 	%p232, %r947, %r5;
	or.pred  	%p4, %p232, %p212;
	add.s32 	%r948, %r943, 5;
	setp.eq.s32 	%p233, %r948, %r5;
	or.pred  	%p5, %p233, %p213;
	add.s32 	%r949, %r943, 6;
	setp.eq.s32 	%p234, %r949, %r5;
	or.pred  	%p6, %p234, %p214;
	add.s32 	%r950, %r943, 7;
	setp.eq.s32 	%p235, %r950, %r5;
	or.pred  	%p7, %p235, %p215;
	add.s32 	%r951, %r943, 8;
	setp.eq.s32 	%p236, %r951, %r5;
	or.pred  	%p8, %p236, %p216;
	add.s32 	%r952, %r943, 9;
	setp.eq.s32 	%p237, %r952, %r5;
	or.pred  	%p9, %p237, %p217;
	add.s32 	%r953, %r943, 10;
	setp.eq.s32 	%p238, %r953, %r5;
	or.pred  	%p10, %p238, %p218;
	add.s32 	%r954, %r943, 11;
	setp.eq.s32 	%p239, %r954, %r5;
	or.pred  	%p11, %p239, %p219;
	add.s32 	%r955, %r943, 12;
	setp.eq.s32 	%p240, %r955, %r5;
	or.pred  	%p12, %p240, %p220;
	add.s32 	%r956, %r943, 13;
	setp.eq.s32 	%p241, %r956, %r5;
	or.pred  	%p13, %p241, %p221;
	add.s32 	%r957, %r943, 14;
	setp.eq.s32 	%p242, %r957, %r5;
	or.pred  	%p14, %p242, %p222;
	add.s32 	%r958, %r943, 15;
	setp.eq.s32 	%p243, %r958, %r5;
	or.pred  	%p15, %p243, %p223;
	add.s32 	%r959, %r943, 16;
	setp.eq.s32 	%p244, %r959, %r5;
	or.pred  	%p16, %p244, %p224;
	add.s32 	%r960, %r943, 17;
	setp.eq.s32 	%p245, %r960, %r5;
	or.pred  	%p17, %p245, %p225;
	add.s32 	%r961, %r943, 18;
	setp.eq.s32 	%p246, %r961, %r5;
	or.pred  	%p18, %p246, %p226;
	add.s32 	%r962, %r943, 19;
	setp.eq.s32 	%p247, %r962, %r5;
	or.pred  	%p19, %p247, %p227;
	selp.b32 	%r963, 0, %r290, %p1;
	add.s32 	%r964, %r291, %r963;
	or.pred  	%p248, %p1, %p2;
	selp.b32 	%r965, 0, %r964, %p2;
	add.s32 	%r966, %r292, %r965;
	or.pred  	%p249, %p248, %p3;
	selp.b32 	%r967, 0, %r966, %p3;
	add.s32 	%r968, %r293, %r967;
	or.pred  	%p250, %p249, %p4;
	selp.b32 	%r969, 0, %r968, %p4;
	add.s32 	%r970, %r294, %r969;
	or.pred  	%p251, %p250, %p5;
	selp.b32 	%r971, 0, %r970, %p5;
	add.s32 	%r972, %r295, %r971;
	or.pred  	%p252, %p251, %p6;
	selp.b32 	%r973, 0, %r972, %p6;
	add.s32 	%r974, %r296, %r973;
	or.pred  	%p253, %p252, %p7;
	selp.b32 	%r975, 0, %r974, %p7;
	add.s32 	%r976, %r297, %r975;
	or.pred  	%p254, %p253, %p8;
	selp.b32 	%r977, 0, %r976, %p8;
	add.s32 	%r978, %r298, %r977;
	or.pred  	%p255, %p254, %p9;
	selp.b32 	%r979, 0, %r978, %p9;
	add.s32 	%r980, %r299, %r979;
	or.pred  	%p256, %p255, %p10;
	selp.b32 	%r981, 0, %r980, %p10;
	add.s32 	%r982, %r300, %r981;
	or.pred  	%p257, %p256, %p11;
	selp.b32 	%r983, 0, %r982, %p11;
	add.s32 	%r984, %r301, %r983;
	or.pred  	%p258, %p257, %p12;
	selp.b32 	%r985, 0, %r984, %p12;
	add.s32 	%r986, %r302, %r985;
	or.pred  	%p259, %p258, %p13;
	selp.b32 	%r987, 0, %r986, %p13;
	add.s32 	%r988, %r303, %r987;
	or.pred  	%p260, %p259, %p14;
	selp.b32 	%r989, 0, %r988, %p14;
	add.s32 	%r990, %r304, %r989;
	or.pred  	%p261, %p260, %p15;
	selp.b32 	%r991, 0, %r990, %p15;
	add.s32 	%r992, %r305, %r991;
	or.pred  	%p262, %p261, %p16;
	selp.b32 	%r993, 0, %r992, %p16;
	add.s32 	%r994, %r306, %r993;
	or.pred  	%p263, %p262, %p17;
	selp.b32 	%r995, 0, %r994, %p17;
	add.s32 	%r996, %r307, %r995;
	or.pred  	%p264, %p263, %p18;
	selp.b32 	%r997, 0, %r996, %p18;
	add.s32 	%r998, %r308, %r997;
	or.pred  	%p265, %p264, %p19;
	selp.u32 	%r999, 1, 0, %p265;
	or.b32  	%r884, %r314, %r999;
	selp.b32 	%r1000, 0, %r998, %p19;
	add.s32 	%r889, %r309, %r1000;
	mov.b32 	%r940, 1;
	mov.b32 	%r941, 0;
	mov.b32 	%r942, -1;
	// begin inline asm
	shfl.sync.up.b32 %r883, %r884, %r940, %r941, %r942;
	// end inline asm
	// begin inline asm
	shfl.sync.up.b32 %r888, %r889, %r940, %r941, %r942;
	// end inline asm
	setp.eq.s32 	%p266, %r884, 0;
	selp.b32 	%r1001, %r888, 0, %p266;
	setp.lt.s32 	%p267, %r465, 1;
	selp.b32 	%r1002, 0, %r883, %p267;
	or.b32  	%r894, %r1002, %r884;
	selp.b32 	%r1003, 0, %r1001, %p267;
	add.s32 	%r899, %r1003, %r889;
	mov.b32 	%r900, 2;
	// begin inline asm
	shfl.sync.up.b32 %r893, %r894, %r900, %r941, %r942;
	// end inline asm
	// begin inline asm
	shfl.sync.up.b32 %r898, %r899, %r900, %r941, %r942;
	// end inline asm
	setp.eq.s32 	%p268, %r894, 0;
	selp.b32 	%r1004, %r898, 0, %p268;
	setp.lt.s32 	%p269, %r465, 2;
	selp.b32 	%r1005, 0, %r893, %p269;
	or.b32  	%r904, %r1005, %r894;
	selp.b32 	%r1006, 0, %r1004, %p269;
	add.s32 	%r909, %r1006, %r899;
	mov.b32 	%r910, 4;
	// begin inline asm
	shfl.sync.up.b32 %r903, %r904, %r910, %r941, %r942;
	// end inline asm
	// begin inline asm
	shfl.sync.up.b32 %r908, %r909, %r910, %r941, %r942;
	// end inline asm
	setp.eq.s32 	%p270, %r904, 0;
	selp.b32 	%r1007, %r908, 0, %p270;
	setp.lt.s32 	%p271, %r465, 4;
	selp.b32 	%r1008, 0, %r903, %p271;
	or.b32  	%r914, %r1008, %r904;
	selp.b32 	%r1009, 0, %r1007, %p271;
	add.s32 	%r919, %r1009, %r909;
	mov.b32 	%r920, 8;
	// begin inline asm
	shfl.sync.up.b32 %r913, %r914, %r920, %r941, %r942;
	// end inline asm
	// begin inline asm
	shfl.sync.up.b32 %r918, %r919, %r920, %r941, %r942;
	// end inline asm
	setp.eq.s32 	%p272, %r914, 0;
	selp.b32 	%r1010, %r918, 0, %p272;
	setp.lt.s32 	%p273, %r465, 8;
	selp.b32 	%r1011, 0, %r913, %p273;
	or.b32  	%r924, %r1011, %r914;
	selp.b32 	%r1012, 0, %r1010, %p273;
	add.s32 	%r929, %r1012, %r919;
	mov.b32 	%r930, 16;
	// begin inline asm
	shfl.sync.up.b32 %r923, %r924, %r930, %r941, %r942;
	// end inline asm
	// begin inline asm
	shfl.sync.up.b32 %r928, %r929, %r930, %r941, %r942;
	// end inline asm
	setp.eq.s32 	%p274, %r924, 0;
	selp.b32 	%r1013, %r928, 0, %p274;
	setp.lt.s32 	%p275, %r465, 16;
	selp.b32 	%r1014, 0, %r923, %p275;
	or.b32  	%r934, %r1014, %r924;
	selp.b32 	%r1015, 0, %r1013, %p275;
	add.s32 	%r939, %r1015, %r929;
	// begin inline asm
	shfl.sync.up.b32 %r933, %r934, %r940, %r941, %r942;
	// end inline asm
	// begin inline asm
	shfl.sync.up.b32 %r1832, %r939, %r940, %r941, %r942;
	// end inline asm
	setp.ne.s32 	%p276, %r465, 31;
	@%p276 bra 	$L__BB4_119;
	shl.b32 	%r1016, %r313, 3;
	mov.u32 	%r1017, _ZZN3cub18CUB_300001_SM_10006detail11scan_by_key21DeviceScanByKeyKernelINS2_10policy_hubIN6thrust24THRUST_300001_SM_1000_NS18transform_iteratorI6RowKeyNS6_17counting_iteratorIiNS6_11use_defaultESA_SA_EESA_SA_EEjjN4cuda3std3__44plusIvEEE10Policy1000ESC_PjSK_NS0_24ReduceByKeyScanTileStateIjiLb1EEENSF_8equal_toIvEESH_NS0_8NullTypeEjjiEEvT0_PT9_T1_T2_T3_iT4_T5_T6_T7_E12temp_storage;
	add.s32 	%r1018, %r1017, %r1016;
	st.shared.v2.u32 	[%r1018], {%r934, %r939};
$L__BB4_119:
	bar.sync 	0;
	setp.lt.u32 	%p277, %r165, 32;
	@%p277 bra 	$L__BB4_121;
	ld.shared.u32 	%r1019, [_ZZN3cub18CUB_300001_SM_10006detail11scan_by_key21DeviceScanByKeyKernelINS2_10policy_hubIN6thrust24THRUST_300001_SM_1000_NS18transform_iteratorI6RowKeyNS6_17counting_iteratorIiNS6_11use_defaultESA_SA_EESA_SA_EEjjN4cuda3std3__44plusIvEEE10Policy1000ESC_PjSK_NS0_24ReduceByKeyScanTileStateIjiLb1EEENSF_8equal_toIvEESH_NS0_8NullTypeEjjiEEvT0_PT9_T1_T2_T3_iT4_T5_T6_T7_E12temp_storage+4];
	ld.shared.v2.u32 	{%r1020, %r1021}, [_ZZN3cub18CUB_300001_SM_10006detail11scan_by_key21DeviceScanByKeyKernelINS2_10policy_hubIN6thrust24THRUST_300001_SM_1000_NS18transform_iteratorI6RowKeyNS6_17counting_iteratorIiNS6_11use_defaultESA_SA_EESA_SA_EEjjN4cuda3std3__44plusIvEEE10Policy1000ESC_PjSK_NS0_24ReduceByKeyScanTileStateIjiLb1EEENSF_8equal_toIvEESH_NS0_8NullTypeEjjiEEvT0_PT9_T1_T2_T3_iT4_T5_T6_T7_E12temp_storage+8];
	setp.eq.s32 	%p278, %r1020, 0;
	selp.b32 	%r1022, %r1019, 0, %p278;
	add.s32 	%r1023, %r1022, %r1021;
	ld.shared.v4.u32 	{%r1024, %r1025, %r1026, %r1027}, [_ZZN3cub18CUB_300001_SM_10006detail11scan_by_key21DeviceScanByKeyKernelINS2_10policy_hubIN6thrust24THRUST_300001_SM_1000_NS18transform_iteratorI6RowKeyNS6_17counting_iteratorIiNS6_11use_defaultESA_SA_EESA_SA_EEjjN4cuda3std3__44plusIvEEE10Policy1000ESC_PjSK_NS0_24ReduceByKeyScanTileStateIjiLb1EEENSF_8equal_toIvEESH_NS0_8NullTypeEjjiEEvT0_PT9_T1_T2_T3_iT4_T5_T6_T7_E12temp_storage+16];
	setp.eq.s32 	%p279, %r1024, 0;
	selp.b32 	%r1028, %r1023, 0, %p279;
	add.s32 	%r1029, %r1028, %r1025;
	setp.eq.s32 	%p280, %r1026, 0;
	selp.b32 	%r1030, %r1029, 0, %p280;
	add.s32 	%r1031, %r1030, %r1027;
	ld.shared.v4.u32 	{%r1032, %r1033, %r1034, %r1035}, [_ZZN3cub18CUB_300001_SM_10006detail11scan_by_key21DeviceScanByKeyKernelINS2_10policy_hubIN6thrust24THRUST_300001_SM_1000_NS18transform_iteratorI6RowKeyNS6_17counting_iteratorIiNS6_11use_defaultESA_SA_EESA_SA_EEjjN4cuda3std3__44plusIvEEE10Policy1000ESC_PjSK_NS0_24ReduceByKeyScanTileStateIjiLb1EEENSF_8equal_toIvEESH_NS0_8NullTypeEjjiEEvT0_PT9_T1_T2_T3_iT4_T5_T6_T7_E12temp_storage+32];
	setp.eq.s32 	%p281, %r1032, 0;
	selp.b32 	%r1036, %r1031, 0, %p281;
	add.s32 	%r1037, %r1036, %r1033;
	setp.eq.s32 	%p282, %r313, 6;
	setp.eq.s32 	%p283, %r1034, 0;
	selp.b32 	%r1038, %r1037, 0, %p283;
	add.s32 	%r1039, %r1038, %r1035;
	setp.eq.s32 	%p284, %r313, 5;
	setp.eq.s32 	%p285, %r313, 4;
	setp.eq.s32 	%p286, %r313, 3;
	setp.eq.s32 	%p287, %r313, 2;
	selp.b32 	%r1040, %r1023, %r1019, %p287;
	selp.b32 	%r1041, %r1029, %r1040, %p286;
	selp.b32 	%r1042, %r1031, %r1041, %p285;
	selp.b32 	%r1043, %r1037, %r1042, %p284;
	selp.b32 	%r1044, %r1039, %r1043, %p282;
	setp.eq.s32 	%p288, %r933, 0;
	selp.b32 	%r1045, %r1044, 0, %p288;
	add.s32 	%r1046, %r1045, %r1832;
	setp.eq.s32 	%p289, %r465, 0;
	selp.b32 	%r1832, %r1044, %r1046, %p289;
$L__BB4_121:
	setp.eq.s32 	%p290, %r165, 0;
	setp.eq.s32 	%p291, %r314, 0;
	selp.b32 	%r1047, %r1832, 0, %p291;
	selp.b32 	%r1048, 0, %r1047, %p290;
	add.s32 	%r1865, %r1048, %r290;
	selp.b32 	%r1049, 0, %r1865, %p1;
	add.s32 	%r1864, %r291, %r1049;
	selp.b32 	%r1050, 0, %r1864, %p2;
	add.s32 	%r1863, %r292, %r1050;
	selp.b32 	%r1051, 0, %r1863, %p3;
	add.s32 	%r1862, %r293, %r1051;
	selp.b32 	%r1052, 0, %r1862, %p4;
	add.s32 	%r1861, %r294, %r1052;
	selp.b32 	%r1053, 0, %r1861, %p5;
	add.s32 	%r1860, %r295, %r1053;
	selp.b32 	%r1054, 0, %r1860, %p6;
	add.s32 	%r1859, %r296, %r1054;
	selp.b32 	%r1055, 0, %r1859, %p7;
	add.s32 	%r1858, %r297, %r1055;
	selp.b32 	%r1056, 0, %r1858, %p8;
	add.s32 	%r1857, %r298, %r1056;
	selp.b32 	%r1057, 0, %r1857, %p9;
	add.s32 	%r1856, %r299, %r1057;
	selp.b32 	%r1058, 0, %r1856, %p10;
	add.s32 	%r1855, %r300, %r1058;
	selp.b32 	%r1059, 0, %r1855, %p11;
	add.s32 	%r1854, %r301, %r1059;
	selp.b32 	%r1060, 0, %r1854, %p12;
	add.s32 	%r1853, %r302, %r1060;
	selp.b32 	%r1061, 0, %r1853, %p13;
	add.s32 	%r1852, %r303, %r1061;
	selp.b32 	%r1062, 0, %r1852, %p14;
	add.s32 	%r1851, %r304, %r1062;
	selp.b32 	%r1063, 0, %r1851, %p15;
	add.s32 	%r1850, %r305, %r1063;
	selp.b32 	%r1064, 0, %r1850, %p16;
	add.s32 	%r1849, %r306, %r1064;
	selp.b32 	%r1065, 0, %r1849, %p17;
	add.s32 	%r1848, %r307, %r1065;
	selp.b32 	%r1066, 0, %r1848, %p18;
	add.s32 	%r1847, %r308, %r1066;
	selp.b32 	%r1846, 0, %r1847, %p19;
	bra.uni 	$L__BB4_144;
$L__BB4_122:
	setp.ne.s32 	%p83, %r165, 0;
	mov.b32 	%r1834, 0;
	@%p83 bra 	$L__BB4_124;
	ld.param.u64 	%rd126, [_ZN3cub18CUB_300001_SM_10006detail11scan_by_key21DeviceScanByKeyKernelINS2_10policy_hubIN6thrust24THRUST_300001_SM_1000_NS18transform_iteratorI6RowKeyNS6_17counting_iteratorIiNS6_11use_defaultESA_SA_EESA_SA_EEjjN4cuda3std3__44plusIvEEE10Policy1000ESC_PjSK_NS0_24ReduceByKeyScanTileStateIjiLb1EEENSF_8equal_toIvEESH_NS0_8NullTypeEjjiEEvT0_PT9_T1_T2_T3_iT4_T5_T6_T7__param_1];
	cvta.to.global.u64 	%rd46, %rd126;
	mul.wide.u32 	%rd47, %r3, 4;
	add.s64 	%rd48, %rd46, %rd47;
	ld.global.u32 	%r1834, [%rd48];
$L__BB4_124:
	setp.eq.s32 	%p84, %r165, 0;
	shl.b32 	%r497, %r165, 2;
	mov.u32 	%r498, _ZZN3cub18CUB_300001_SM_10006detail11scan_by_key21DeviceScanByKeyKernelINS2_10policy_hubIN6thrust24THRUST_300001_SM_1000_NS18transform_iteratorI6RowKeyNS6_17counting_iteratorIiNS6_11use_defaultESA_SA_EESA_SA_EEjjN4cuda3std3__44plusIvEEE10Policy1000ESC_PjSK_NS0_24ReduceByKeyScanTileStateIjiLb1EEENSF_8equal_toIvEESH_NS0_8NullTypeEjjiEEvT0_PT9_T1_T2_T3_iT4_T5_T6_T7_E12temp_storage;
	add.s32 	%r499, %r498, %r497;
	st.shared.u32 	[%r499+1020], %r248;
	bar.sync 	0;
	@%p84 bra 	$L__BB4_126;
	shl.b32 	%r500, %r165, 2;
	mov.u32 	%r501, _ZZN3cub18CUB_300001_SM_10006detail11scan_by_key21DeviceScanByKeyKernelINS2_10policy_hubIN6thrust24THRUST_300001_SM_1000_NS18transform_iteratorI6RowKeyNS6_17counting_iteratorIiNS6_11use_defaultESA_SA_EESA_SA_EEjjN4cuda3std3__44plusIvEEE10Policy1000ESC_PjSK_NS0_24ReduceByKeyScanTileStateIjiLb1EEENSF_8equal_toIvEESH_NS0_8NullTypeEjjiEEvT0_PT9_T1_T2_T3_iT4_T5_T6_T7_E12temp_storage;
	add.s32 	%r502, %r501, %r500;
	ld.shared.u32 	%r1834, [%r502+1016];
$L__BB4_126:
	shr.u32 	%r345, %r165, 5;
	setp.ne.s32 	%p85, %r1834, %r229;
	setp.ne.s32 	%p86, %r229, %r230;
	setp.ne.s32 	%p87, %r230, %r231;
	setp.ne.s32 	%p88, %r231, %r232;
	setp.ne.s32 	%p89, %r232, %r233;
	setp.ne.s32 	%p90, %r233, %r234;
	setp.ne.s32 	%p91, %r234, %r235;
	setp.ne.s32 	%p92, %r235, %r236;
	setp.ne.s32 	%p93, %r236, %r237;
	setp.ne.s32 	%p94, %r237, %r238;
	setp.ne.s32 	%p95, %r238, %r239;
	setp.ne.s32 	%p96, %r239, %r240;
	setp.ne.s32 	%p97, %r240, %r241;
	setp.ne.s32 	%p98, %r241, %r242;
	setp.ne.s32 	%p99, %r242, %r243;
	setp.ne.s32 	%p100, %r243, %r244;
	setp.ne.s32 	%p101, %r244, %r245;
	setp.ne.s32 	%p102, %r245, %r246;
	setp.ne.s32 	%p103, %r246, %r247;
	setp.ne.s32 	%p104, %r247, %r248;
	mul.lo.s32 	%r563, %r165, 20;
	setp.eq.s32 	%p105, %r563, %r5;
	or.pred  	%p20, %p105, %p85;
	or.b32  	%r564, %r563, 1;
	setp.eq.s32 	%p106, %r564, %r5;
	or.pred  	%p21, %p106, %p86;
	or.b32  	%r565, %r563, 2;
	setp.eq.s32 	%p107, %r565, %r5;
	or.pred  	%p22, %p107, %p87;
	or.b32  	%r566, %r563, 3;
	setp.eq.s32 	%p108, %r566, %r5;
	or.pred  	%p23, %p108, %p88;
	add.s32 	%r567, %r563, 4;
	setp.eq.s32 	%p109, %r567, %r5;
	or.pred  	%p24, %p109, %p89;
	add.s32 	%r568, %r563, 5;
	setp.eq.s32 	%p110, %r568, %r5;
	or.pred  	%p25, %p110, %p90;
	add.s32 	%r569, %r563, 6;
	setp.eq.s32 	%p111, %r569, %r5;
	or.pred  	%p26, %p111, %p91;
	add.s32 	%r570, %r563, 7;
	setp.eq.s32 	%p112, %r570, %r5;
	or.pred  	%p27, %p112, %p92;
	add.s32 	%r571, %r563, 8;
	setp.eq.s32 	%p113, %r571, %r5;
	or.pred  	%p28, %p113, %p93;
	add.s32 	%r572, %r563, 9;
	setp.eq.s32 	%p114, %r572, %r5;
	or.pred  	%p29, %p114, %p94;
	add.s32 	%r573, %r563, 10;
	setp.eq.s32 	%p115, %r573, %r5;
	or.pred  	%p30, %p115, %p95;
	add.s32 	%r574, %r563, 11;
	setp.eq.s32 	%p116, %r574, %r5;
	or.pred  	%p31, %p116, %p96;
	add.s32 	%r575, %r563, 12;
	setp.eq.s32 	%p117, %r575, %r5;
	or.pred  	%p32, %p117, %p97;
	add.s32 	%r576, %r563, 13;
	setp.eq.s32 	%p118, %r576, %r5;
	or.pred  	%p33, %p118, %p98;
	add.s32 	%r577, %r563, 14;
	setp.eq.s32 	%p119, %r577, %r5;
	or.pred  	%p34, %p119, %p99;
	add.s32 	%r578, %r563, 15;
	setp.eq.s32 	%p120, %r578, %r5;
	or.pred  	%p35, %p120, %p100;
	add.s32 	%r579, %r563, 16;
	setp.eq.s32 	%p121, %r579, %r5;
	or.pred  	%p36, %p121, %p101;
	add.s32 	%r580, %r563, 17;
	setp.eq.s32 	%p122, %r580, %r5;
	or.pred  	%p37, %p122, %p102;
	add.s32 	%r581, %r563, 18;
	setp.eq.s32 	%p123, %r581, %r5;
	or.pred  	%p38, %p123, %p103;
	add.s32 	%r582, %r563, 19;
	setp.eq.s32 	%p124, %r582, %r5;
	or.pred  	%p39, %p124, %p104;
	or.pred  	%p125, %p21, %p20;
	selp.b32 	%r583, 0, %r290, %p21;
	add.s32 	%r584, %r291, %r583;
	or.pred  	%p126, %p22, %p125;
	selp.b32 	%r585, 0, %r584, %p22;
	add.s32 	%r586, %r292, %r585;
	or.pred  	%p127, %p23, %p126;
	selp.b32 	%r587, 0, %r586, %p23;
	add.s32 	%r588, %r293, %r587;
	or.pred  	%p128, %p24, %p127;
	selp.b32 	%r589, 0, %r588, %p24;
	add.s32 	%r590, %r294, %r589;
	or.pred  	%p129, %p25, %p128;
	selp.b32 	%r591, 0, %r590, %p25;
	add.s32 	%r592, %r295, %r591;
	or.pred  	%p130, %p26, %p129;
	selp.b32 	%r593, 0, %r592, %p26;
	add.s32 	%r594, %r296, %r593;
	or.pred  	%p131, %p27, %p130;
	selp.b32 	%r595, 0, %r594, %p27;
	add.s32 	%r596, %r297, %r595;
	or.pred  	%p132, %p28, %p131;
	selp.b32 	%r597, 0, %r596, %p28;
	add.s32 	%r598, %r298, %r597;
	or.pred  	%p133, %p29, %p132;
	selp.b32 	%r599, 0, %r598, %p29;
	add.s32 	%r600, %r299, %r599;
	or.pred  	%p134, %p30, %p133;
	selp.b32 	%r601, 0, %r600, %p30;
	add.s32 	%r602, %r300, %r601;
	or.pred  	%p135, %p31, %p134;
	selp.b32 	%r603, 0, %r602, %p31;
	add.s32 	%r604, %r301, %r603;
	or.pred  	%p136, %p32, %p135;
	selp.b32 	%r605, 0, %r604, %p32;
	add.s32 	%r606, %r302, %r605;
	or.pred  	%p137, %p33, %p136;
	selp.b32 	%r607, 0, %r606, %p33;
	add.s32 	%r608, %r303, %r607;
	or.pred  	%p138, %p34, %p137;
	selp.b32 	%r609, 0, %r608, %p34;
	add.s32 	%r610, %r304, %r609;
	or.pred  	%p139, %p35, %p138;
	selp.b32 	%r611, 0, %r610, %p35;
	add.s32 	%r612, %r305, %r611;
	or.pred  	%p140, %p36, %p139;
	selp.b32 	%r613, 0, %r612, %p36;
	add.s32 	%r614, %r306, %r613;
	or.pred  	%p141, %p37, %p140;
	selp.b32 	%r615, 0, %r614, %p37;
	add.s32 	%r616, %r307, %r615;
	or.pred  	%p142, %p38, %p141;
	selp.b32 	%r617, 0, %r616, %p38;
	add.s32 	%r618, %r308, %r617;
	or.pred  	%p143, %p39, %p142;
	selp.u32 	%r504, 1, 0, %p143;
	selp.b32 	%r619, 0, %r618, %p39;
	add.s32 	%r509, %r309, %r619;
	mov.b32 	%r560, 1;
	mov.b32 	%r561, 0;
	mov.b32 	%r562, -1;
	// begin inline asm
	shfl.sync.up.b32 %r503, %r504, %r560, %r561, %r562;
	// end inline asm
	// begin inline asm
	shfl.sync.up.b32 %r508, %r509, %r560, %r561, %r562;
	// end inline asm
	setp.lt.s32 	%p145, %r465, 1;
	selp.b32 	%r620, 0, %r503, %p145;
	or.b32  	%r514, %r620, %r504;
	selp.b32 	%r621, 0, %r508, %p143;
	selp.b32 	%r622, 0, %r621, %p145;
	add.s32 	%r519, %r622, %r509;
	mov.b32 	%r520, 2;
	// begin inline asm
	shfl.sync.up.b32 %r513, %r514, %r520, %r561, %r562;
	// end inline asm
	// begin inline asm
	shfl.sync.up.b32 %r518, %r519, %r520, %r561, %r562;
	// end inline asm
	setp.eq.s32 	%p146, %r514, 0;
	selp.b32 	%r623, %r518, 0, %p146;
	setp.lt.s32 	%p147, %r465, 2;
	selp.b32 	%r624, 0, %r513, %p147;
	or.b32  	%r524, %r624, %r514;
	selp.b32 	%r625, 0, %r623, %p147;
	add.s32 	%r529, %r625, %r519;
	mov.b32 	%r530, 4;
	// begin inline asm
	shfl.sync.up.b32 %r523, %r524, %r530, %r561, %r562;
	// end inline asm
	// begin inline asm
	shfl.sync.up.b32 %r528, %r529, %r530, %r561, %r562;
	// end inline asm
	setp.eq.s32 	%p148, %r524, 0;
	selp.b32 	%r626, %r528, 0, %p148;
	setp.lt.s32 	%p149, %r465, 4;
	selp.b32 	%r627, 0, %r523, %p149;
	or.b32  	%r534, %r627, %r524;
	selp.b32 	%r628, 0, %r626, %p149;
	add.s32 	%r539, %r628, %r529;
	mov.b32 	%r540, 8;
	// begin inline asm
	shfl.sync.up.b32 %r533, %r534, %r540, %r561, %r562;
	// end inline asm
	// begin inline asm
	shfl.sync.up.b32 %r538, %r539, %r540, %r561, %r562;
	// end inline asm
	setp.eq.s32 	%p150, %r534, 0;
	selp.b32 	%r629, %r538, 0, %p150;
	setp.lt.s32 	%p151, %r465, 8;
	selp.b32 	%r630, 0, %r533, %p151;
	or.b32  	%r544, %r630, %r534;
	selp.b32 	%r631, 0, %r629, %p151;
	add.s32 	%r549, %r631, %r539;
	mov.b32 	%r550, 16;
	// begin inline asm
	shfl.sync.up.b32 %r543, %r544, %r550, %r561, %r562;
	// end inline asm
	// begin inline asm
	shfl.sync.up.b32 %r548, %r549, %r550, %r561, %r562;
	// end inline asm
	setp.eq.s32 	%p152, %r544, 0;
	selp.b32 	%r632, %r548, 0, %p152;
	setp.lt.s32 	%p153, %r465, 16;
	selp.b32 	%r633, 0, %r543, %p153;
	or.b32  	%r554, %r633, %r544;
	selp.b32 	%r634, 0, %r632, %p153;
	add.s32 	%r559, %r634, %r549;
	// begin inline asm
	shfl.sync.up.b32 %r1844, %r554, %r560, %r561, %r562;
	// end inline asm
	// begin inline asm
	shfl.sync.up.b32 %r1845, %r559, %r560, %r561, %r562;
	// end inline asm
	setp.ne.s32 	%p154, %r465, 31;
	@%p154 bra 	$L__BB4_128;
	shl.b32 	%r635, %r345, 3;
	mov.u32 	%r636, _ZZN3cub18CUB_300001_SM_10006detail11scan_by_key21DeviceScanByKeyKernelINS2_10policy_hubIN6thrust24THRUST_300001_SM_1000_NS18transform_iteratorI6RowKeyNS6_17counting_iteratorIiNS6_11use_defaultESA_SA_EESA_SA_EEjjN4cuda3std3__44plusIvEEE10Policy1000ESC_PjSK_NS0_24ReduceByKeyScanTileStateIjiLb1EEENSF_8equal_toIvEESH_NS0_8NullTypeEjjiEEvT0_PT9_T1_T2_T3_iT4_T5_T6_T7_E12temp_storage;
	add.s32 	%r637, %r636, %r635;
	st.shared.v2.u32 	[%r637], {%r554, %r559};
$L__BB4_128:
	bar.sync 	0;
	ld.shared.v4.u32 	{%r638, %r639, %r640, %r641}, [_ZZN3cub18CUB_300001_SM_10006detail11scan_by_key21DeviceScanByKeyKernelINS2_10policy_hubIN6thrust24THRUST_300001_SM_1000_NS18transform_iteratorI6RowKeyNS6_17counting_iteratorIiNS6_11use_defaultESA_SA_EESA_SA_EEjjN4cuda3std3__44plusIvEEE10Policy1000ESC_PjSK_NS0_24ReduceByKeyScanTileStateIjiLb1EEENSF_8equal_toIvEESH_NS0_8NullTypeEjjiEEvT0_PT9_T1_T2_T3_iT4_T5_T6_T7_E12temp_storage];
	or.b32  	%r642, %r640, %r638;
	setp.eq.s32 	%p155, %r640, 0;
	selp.b32 	%r643, %r639, 0, %p155;
	add.s32 	%r644, %r643, %r641;
	setp.eq.s32 	%p156, %r345, 2;
	selp.b32 	%r645, %r642, %r638, %p156;
	selp.b32 	%r646, %r644, %r639, %p156;
	ld.shared.v4.u32 	{%r647, %r648, %r649, %r650}, [_ZZN3cub18CUB_300001_SM_10006detail11scan_by_key21DeviceScanByKeyKernelINS2_10policy_hubIN6thrust24THRUST_300001_SM_1000_NS18transform_iteratorI6RowKeyNS6_17counting_iteratorIiNS6_11use_defaultESA_SA_EESA_SA_EEjjN4cuda3std3__44plusIvEEE10Policy1000ESC_PjSK_NS0_24ReduceByKeyScanTileStateIjiLb1EEENSF_8equal_toIvEESH_NS0_8NullTypeEjjiEEvT0_PT9_T1_T2_T3_iT4_T5_T6_T7_E12temp_storage+16];
	or.b32  	%r651, %r647, %r642;
	setp.eq.s32 	%p157, %r647, 0;
	selp.b32 	%r652, %r644, 0, %p157;
	add.s32 	%r653, %r652, %r648;
	setp.eq.s32 	%p158, %r345, 3;
	selp.b32 	%r654, %r651, %r645, %p158;
	selp.b32 	%r655, %r653, %r646, %p158;
	or.b32  	%r656, %r649, %r651;
	setp.eq.s32 	%p159, %r649, 0;
	selp.b32 	%r657, %r653, 0, %p159;
	add.s32 	%r658, %r657, %r650;
	setp.eq.s32 	%p160, %r345, 4;
	selp.b32 	%r659, %r656, %r654, %p160;
	selp.b32 	%r660, %r658, %r655, %p160;
	ld.shared.v4.u32 	{%r661, %r662, %r663, %r664}, [_ZZN3cub18CUB_300001_SM_10006detail11scan_by_key21DeviceScanByKeyKernelINS2_10policy_hubIN6thrust24THRUST_300001_SM_1000_NS18transform_iteratorI6RowKeyNS6_17counting_iteratorIiNS6_11use_defaultESA_SA_EESA_SA_EEjjN4cuda3std3__44plusIvEEE10Policy1000ESC_PjSK_NS0_24ReduceByKeyScanTileStateIjiLb1EEENSF_8equal_toIvEESH_NS0_8NullTypeEjjiEEvT0_PT9_T1_T2_T3_iT4_T5_T6_T7_E12temp_storage+32];
	or.b32  	%r665, %r661, %r656;
	setp.eq.s32 	%p161, %r661, 0;
	selp.b32 	%r666, %r658, 0, %p161;
	add.s32 	%r667, %r666, %r662;
	setp.eq.s32 	%p162, %r345, 5;
	selp.b32 	%r668, %r665, %r659, %p162;
	selp.b32 	%r669, %r667, %r660, %p162;
	or.b32  	%r670, %r663, %r665;
	setp.eq.s32 	%p163, %r663, 0;
	selp.b32 	%r671, %r667, 0, %p163;
	add.s32 	%r672, %r671, %r664;
	setp.eq.s32 	%p164, %r345, 6;
	selp.b32 	%r350, %r670, %r668, %p164;
	selp.b32 	%r351, %r672, %r669, %p164;
	ld.shared.v2.u32 	{%r673, %r674}, [_ZZN3cub18CUB_300001_SM_10006detail11scan_by_key21DeviceScanByKeyKernelINS2_10policy_hubIN6thrust24THRUST_300001_SM_1000_NS18transform_iteratorI6RowKeyNS6_17counting_iteratorIiNS6_11use_defaultESA_SA_EESA_SA_EEjjN4cuda3std3__44plusIvEEE10Policy1000ESC_PjSK_NS0_24ReduceByKeyScanTileStateIjiLb1EEENSF_8equal_toIvEESH_NS0_8NullTypeEjjiEEvT0_PT9_T1_T2_T3_iT4_T5_T6_T7_E12temp_storage+48];
	or.b32  	%r352, %r673, %r670;
	setp.eq.s32 	%p165, %r673, 0;
	selp.b32 	%r675, %r672, 0, %p165;
	add.s32 	%r353, %r675, %r674;
	setp.lt.u32 	%p166, %r165, 32;
	@%p166 bra 	$L__BB4_130;
	setp.eq.s32 	%p167, %r1844, 0;
	selp.b32 	%r676, %r351, 0, %p167;
	add.s32 	%r677, %r676, %r1845;
	setp.eq.s32 	%p168, %r465, 0;
	selp.b32 	%r678, 0, %r1844, %p168;
	or.b32  	%r1844, %r350, %r678;
	selp.b32 	%r1845, %r351, %r677, %p168;
	bra.uni 	$L__BB4_143;
$L__BB4_130:
	setp.ne.s32 	%p169, %r165, 0;
	mul.wide.u32 	%rd49, %r3, 16;
	add.s64 	%rd11, %rd1, %rd49;
	@%p169 bra 	$L__BB4_132;
	st.shared.u32 	[_ZZN3cub18CUB_300001_SM_10006detail11scan_by_key21DeviceScanByKeyKernelINS2_10policy_hubIN6thrust24THRUST_300001_SM_1000_NS18transform_iteratorI6RowKeyNS6_17counting_iteratorIiNS6_11use_defaultESA_SA_EESA_SA_EEjjN4cuda3std3__44plusIvEEE10Policy1000ESC_PjSK_NS0_24ReduceByKeyScanTileStateIjiLb1EEENSF_8equal_toIvEESH_NS0_8NullTypeEjjiEEvT0_PT9_T1_T2_T3_iT4_T5_T6_T7_E12temp_storage+116], %r352;
	st.shared.u32 	[_ZZN3cub18CUB_300001_SM_10006detail11scan_by_key21DeviceScanByKeyKernelINS2_10policy_hubIN6thrust24THRUST_300001_SM_1000_NS18transform_iteratorI6RowKeyNS6_17counting_iteratorIiNS6_11use_defaultESA_SA_EESA_SA_EEjjN4cuda3std3__44plusIvEEE10Policy1000ESC_PjSK_NS0_24ReduceByKeyScanTileStateIjiLb1EEENSF_8equal_toIvEESH_NS0_8NullTypeEjjiEEvT0_PT9_T1_T2_T3_iT4_T5_T6_T7_E12temp_storage+120], %r353;
	mov.b64 	%rd51, {%r352, %r353};
	add.s64 	%rd50, %rd11, 512;
	mov.b64 	%rd52, 100;
	// begin inline asm
	st.relaxed.gpu.v2.u64 [%rd50], {%rd51, %rd52};
	// end inline asm
$L__BB4_132:
	not.b32 	%r356, %r165;
	mov.b32 	%r679, 280;
	// begin inline asm
	nanosleep.u32 %r679;
	// end inline asm
	mul.wide.u32 	%rd53, %r165, 16;
	xor.b64  	%rd54, %rd53, -16;
	add.s64 	%rd55, %rd11, %rd54;
	add.s64 	%rd12, %rd55, 512;
	mov.b32 	%r1836, 928;
	mov.u32 	%r1842, %r3;
$L__BB4_133:
	shr.u32 	%r359, %r1836, 1;
	mul.lo.s32 	%r682, %r1842, 16807;
	and.b32  	%r1842, %r682, 2147483647;
	sub.s32 	%r683, %r1836, %r359;
	add.s32 	%r684, %r683, 1;
	rem.u32 	%r685, %r1842, %r684;
	add.s32 	%r681, %r685, %r359;
	// begin inline asm
	nanosleep.u32 %r681;
	// end inline asm
	// begin inline asm
	ld.relaxed.gpu.v2.u64 {%rd56, %rd133}, [%rd12];
	// end inline asm
	setp.eq.s64 	%p170, %rd133, 99;
	mov.b32 	%r686, -1;
	vote.sync.any.pred 	%p171, %p170, %r686;
	mov.u32 	%r1836, %r359;
	@%p171 bra 	$L__BB4_133;
	mov.b64 	{%r690, %r695}, %rd56;
	setp.eq.s64 	%p172, %rd133, 101;
	mov.b32 	%r738, -1;
	vote.sync.ballot.b32 	%r740, %p172, %r738;
	// begin inline asm
	mov.u32 %r688, %lanemask_ge;
	// end inline asm
	and.b32  	%r741, %r740, %r688;
	or.b32  	%r742, %r741, -2147483648;
	add.s32 	%r743, %r742, -1;
	not.b32 	%r744, %r742;
	and.b32  	%r745, %r744, %r743;
	popc.b32 	%r692, %r745;
	mov.b32 	%r696, 1;
	// begin inline asm
	shfl.sync.down.b32 %r689, %r690, %r696, %r692, %r738;
	// end inline asm
	// begin inline asm
	shfl.sync.down.b32 %r694, %r695, %r696, %r692, %r738;
	// end inline asm
	setp.lt.s32 	%p174, %r465, %r692;
	setp.eq.s32 	%p175, %r690, 0;
	selp.b32 	%r746, %r689, 0, %p174;
	or.b32  	%r700, %r746, %r690;
	selp.b32 	%r747, %r694, 0, %p175;
	selp.b32 	%r748, %r747, 0, %p174;
	add.s32 	%r705, %r748, %r695;
	mov.b32 	%r706, 2;
	// begin inline asm
	shfl.sync.down.b32 %r699, %r700, %r706, %r692, %r738;
	// end inline asm
	// begin inline asm
	shfl.sync.down.b32 %r704, %r705, %r706, %r692, %r738;
	// end inline asm
	add.s32 	%r749, %r465, 2;
	setp.gt.s32 	%p176, %r749, %r692;
	setp.eq.s32 	%p177, %r700, 0;
	selp.b32 	%r750, %r704, 0, %p177;
	selp.b32 	%r751, 0, %r699, %p176;
	or.b32  	%r710, %r700, %r751;
	selp.b32 	%r752, 0, %r750, %p176;
	add.s32 	%r715, %r752, %r705;
	mov.b32 	%r716, 4;
	// begin inline asm
	shfl.sync.down.b32 %r709, %r710, %r716, %r692, %r738;
	// end inline asm
	// begin inline asm
	shfl.sync.down.b32 %r714, %r715, %r716, %r692, %r738;
	// end inline asm
	add.s32 	%r753, %r465, 4;
	setp.gt.s32 	%p178, %r753, %r692;
	setp.eq.s32 	%p179, %r710, 0;
	selp.b32 	%r754, %r714, 0, %p179;
	selp.b32 	%r755, 0, %r709, %p178;
	or.b32  	%r720, %r710, %r755;
	selp.b32 	%r756, 0, %r754, %p178;
	add.s32 	%r725, %r715, %r756;
	mov.b32 	%r726, 8;
	// begin inline asm
	shfl.sync.down.b32 %r719, %r720, %r726, %r692, %r738;
	// end inline asm
	// begin inline asm
	shfl.sync.down.b32 %r724, %r725, %r726, %r692, %r738;
	// end inline asm
	add.s32 	%r757, %r465, 8;
	setp.gt.s32 	%p180, %r757, %r692;
	setp.eq.s32 	%p181, %r720, 0;
	selp.b32 	%r758, %r724, 0, %p181;
	selp.b32 	%r759, 0, %r719, %p180;
	or.b32  	%r730, %r720, %r759;
	selp.b32 	%r760, 0, %r758, %p180;
	add.s32 	%r735, %r725, %r760;
	mov.b32 	%r736, 16;
	// begin inline asm
	shfl.sync.down.b32 %r729, %r730, %r736, %r692, %r738;
	// end inline asm
	// begin inline asm
	shfl.sync.down.b32 %r734, %r735, %r736, %r692, %r738;
	// end inline asm
	add.s32 	%r761, %r465, 16;
	setp.gt.s32 	%p182, %r761, %r692;
	setp.eq.s32 	%p183, %r730, 0;
	selp.b32 	%r762, %r734, 0, %p183;
	selp.b32 	%r763, 0, %r729, %p182;
	or.b32  	%r1839, %r763, %r730;
	selp.b32 	%r764, 0, %r762, %p182;
	add.s32 	%r1840, %r735, %r764;
	add.s64 	%rd15, %rd1, 512;
	add.s32 	%r1841, %r3, %r356;
	mov.b32 	%r1838, 928;
$L__BB4_135:
	setp.ne.s64 	%p184, %rd133, 101;
	mov.b32 	%r765, -1;
	vote.sync.all.pred 	%p185, %p184, %r765;
	not.pred 	%p186, %p185;
	@%p186 bra 	$L__BB4_139;
	shr.u32 	%r1838, %r1838, 1;
	mul.wide.s32 	%rd65, %r1841, 16;
	add.s64 	%rd66, %rd15, %rd65;
	add.s64 	%rd64, %rd66, -512;
	mov.u32 	%r1843, %r1838;
$L__BB4_137:
	shr.u32 	%r373, %r1843, 1;
	mul.lo.s32 	%r794, %r1842, 16807;
	and.b32  	%r1842, %r794, 2147483647;
	sub.s32 	%r795, %r1843, %r373;
	add.s32 	%r796, %r795, 1;
	rem.u32 	%r797, %r1842, %r796;
	add.s32 	%r793, %r797, %r373;
	// begin inline asm
	nanosleep.u32 %r793;
	// end inline asm
	// begin inline asm
	ld.relaxed.gpu.v2.u64 {%rd62, %rd133}, [%rd64];
	// end inline asm
	setp.eq.s64 	%p192, %rd133, 99;
	mov.b32 	%r798, -1;
	vote.sync.any.pred 	%p193, %p192, %r798;
	mov.u32 	%r1843, %r373;
	@%p193 bra 	$L__BB4_137;
	mov.b64 	{%r801, %r806}, %rd62;
	setp.eq.s64 	%p194, %rd133, 101;
	mov.b32 	%r849, -1;
	vote.sync.ballot.b32 	%r850, %p194, %r849;
	and.b32  	%r851, %r850, %r688;
	or.b32  	%r852, %r851, -2147483648;
	add.s32 	%r853, %r852, -1;
	not.b32 	%r854, %r852;
	and.b32  	%r855, %r854, %r853;
	popc.b32 	%r803, %r855;
	mov.b32 	%r807, 1;
	// begin inline asm
	shfl.sync.down.b32 %r800, %r801, %r807, %r803, %r849;
	// end inline asm
	// begin inline asm
	shfl.sync.down.b32 %r805, %r806, %r807, %r803, %r849;
	// end inline asm
	setp.lt.s32 	%p196, %r465, %r803;
	setp.eq.s32 	%p197, %r801, 0;
	selp.b32 	%r856, %r800, 0, %p196;
	or.b32  	%r811, %r856, %r801;
	selp.b32 	%r857, %r805, 0, %p197;
	selp.b32 	%r858, %r857, 0, %p196;
	add.s32 	%r816, %r858, %r806;
	mov.b32 	%r817, 2;
	// begin inline asm
	shfl.sync.down.b32 %r810, %r811, %r817, %r803, %r849;
	// end inline asm
	// begin inline asm
	shfl.sync.down.b32 %r815, %r816, %r817, %r803, %r849;
	// end inline asm
	add.s32 	%r859, %r465, 2;
	setp.gt.s32 	%p198, %r859, %r803;
	setp.eq.s32 	%p199, %r811, 0;
	selp.b32 	%r860, %r815, 0, %p199;
	selp.b32 	%r861, 0, %r810, %p198;
	or.b32  	%r821, %r811, %r861;
	selp.b32 	%r862, 0, %r860, %p198;
	add.s32 	%r826, %r862, %r816;
	mov.b32 	%r827, 4;
	// begin inline asm
	shfl.sync.down.b32 %r820, %r821, %r827, %r803, %r849;
	// end inline asm
	// begin inline asm
	shfl.sync.down.b32 %r825, %r826, %r827, %r803, %r849;
	// end inline asm
	add.s32 	%r863, %r465, 4;
	setp.gt.s32 	%p200, %r863, %r803;
	setp.eq.s32 	%p201, %r821, 0;
	selp.b32 	%r864, %r825, 0, %p201;
	selp.b32 	%r865, 0, %r820, %p200;
	or.b32  	%r831, %r821, %r865;
	selp.b32 	%r866, 0, %r864, %p200;
	add.s32 	%r836, %r826, %r866;
	mov.b32 	%r837, 8;
	// begin inline asm
	shfl.sync.down.b32 %r830, %r831, %r837, %r803, %r849;
	// end inline asm
	// begin inline asm
	shfl.sync.down.b32 %r835, %r836, %r837, %r803, %r849;
	// end inline asm
	add.s32 	%r867, %r465, 8;
	setp.gt.s32 	%p202, %r867, %r803;
	setp.eq.s32 	%p203, %r831, 0;
	selp.b32 	%r868, %r835, 0, %p203;
	selp.b32 	%r869, 0, %r830, %p202;
	or.b32  	%r841, %r831, %r869;
	selp.b32 	%r870, 0, %r868, %p202;
	add.s32 	%r846, %r836, %r870;
	mov.b32 	%r847, 16;
	// begin inline asm
	shfl.sync.down.b32 %r840, %r841, %r847, %r803, %r849;
	// end inline asm
	// begin inline asm
	shfl.sync.down.b32 %r845, %r846, %r847, %r803, %r849;
	// end inline asm
	add.s32 	%r871, %r465, 16;
	setp.gt.s32 	%p204, %r871, %r803;
	setp.eq.s32 	%p205, %r841, 0;
	selp.b32 	%r872, %r845, 0, %p205;
	selp.b32 	%r873, 0, %r840, %p204;
	selp.b32 	%r874, 0, %r872, %p204;
	add.s32 	%r875, %r846, %r874;
	or.b32  	%r876, %r873, %r1839;
	or.b32  	%r375, %r876, %r841;
	setp.eq.s32 	%p206, %r1839, 0;
	selp.b32 	%r877, %r875, 0, %p206;
	add.s32 	%r1840, %r877, %r1840;
	add.s32 	%r1841, %r1841, -32;
	mov.u32 	%r1839, %r375;
	bra.uni 	$L__BB4_135;
$L__BB4_139:
	setp.ne.s32 	%p187, %r165, 0;
	@%p187 bra 	$L__BB4_141;
	or.b32  	%r767, %r1839, %r352;
	setp.eq.s32 	%p188, %r352, 0;
	selp.b32 	%r768, %r1840, 0, %p188;
	add.s32 	%r769, %r768, %r353;
	mov.b64 	%rd60, {%r767, %r769};
	add.s64 	%rd59, %rd11, 512;
	mov.b64 	%rd61, 101;
	// begin inline asm
	st.relaxed.gpu.v2.u64 [%rd59], {%rd60, %rd61};
	// end inline asm
	st.shared.u32 	[_ZZN3cub18CUB_300001_SM_10006detail11scan_by_key21DeviceScanByKeyKernelINS2_10policy_hubIN6thrust24THRUST_300001_SM_1000_NS18transform_iteratorI6RowKeyNS6_17counting_iteratorIiNS6_11use_defaultESA_SA_EESA_SA_EEjjN4cuda3std3__44plusIvEEE10Policy1000ESC_PjSK_NS0_24ReduceByKeyScanTileStateIjiLb1EEENSF_8equal_toIvEESH_NS0_8NullTypeEjjiEEvT0_PT9_T1_T2_T3_iT4_T5_T6_T7_E12temp_storage+100], %r1839;
	st.shared.v2.u32 	[_ZZN3cub18CUB_300001_SM_10006detail11scan_by_key21DeviceScanByKeyKernelINS2_10policy_hubIN6thrust24THRUST_300001_SM_1000_NS18transform_iteratorI6RowKeyNS6_17counting_iteratorIiNS6_11use_defaultESA_SA_EESA_SA_EEjjN4cuda3std3__44plusIvEEE10Policy1000ESC_PjSK_NS0_24ReduceByKeyScanTileStateIjiLb1EEENSF_8equal_toIvEESH_NS0_8NullTypeEjjiEEvT0_PT9_T1_T2_T3_iT4_T5_T6_T7_E12temp_storage+104], {%r1840, %r767};
	st.shared.u32 	[_ZZN3cub18CUB_300001_SM_10006detail11scan_by_key21DeviceScanByKeyKernelINS2_10policy_hubIN6thrust24THRUST_300001_SM_1000_NS18transform_iteratorI6RowKeyNS6_17counting_iteratorIiNS6_11use_defaultESA_SA_EESA_SA_EEjjN4cuda3std3__44plusIvEEE10Policy1000ESC_PjSK_NS0_24ReduceByKeyScanTileStateIjiLb1EEENSF_8equal_toIvEESH_NS0_8NullTypeEjjiEEvT0_PT9_T1_T2_T3_iT4_T5_T6_T7_E12temp_storage+112], %r769;
$L__BB4_141:
	setp.ne.s32 	%p189, %r465, 0;
	@%p189 bra 	$L__BB4_143;
	st.shared.v2.u32 	[_ZZN3cub18CUB_300001_SM_10006detail11scan_by_key21DeviceScanByKeyKernelINS2_10policy_hubIN6thrust24THRUST_300001_SM_1000_NS18transform_iteratorI6RowKeyNS6_17counting_iteratorIiNS6_11use_defaultESA_SA_EESA_SA_EEjjN4cuda3std3__44plusIvEEE10Policy1000ESC_PjSK_NS0_24ReduceByKeyScanTileStateIjiLb1EEENSF_8equal_toIvEESH_NS0_8NullTypeEjjiEEvT0_PT9_T1_T2_T3_iT4_T5_T6_T7_E12temp_storage+64], {%r1839, %r1840};
	mov.u32 	%r1844, %r1839;
	mov.u32 	%r1845, %r1840;
$L__BB4_143:
	setp.eq.s32 	%p190, %r165, 0;
	bar.sync 	0;
	ld.shared.u32 	%r770, [_ZZN3cub18CUB_300001_SM_10006detail11scan_by_key21DeviceScanByKeyKernelINS2_10policy_hubIN6thrust24THRUST_300001_SM_1000_NS18transform_iteratorI6RowKeyNS6_17counting_iteratorIiNS6_11use_defaultESA_SA_EESA_SA_EEjjN4cuda3std3__44plusIvEEE10Policy1000ESC_PjSK_NS0_24ReduceByKeyScanTileStateIjiLb1EEENSF_8equal_toIvEESH_NS0_8NullTypeEjjiEEvT0_PT9_T1_T2_T3_iT4_T5_T6_T7_E12temp_storage+68];
	setp.eq.s32 	%p191, %r1844, 0;
	selp.b32 	%r771, %r770, 0, %p191;
	selp.b32 	%r772, 0, %r771, %p190;
	add.s32 	%r773, %r1845, %r772;
	selp.b32 	%r774, 0, %r773, %p20;
	add.s32 	%r1865, %r774, %r290;
	selp.b32 	%r775, 0, %r1865, %p21;
	add.s32 	%r1864, %r291, %r775;
	selp.b32 	%r776, 0, %r1864, %p22;
	add.s32 	%r1863, %r292, %r776;
	selp.b32 	%r777, 0, %r1863, %p23;
	add.s32 	%r1862, %r293, %r777;
	selp.b32 	%r778, 0, %r1862, %p24;
	add.s32 	%r1861, %r294, %r778;
	selp.b32 	%r779, 0, %r1861, %p25;
	add.s32 	%r1860, %r295, %r779;
	selp.b32 	%r780, 0, %r1860, %p26;
	add.s32 	%r1859, %r296, %r780;
	selp.b32 	%r781, 0, %r1859, %p27;
	add.s32 	%r1858, %r297, %r781;
	selp.b32 	%r782, 0, %r1858, %p28;
	add.s32 	%r1857, %r298, %r782;
	selp.b32 	%r783, 0, %r1857, %p29;
	add.s32 	%r1856, %r299, %r783;
	selp.b32 	%r784, 0, %r1856, %p30;
	add.s32 	%r1855, %r300, %r784;
	selp.b32 	%r785, 0, %r1855, %p31;
	add.s32 	%r1854, %r301, %r785;
	selp.b32 	%r786, 0, %r1854, %p32;
	add.s32 	%r1853, %r302, %r786;
	selp.b32 	%r787, 0, %r1853, %p33;
	add.s32 	%r1852, %r303, %r787;
	selp.b32 	%r788, 0, %r1852, %p34;
	add.s32 	%r1851, %r304, %r788;
	selp.b32 	%r789, 0, %r1851, %p35;
	add.s32 	%r1850, %r305, %r789;
	selp.b32 	%r790, 0, %r1850, %p36;
	add.s32 	%r1849, %r306, %r790;
	selp.b32 	%r791, 0, %r1849, %p37;
	add.s32 	%r1848, %r307, %r791;
	selp.b32 	%r792, 0, %r1848, %p38;
	add.s32 	%r1847, %r308, %r792;
	selp.b32 	%r1846, 0, %r1847, %p39;
$L__BB4_144:
	add.s32 	%r1067, %r309, %r1846;
	bar.sync 	0;
	st.shared.v4.u32 	[%r228], {%r1865, %r1864, %r1863, %r1862};
	st.shared.v4.u32 	[%r228+16], {%r1861, %r1860, %r1859, %r1858};
	st.shared.v4.u32 	[%r228+32], {%r1857, %r1856, %r1855, %r1854};
	st.shared.v4.u32 	[%r228+48], {%r1853, %r1852, %r1851, %r1850};
	st.shared.v4.u32 	[%r228+64], {%r1849, %r1848, %r1847, %r1067};
	bar.warp.sync 	-1;
	ld.shared.u32 	%r420, [%r227];
	ld.shared.u32 	%r421, [%r227+128];
	ld.shared.u32 	%r422, [%r227+256];
	ld.shared.u32 	%r423, [%r227+384];
	ld.shared.u32 	%r424, [%r227+512];
	ld.shared.u32 	%r425, [%r227+640];
	ld.shared.u32 	%r426, [%r227+768];
	ld.shared.u32 	%r427, [%r227+896];
	ld.shared.u32 	%r428, [%r227+1024];
	ld.shared.u32 	%r429, [%r227+1152];
	ld.shared.u32 	%r430, [%r227+1280];
	ld.shared.u32 	%r431, [%r227+1408];
	ld.shared.u32 	%r432, [%r227+1536];
	ld.shared.u32 	%r433, [%r227+1664];
	ld.shared.u32 	%r434, [%r227+1792];
	ld.shared.u32 	%r435, [%r227+1920];
	ld.shared.u32 	%r436, [%r227+2048];
	ld.shared.u32 	%r437, [%r227+2176];
	ld.shared.u32 	%r438, [%r227+2304];
	ld.shared.u32 	%r439, [%r227+2432];
	setp.ne.s32 	%p292, %r165, 0;
	@%p292 bra 	$L__BB4_146;
	st.volatile.shared.u32 	[_ZZN3cub18CUB_300001_SM_10006detail11scan_by_key21DeviceScanByKeyKernelINS2_10policy_hubIN6thrust24THRUST_300001_SM_1000_NS18transform_iteratorI6RowKeyNS6_17counting_iteratorIiNS6_11use_defaultESA_SA_EESA_SA_EEjjN4cuda3std3__44plusIvEEE10Policy1000ESC_PjSK_NS0_24ReduceByKeyScanTileStateIjiLb1EEENSF_8equal_toIvEESH_NS0_8NullTypeEjjiEEvT0_PT9_T1_T2_T3_iT4_T5_T6_T7_E12temp_storage+17920], %r5;
$L__BB4_146:
	ld.param.u64 	%rd130, [_ZN3cub18CUB_300001_SM_10006detail11scan_by_key21DeviceScanByKeyKernelINS2_10policy_hubIN6thrust24THRUST_300001_SM_1000_NS18transform_iteratorI6RowKeyNS6_17counting_iteratorIiNS6_11use_defaultESA_SA_EESA_SA_EEjjN4cuda3std3__44plusIvEEE10Policy1000ESC_PjSK_NS0_24ReduceByKeyScanTileStateIjiLb1EEENSF_8equal_toIvEESH_NS0_8NullTypeEjjiEEvT0_PT9_T1_T2_T3_iT4_T5_T6_T7__param_3];
	bar.sync 	0;
	ld.volatile.shared.u32 	%r440, [_ZZN3cub18CUB_300001_SM_10006detail11scan_by_key21DeviceScanByKeyKernelINS2_10policy_hubIN6thrust24THRUST_300001_SM_1000_NS18transform_iteratorI6RowKeyNS6_17counting_iteratorIiNS6_11use_defaultESA_SA_EESA_SA_EEjjN4cuda3std3__44plusIvEEE10Policy1000ESC_PjSK_NS0_24ReduceByKeyScanTileStateIjiLb1EEENSF_8equal_toIvEESH_NS0_8NullTypeEjjiEEvT0_PT9_T1_T2_T3_iT4_T5_T6_T7_E12temp_storage+17920];
	setp.ge.s32 	%p293, %r166, %r440;
	cvt.u64.u32 	%rd67, %r166;
	mov.u32 	%r1068, %ctaid.x;
	mul.lo.s32 	%r1069, %r1068, 4480;
	cvt.u64.u32 	%rd68, %r1069;
	add.s64 	%rd69, %rd67, %rd68;
	cvta.to.global.u64 	%rd70, %rd130;
	shl.b64 	%rd71, %rd69, 2;
	add.s64 	%rd19, %rd70, %rd71;
	@%p293 bra 	$L__BB4_148;
	st.global.u32 	[%rd19], %r420;
$L__BB4_148:
	setp.ge.s32 	%p294, %r169, %r440;
	@%p294 bra 	$L__BB4_150;
	st.global.u32 	[%rd19+128], %r421;
$L__BB4_150:
	mov.u32 	%r1070, %tid.x;
	and.b32  	%r1071, %r1070, 992;
	mul.lo.s32 	%r1072, %r1071, 20;
	and.b32  	%r1073, %r1070, 31;
	or.b32  	%r1074, %r1072, %r1073;
	or.b32  	%r1075, %r1074, 64;
	setp.ge.s32 	%p295, %r1075, %r440;
	@%p295 bra 	$L__BB4_152;
	st.global.u32 	[%rd19+256], %r422;
$L__BB4_152:
	setp.ge.s32 	%p296, %r175, %r440;
	@%p296 bra 	$L__BB4_154;
	st.global.u32 	[%rd19+384], %r423;
$L__BB4_154:
	setp.ge.s32 	%p297, %r178, %r440;
	@%p297 bra 	$L__BB4_156;
	st.global.u32 	[%rd19+512], %r424;
$L__BB4_156:
	setp.ge.s32 	%p298, %r181, %r440;
	@%p298 bra 	$L__BB4_158;
	st.global.u32 	[%rd19+640], %r425;
$L__BB4_158:
	setp.ge.s32 	%p299, %r184, %r440;
	@%p299 bra 	$L__BB4_160;
	st.global.u32 	[%rd19+768], %r426;
$L__BB4_160:
	setp.ge.s32 	%p300, %r187, %r440;
	@%p300 bra 	$L__BB4_162;
	st.global.u32 	[%rd19+896], %r427;
$L__BB4_162:
	setp.ge.s32 	%p301, %r190, %r440;
	@%p301 bra 	$L__BB4_164;
	st.global.u32 	[%rd19+1024], %r428;
$L__BB4_164:
	setp.ge.s32 	%p302, %r193, %r440;
	@%p302 bra 	$L__BB4_166;
	st.global.u32 	[%rd19+1152], %r429;
$L__BB4_166:
	add.s32 	%r1081, %r1074, 320;
	setp.ge.s32 	%p303, %r1081, %r440;
	@%p303 bra 	$L__BB4_168;
	st.global.u32 	[%rd19+1280], %r430;
$L__BB4_168:
	setp.ge.s32 	%p304, %r199, %r440;
	@%p304 bra 	$L__BB4_170;
	st.global.u32 	[%rd19+1408], %r431;
$L__BB4_170:
	add.s32 	%r1087, %r1074, 384;
	setp.ge.s32 	%p305, %r1087, %r440;
	@%p305 bra 	$L__BB4_172;
	st.global.u32 	[%rd19+1536], %r432;
$L__BB4_172:
	setp.ge.s32 	%p306, %r205, %r440;
	@%p306 bra 	$L__BB4_174;
	st.global.u32 	[%rd19+1664], %r433;
$L__BB4_174:
	add.s32 	%r1093, %r1074, 448;
	setp.ge.s32 	%p307, %r1093, %r440;
	@%p307 bra 	$L__BB4_176;
	st.global.u32 	[%rd19+1792], %r434;
$L__BB4_176:
	add.s32 	%r1099, %r1074, 480;
	setp.ge.s32 	%p308, %r1099, %r440;
	@%p308 bra 	$L__BB4_178;
	st.global.u32 	[%rd19+1920], %r435;
$L__BB4_178:
	add.s32 	%r1105, %r1074, 512;
	setp.ge.s32 	%p309, %r1105, %r440;
	@%p309 bra 	$L__BB4_180;
	st.global.u32 	[%rd19+2048], %r436;
$L__BB4_180:
	add.s32 	%r1111, %r1074, 544;
	setp.ge.s32 	%p310, %r1111, %r440;
	@%p310 bra 	$L__BB4_182;
	st.global.u32 	[%rd19+2176], %r437;
$L__BB4_182:
	setp.ge.s32 	%p311, %r220, %r440;
	@%p311 bra 	$L__BB4_184;
	st.global.u32 	[%rd19+2304], %r438;
$L__BB4_184:
	add.s32 	%r1117, %r1074, 608;
	setp.ge.s32 	%p312, %r1117, %r440;
	@%p312 bra 	$L__BB4_186;
	st.global.u32 	[%rd19+2432], %r439;
$L__BB4_186:
	ret;

}
	// .globl	_ZN3cub18CUB_300001_SM_10006detail11scan_by_key25DeviceScanByKeyInitKernelINS0_24ReduceByKeyScanTileStateIjiLb1EEEN6thrust24THRUST_300001_SM_1000_NS18transform_iteratorI6RowKeyNS7_17counting_iteratorIiNS7_11use_defaultESB_SB_EESB_SB_EEmEEvT_T0_PN4cuda3std3__415iterator_traitsISF_vE10value_typeET1_i
.visible .entry _ZN3cub18CUB_300001_SM_10006detail11scan_by_key25DeviceScanByKeyInitKernelINS0_24ReduceByKeyScanTileStateIjiLb1EEEN6thrust24THRUST_300001_SM_1000_NS18transform_iteratorI6RowKeyNS7_17counting_iteratorIiNS7_11use_defaultESB_SB_EESB_SB_EEmEEvT_T0_PN4cuda3std3__415iterator_traitsISF_vE10value_typeET1_i(
	.param .align 8 .b8 _ZN3cub18CUB_300001_SM_10006detail11scan_by_key25DeviceScanByKeyInitKernelINS0_24ReduceByKeyScanTileStateIjiLb1EEEN6thrust24THRUST_300001_SM_1000_NS18transform_iteratorI6RowKeyNS7_17counting_iteratorIiNS7_11use_defaultESB_SB_EESB_SB_EEmEEvT_T0_PN4cuda3std3__415iterator_traitsISF_vE10value_typeET1_i_param_0[8],
	.param .align 4 .b8 _ZN3cub18CUB_300001_SM_10006detail11scan_by_key25DeviceScanByKeyInitKernelINS0_24ReduceByKeyScanTileStateIjiLb1EEEN6thrust24THRUST_300001_SM_1000_NS18transform_iteratorI6RowKeyNS7_17counting_iteratorIiNS7_11use_defaultESB_SB_EESB_SB_EEmEEvT_T0_PN4cuda3std3__415iterator_traitsISF_vE10value_typeET1_i_param_1[8],
	.param .u64 .ptr .align 1 _ZN3cub18CUB_300001_SM_10006detail11scan_by_key25DeviceScanByKeyInitKernelINS0_24ReduceByKeyScanTileStateIjiLb1EEEN6thrust24THRUST_300001_SM_1000_NS18transform_iteratorI6RowKeyNS7_17counting_iteratorIiNS7_11use_defaultESB_SB_EESB_SB_EEmEEvT_T0_PN4cuda3std3__415iterator_traitsISF_vE10value_typeET1_i_param_2,
	.param .u64 _ZN3cub18CUB_300001_SM_10006detail11scan_by_key25DeviceScanByKeyInitKernelINS0_24ReduceByKeyScanTileStateIjiLb1EEEN6thrust24THRUST_300001_SM_1000_NS18transform_iteratorI6RowKeyNS7_17counting_iteratorIiNS7_11use_defaultESB_SB_EESB_SB_EEmEEvT_T0_PN4cuda3std3__415iterator_traitsISF_vE10value_typeET1_i_param_3,
	.param .u32 _ZN3cub18CUB_300001_SM_10006detail11scan_by_key25DeviceScanByKeyInitKernelINS0_24ReduceByKeyScanTileStateIjiLb1EEEN6thrust24THRUST_300001_SM_1000_NS18transform_iteratorI6RowKeyNS7_17counting_iteratorIiNS7_11use_defaultESB_SB_EESB_SB_EEmEEvT_T0_PN4cuda3std3__415iterator_traitsISF_vE10value_typeET1_i_param_4
)
{
	.reg .pred 	%p<8>;
	.reg .b32 	%r<13>;
	.reg .b64 	%rd<15>;

	ld.param.u32 	%r1, [_ZN3cub18CUB_300001_SM_10006detail11scan_by_key25DeviceScanByKeyInitKernelINS0_24ReduceByKeyScanTileStateIjiLb1EEEN6thrust24THRUST_300001_SM_1000_NS18transform_iteratorI6RowKeyNS7_17counting_iteratorIiNS7_11use_defaultESB_SB_EESB_SB_EEmEEvT_T0_PN4cuda3std3__415iterator_traitsISF_vE10value_typeET1_i_param_1];
	ld.param.u32 	%r2, [_ZN3cub18CUB_300001_SM_10006detail11scan_by_key25DeviceScanByKeyInitKernelINS0_24ReduceByKeyScanTileStateIjiLb1EEEN6thrust24THRUST_300001_SM_1000_NS18transform_iteratorI6RowKeyNS7_17counting_iteratorIiNS7_11use_defaultESB_SB_EESB_SB_EEmEEvT_T0_PN4cuda3std3__415iterator_traitsISF_vE10value_typeET1_i_param_1+4];
	ld.param.u64 	%rd4, [_ZN3cub18CUB_300001_SM_10006detail11scan_by_key25DeviceScanByKeyInitKernelINS0_24ReduceByKeyScanTileStateIjiLb1EEEN6thrust24THRUST_300001_SM_1000_NS18transform_iteratorI6RowKeyNS7_17counting_iteratorIiNS7_11use_defaultESB_SB_EESB_SB_EEmEEvT_T0_PN4cuda3std3__415iterator_traitsISF_vE10value_typeET1_i_param_0];
	ld.param.u64 	%rd2, [_ZN3cub18CUB_300001_SM_10006detail11scan_by_key25DeviceScanByKeyInitKernelINS0_24ReduceByKeyScanTileStateIjiLb1EEEN6thrust24THRUST_300001_SM_1000_NS18transform_iteratorI6RowKeyNS7_17counting_iteratorIiNS7_11use_defaultESB_SB_EESB_SB_EEmEEvT_T0_PN4cuda3std3__415iterator_traitsISF_vE10value_typeET1_i_param_2];
	ld.param.u64 	%rd3, [_ZN3cub18CUB_300001_SM_10006detail11scan_by_key25DeviceScanByKeyInitKernelINS0_24ReduceByKeyScanTileStateIjiLb1EEEN6thrust24THRUST_300001_SM_1000_NS18transform_iteratorI6RowKeyNS7_17counting_iteratorIiNS7_11use_defaultESB_SB_EESB_SB_EEmEEvT_T0_PN4cuda3std3__415iterator_traitsISF_vE10value_typeET1_i_param_3];
	ld.param.u32 	%r6, [_ZN3cub18CUB_300001_SM_10006detail11scan_by_key25DeviceScanByKeyInitKernelINS0_24ReduceByKeyScanTileStateIjiLb1EEEN6thrust24THRUST_300001_SM_1000_NS18transform_iteratorI6RowKeyNS7_17counting_iteratorIiNS7_11use_defaultESB_SB_EESB_SB_EEmEEvT_T0_PN4cuda3std3__415iterator_traitsISF_vE10value_typeET1_i_param_4];
	cvta.to.global.u64 	%rd1, %rd4;
	mov.u32 	%r3, %ctaid.x;
	mov.u32 	%r7, %ntid.x;
	mov.u32 	%r4, %tid.x;
	mad.lo.s32 	%r5, %r3, %r7, %r4;
	setp.ge.s32 	%p1, %r5, %r6;
	@%p1 bra 	$L__BB5_2;
	mul.wide.s32 	%rd5, %r5, 16;
	add.s64 	%rd6, %rd1, %rd5;
	mov.b64 	%rd7, 99;
	mov.b64 	%rd8, 0;
	st.global.v2.u64 	[%rd6+512], {%rd8, %rd7};
$L__BB5_2:
	setp.ne.s32 	%p2, %r3, 0;
	setp.gt.u32 	%p3, %r4, 31;
	or.pred  	%p4, %p2, %p3;
	@%p4 bra 	$L__BB5_4;
	mul.wide.u32 	%rd9, %r4, 16;
	add.s64 	%rd10, %rd1, %rd9;
	mov.b64 	%rd11, 0;
	st.global.v2.u64 	[%rd10], {%rd11, %rd11};
$L__BB5_4:
	setp.eq.s32 	%p5, %r5, 0;
	setp.ge.u32 	%p6, %r5, %r6;
	or.pred  	%p7, %p5, %p6;
	@%p7 bra 	$L__BB5_6;
	cvt.u32.u64 	%r9, %rd3;
	mad.lo.s32 	%r10, %r5, %r9, %r1;
	add.s32 	%r11, %r10, -1;
	div.s32 	%r12, %r11, %r2;
	cvta.to.global.u64 	%rd12, %rd2;
	mul.wide.u32 	%rd13, %r5, 4;
	add.s64 	%rd14, %rd12, %rd13;
	st.global.u32 	[%rd14], %r12;
$L__BB5_6:
	ret;

}
	// .globl	_ZN3cub18CUB_300001_SM_10006detail11scan_by_key21DeviceScanByKeyKernelINS2_10policy_hubIN6thrust24THRUST_300001_SM_1000_NS18transform_iteratorI6RowKeyNS6_17counting_iteratorIiNS6_11use_defaultESA_SA_EESA_SA_EEjjN4cuda3std3__44plusIvEEE10Policy1000ESC_PjSK_NS0_24ReduceByKeyScanTileStateIjiLb1EEENSF_8equal_toIvEESH_NS0_8NullTypeEmjiEEvT0_PT9_T1_T2_T3_iT4_T5_T6_T7_
.visible .entry _ZN3cub18CUB_300001_SM_10006detail11scan_by_key21DeviceScanByKeyKernelINS2_10policy_hubIN6thrust24THRUST_300001_SM_1000_NS18transform_iteratorI6RowKeyNS6_17counting_iteratorIiNS6_11use_defaultESA_SA_EESA_SA_EEjjN4cuda3std3__44plusIvEEE10Policy1000ESC_PjSK_NS0_24ReduceByKeyScanTileStateIjiLb1EEENSF_8equal_toIvEESH_NS0_8NullTypeEmjiEEvT0_PT9_T1_T2_T3_iT4_T5_T6_T7_(
	.param .align 4 .b8 _ZN3cub18CUB_300001_SM_10006detail11scan_by_key21DeviceScanByKeyKernelINS2_10policy_hubIN6thrust24THRUST_300001_SM_1000_NS18transform_iteratorI6RowKeyNS6_17counting_iteratorIiNS6_11use_defaultESA_SA_EESA_SA_EEjjN4cuda3std3__44plusIvEEE10Policy1000ESC_PjSK_NS0_24ReduceByKeyScanTileStateIjiLb1EEENSF_8equal_toIvEESH_NS0_8NullTypeEmjiEEvT0_PT9_T1_T2_T3_iT4_T5_T6_T7__param_0[8],
	.param .u64 .ptr .align 1 _ZN3cub18CUB_300001_SM_10006detail11scan_by_key21DeviceScanByKeyKernelINS2_10policy_hubIN6thrust24THRUST_300001_SM_1000_NS18transform_iteratorI6RowKeyNS6_17counting_iteratorIiNS6_11use_defaultESA_SA_EESA_SA_EEjjN4cuda3std3__44plusIvEEE10Policy1000ESC_PjSK_NS0_24ReduceByKeyScanTileStateIjiLb1EEENSF_8equal_toIvEESH_NS0_8NullTypeEmjiEEvT0_PT9_T1_T2_T3_iT4_T5_T6_T7__param_1,
	.param .u64 .ptr .align 1 _ZN3cub18CUB_300001_SM_10006detail11scan_by_key21DeviceScanByKeyKernelINS2_10policy_hubIN6thrust24THRUST_300001_SM_1000_NS18transform_iteratorI6RowKeyNS6_17counting_iteratorIiNS6_11use_defaultESA_SA_EESA_SA_EEjjN4cuda3std3__44plusIvEEE10Policy1000ESC_PjSK_NS0_24ReduceByKeyScanTileStateIjiLb1EEENSF_8equal_toIvEESH_NS0_8NullTypeEmjiEEvT0_PT9_T1_T2_T3_iT4_T5_T6_T7__param_2,
	.param .u64 .ptr .align 1 _ZN3cub18CUB_300001_SM_10006detail11scan_by_key21DeviceScanByKeyKernelINS2_10policy_hubIN6thrust24THRUST_300001_SM_1000_NS18transform_iteratorI6RowKeyNS6_17counting_iteratorIiNS6_11use_defaultESA_SA_EESA_SA_EEjjN4cuda3std3__44plusIvEEE10Policy1000ESC_PjSK_NS0_24ReduceByKeyScanTileStateIjiLb1EEENSF_8equal_toIvEESH_NS0_8NullTypeEmjiEEvT0_PT9_T1_T2_T3_iT4_T5_T6_T7__param_3,
	.param .align 8 .b8 _ZN3cub18CUB_300001_SM_10006detail11scan_by_key21DeviceScanByKeyKernelINS2_10policy_hubIN6thrust24THRUST_300001_SM_1000_NS18transform_iteratorI6RowKeyNS6_17counting_iteratorIiNS6_11use_defaultESA_SA_EESA_SA_EEjjN4cuda3std3__44plusIvEEE10Policy1000ESC_PjSK_NS0_24ReduceByKeyScanTileStateIjiLb1EEENSF_8equal_toIvEESH_NS0_8NullTypeEmjiEEvT0_PT9_T1_T2_T3_iT4_T5_T6_T7__param_4[8],
	.param .u32 _ZN3cub18CUB_300001_SM_10006detail11scan_by_key21DeviceScanByKeyKernelINS2_10policy_hubIN6thrust24THRUST_300001_SM_1000_NS18transform_iteratorI6RowKeyNS6_17counting_iteratorIiNS6_11use_defaultESA_SA_EESA_SA_EEjjN4cuda3std3__44plusIvEEE10Policy1000ESC_PjSK_NS0_24ReduceByKeyScanTileStateIjiLb1EEENSF_8equal_toIvEESH_NS0_8NullTypeEmjiEEvT0_PT9_T1_T2_T3_iT4_T5_T6_T7__param_5,
	.param .align 1 .b8 _ZN3cub18CUB_300001_SM_10006detail11scan_by_key21DeviceScanByKeyKernelINS2_10policy_hubIN6thrust24THRUST_300001_SM_1000_NS18transform_iteratorI6RowKeyNS6_17counting_iteratorIiNS6_11use_defaultESA_SA_EESA_SA_EEjjN4cuda3std3__44plusIvEEE10Policy1000ESC_PjSK_NS0_24ReduceByKeyScanTileStateIjiLb1EEENSF_8equal_toIvEESH_NS0_8NullTypeEmjiEEvT0_PT9_T1_T2_T3_iT4_T5_T6_T7__param_6[1],
	.param .align 1 .b8 _ZN3cub18CUB_300001_SM_10006detail11scan_by_key21DeviceScanByKeyKernelINS2_10policy_hubIN6thrust24THRUST_300001_SM_1000_NS18transform_iteratorI6RowKeyNS6_17counting_iteratorIiNS6_11use_defaultESA_SA_EESA_SA_EEjjN4cuda3std3__44plusIvEEE10Policy1000ESC_PjSK_NS0_24ReduceByKeyScanTileStateIjiLb1EEENSF_8equal_toIvEESH_NS0_8NullTypeEmjiEEvT0_PT9_T1_T2_T3_iT4_T5_T6_T7__param_7[1],
	.param .align 1 .b8 _ZN3cub18CUB_300001_SM_10006detail11scan_by_key21DeviceScanByKeyKernelINS2_10policy_hubIN6thrust24THRUST_300001_SM_1000_NS18transform_iteratorI6RowKeyNS6_17counting_iteratorIiNS6_11use_defaultESA_SA_EESA_SA_EEjjN4cuda3std3__44plusIvEEE10Policy1000ESC_PjSK_NS0_24ReduceByKeyScanTileStateIjiLb1EEENSF_8equal_toIvEESH_NS0_8NullTypeEmjiEEvT0_PT9_T1_T2_T3_iT4_T5_T6_T7__param_8[1],
	.param .u64 _ZN3cub18CUB_300001_SM_10006detail11scan_by_key21DeviceScanByKeyKernelINS2_10policy_hubIN6thrust24THRUST_300001_SM_1000_NS18transform_iteratorI6RowKeyNS6_17counting_iteratorIiNS6_11use_defaultESA_SA_EESA_SA_EEjjN4cuda3std3__44plusIvEEE10Policy1000ESC_PjSK_NS0_24ReduceByKeyScanTileStateIjiLb1EEENSF_8equal_toIvEESH_NS0_8NullTypeEmjiEEvT0_PT9_T1_T2_T3_iT4_T5_T6_T7__param_9
)
.maxntid 224
{
	.reg .pred 	%p<524>;
	.reg .b32 	%r<1870>;
	.reg .b64 	%rd<177>;
	// demoted variable
	.shared .align 16 .b8 _ZZN3cub18CUB_300001_SM_10006detail11scan_by_key21DeviceScanByKeyKernelINS2_10policy_hubIN6thrust24THRUST_300001_SM_1000_NS18transform_iteratorI6RowKeyNS6_17counting_iteratorIiNS6_11use_defaultESA_SA_EESA_SA_EEjjN4cuda3std3__44plusIvEEE10Policy1000ESC_PjSK_NS0_24ReduceByKeyScanTileStateIjiLb1EEENSF_8equal_toIvEESH_NS0_8NullTypeEmjiEEvT0_PT9_T1_T2_T3_iT4_T5_T6_T7_E12temp_storage[17936];
	ld.param.u64 	%rd1, [_ZN3cub18CUB_300001_SM_10006detail11scan_by_key21DeviceScanByKeyKernelINS2_10policy_hubIN6thrust24THRUST_300001_SM_1000_NS18transform_iteratorI6RowKeyNS6_17counting_iteratorIiNS6_11use_defaultESA_SA_EESA_SA_EEjjN4cuda3std3__44plusIvEEE10Policy1000ESC_PjSK_NS0_24ReduceByKeyScanTileStateIjiLb1EEENSF_8equal_toIvEESH_NS0_8NullTypeEmjiEEvT0_PT9_T1_T2_T3_iT4_T5_T6_T7__param_4];
	ld.param.u32 	%r1, [_ZN3cub18CUB_300001_SM_10006detail11scan_by_key21DeviceScanByKeyKernelINS2_10policy_hubIN6thrust24THRUST_300001_SM_1000_NS18transform_iteratorI6RowKeyNS6_17counting_iteratorIiNS6_11use_defaultESA_SA_EESA_SA_EEjjN4cuda3std3__44plusIvEEE10Policy1000ESC_PjSK_NS0_24ReduceByKeyScanTileStateIjiLb1EEENSF_8equal_toIvEESH_NS0_8NullTypeEmjiEEvT0_PT9_T1_T2_T3_iT4_T5_T6_T7__param_0];
	ld.param.u32 	%r2, [_ZN3cub18CUB_300001_SM_10006detail11scan_by_key21DeviceScanByKeyKernelINS2_10policy_hubIN6thrust24THRUST_300001_SM_1000_NS18transform_iteratorI6RowKeyNS6_17counting_iteratorIiNS6_11use_defaultESA_SA_EESA_SA_EEjjN4cuda3std3__44plusIvEEE10Policy1000ESC_PjSK_NS0_24ReduceByKeyScanTileStateIjiLb1EEENSF_8equal_toIvEESH_NS0_8NullTypeEmjiEEvT0_PT9_T1_T2_T3_iT4_T5_T6_T7__param_0+4];
	ld.param.u64 	%rd25, [_ZN3cub18CUB_300001_SM_10006detail11scan_by_key21DeviceScanByKeyKernelINS2_10policy_hubIN6thrust24THRUST_300001_SM_1000_NS18transform_iteratorI6RowKeyNS6_17counting_iteratorIiNS6_11use_defaultESA_SA_EESA_SA_EEjjN4cuda3std3__44plusIvEEE10Policy1000ESC_PjSK_NS0_24ReduceByKeyScanTileStateIjiLb1EEENSF_8equal_toIvEESH_NS0_8NullTypeEmjiEEvT0_PT9_T1_T2_T3_iT4_T5_T6_T7__param_9];
	mov.u32 	%r3, %ctaid.x;
	mul.wide.u32 	%rd2, %r3, 4480;
	sub.s64 	%rd3, %rd25, %rd2;
	setp.lt.u64 	%p40, %rd3, 4481;
	@%p40 bra 	$L__BB6_33;
	ld.param.u64 	%rd172, [_ZN3cub18CUB_300001_SM_10006detail11scan_by_key21DeviceScanByKeyKernelINS2_10policy_hubIN6thrust24THRUST_300001_SM_1000_NS18transform_iteratorI6RowKeyNS6_17counting_iteratorIiNS6_11use_defaultESA_SA_EESA_SA_EEjjN4cuda3std3__44plusIvEEE10Policy1000ESC_PjSK_NS0_24ReduceByKeyScanTileStateIjiLb1EEENSF_8equal_toIvEESH_NS0_8NullTypeEmjiEEvT0_PT9_T1_T2_T3_iT4_T5_T6_T7__param_2];
	mov.u32 	%r1764, %ctaid.x;
	mul.wide.u32 	%rd135, %r1764, 4480;
	cvt.u32.u64 	%r1145, %rd135;
	mov.u32 	%r5, %tid.x;
	and.b32  	%r1146, %r5, 31;
	and.b32  	%r1147, %r5, 992;
	mul.lo.s32 	%r1148, %r1147, 20;
	or.b32  	%r1149, %r1148, %r1146;
	add.s32 	%r1150, %r1149, %r1145;
	add.s32 	%r1151, %r1150, %r1;
	div.s32 	%r1152, %r1151, %r2;
	add.s32 	%r1153, %r1151, 32;
	div.s32 	%r1154, %r1153, %r2;
	add.s32 	%r1155, %r1151, 64;
	div.s32 	%r1156, %r1155, %r2;
	add.s32 	%r1157, %r1151, 96;
	div.s32 	%r1158, %r1157, %r2;
	add.s32 	%r1159, %r1151, 128;
	div.s32 	%r1160, %r1159, %r2;
	add.s32 	%r1161, %r1151, 160;
	div.s32 	%r1162, %r1161, %r2;
	add.s32 	%r1163, %r1151, 192;
	div.s32 	%r1164, %r1163, %r2;
	add.s32 	%r1165, %r1151, 224;
	div.s32 	%r1166, %r1165, %r2;
	add.s32 	%r1167, %r1151, 256;
	div.s32 	%r1168, %r1167, %r2;
	add.s32 	%r1169, %r1151, 288;
	div.s32 	%r1170, %r1169, %r2;
	add.s32 	%r1171, %r1151, 320;
	div.s32 	%r1172, %r1171, %r2;
	add.s32 	%r1173, %r1151, 352;
	div.s32 	%r1174, %r1173, %r2;
	add.s32 	%r1175, %r1151, 384;
	div.s32 	%r1176, %r1175, %r2;
	add.s32 	%r1177, %r1151, 416;
	div.s32 	%r1178, %r1177, %r2;
	add.s32 	%r1179, %r1151, 448;
	div.s32 	%r1180, %r1179, %r2;
	add.s32 	%r1181, %r1151, 480;
	div.s32 	%r1182, %r1181, %r2;
	add.s32 	%r1183, %r1151, 512;
	div.s32 	%r1184, %r1183, %r2;
	add.s32 	%r1185, %r1151, 544;
	div.s32 	%r1186, %r1185, %r2;
	add.s32 	%r1187, %r1151, 576;
	div.s32 	%r1188, %r1187, %r2;
	add.s32 	%r1189, %r1151, 608;
	div.s32 	%r1190, %r1189, %r2;
	// begin inline asm
	mov.u32 %r1124, %laneid;
	// end inline asm
	shr.u32 	%r7, %r5, 5;
	mad.lo.s32 	%r1191, %r7, 640, %r1124;
	shl.b32 	%r1192, %r1191, 2;
	mov.u32 	%r1193, _ZZN3cub18CUB_300001_SM_10006detail11scan_by_key21DeviceScanByKeyKernelINS2_10policy_hubIN6thrust24THRUST_300001_SM_1000_NS18transform_iteratorI6RowKeyNS6_17counting_iteratorIiNS6_11use_defaultESA_SA_EESA_SA_EEjjN4cuda3std3__44plusIvEEE10Policy1000ESC_PjSK_NS0_24ReduceByKeyScanTileStateIjiLb1EEENSF_8equal_toIvEESH_NS0_8NullTypeEmjiEEvT0_PT9_T1_T2_T3_iT4_T5_T6_T7_E12temp_storage;
	add.s32 	%r8, %r1193, %r1192;
	st.shared.u32 	[%r8], %r1152;
	st.shared.u32 	[%r8+128], %r1154;
	st.shared.u32 	[%r8+256], %r1156;
	st.shared.u32 	[%r8+384], %r1158;
	st.shared.u32 	[%r8+512], %r1160;
	st.shared.u32 	[%r8+640], %r1162;
	st.shared.u32 	[%r8+768], %r1164;
	st.shared.u32 	[%r8+896], %r1166;
	st.shared.u32 	[%r8+1024], %r1168;
	st.shared.u32 	[%r8+1152], %r1170;
	st.shared.u32 	[%r8+1280], %r1172;
	st.shared.u32 	[%r8+1408], %r1174;
	st.shared.u32 	[%r8+1536], %r1176;
	st.shared.u32 	[%r8+1664], %r1178;
	st.shared.u32 	[%r8+1792], %r1180;
	st.shared.u32 	[%r8+1920], %r1182;
	st.shared.u32 	[%r8+2048], %r1184;
	st.shared.u32 	[%r8+2176], %r1186;
	st.shared.u32 	[%r8+2304], %r1188;
	st.shared.u32 	[%r8+2432], %r1190;
	bar.warp.sync 	-1;
	mad.lo.s32 	%r9, %r1124, 76, %r8;
	ld.shared.v4.u32 	{%r10, %r11, %r12, %r13}, [%r9];
	ld.shared.v4.u32 	{%r14, %r15, %r16, %r17}, [%r9+16];
	ld.shared.v4.u32 	{%r18, %r19, %r20, %r21}, [%r9+32];
	ld.shared.v4.u32 	{%r22, %r23, %r24, %r25}, [%r9+48];
	ld.shared.v4.u32 	{%r26, %r27, %r28, %r29}, [%r9+64];
	bar.sync 	0;
	cvt.u64.u32 	%rd136, %r1149;
	add.s64 	%rd137, %rd135, %rd136;
	shl.b64 	%rd138, %rd137, 2;
	add.s64 	%rd115, %rd172, %rd138;
	// begin inline asm
	ld.ca.u32 %r1125, [%rd115];
	// end inline asm
	add.s64 	%rd116, %rd115, 128;
	// begin inline asm
	ld.ca.u32 %r1126, [%rd116];
	// end inline asm
	add.s64 	%rd117, %rd115, 256;
	// begin inline asm
	ld.ca.u32 %r1127, [%rd117];
	// end inline asm
	add.s64 	%rd118, %rd115, 384;
	// begin inline asm
	ld.ca.u32 %r1128, [%rd118];
	// end inline asm
	add.s64 	%rd119, %rd115, 512;
	// begin inline asm
	ld.ca.u32 %r1129, [%rd119];
	// end inline asm
	add.s64 	%rd120, %rd115, 640;
	// begin inline asm
	ld.ca.u32 %r1130, [%rd120];
	// end inline asm
	add.s64 	%rd121, %rd115, 768;
	// begin inline asm
	ld.ca.u32 %r1131, [%rd121];
	// end inline asm
	add.s64 	%rd122, %rd115, 896;
	// begin inline asm
	ld.ca.u32 %r1132, [%rd122];
	// end inline asm
	add.s64 	%rd123, %rd115, 1024;
	// begin inline asm
	ld.ca.u32 %r1133, [%rd123];
	// end inline asm
	add.s64 	%rd124, %rd115, 1152;
	// begin inline asm
	ld.ca.u32 %r1134, [%rd124];
	// end inline asm
	add.s64 	%rd125, %rd115, 1280;
	// begin inline asm
	ld.ca.u32 %r1135, [%rd125];
	// end inline asm
	add.s64 	%rd126, %rd115, 1408;
	// begin inline asm
	ld.ca.u32 %r1136, [%rd126];
	// end inline asm
	add.s64 	%rd127, %rd115, 1536;
	// begin inline asm
	ld.ca.u32 %r1137, [%rd127];
	// end inline asm
	add.s64 	%rd128, %rd115, 1664;
	// begin inline asm
	ld.ca.u32 %r1138, [%rd128];
	// end inline asm
	add.s64 	%rd129, %rd115, 1792;
	// begin inline asm
	ld.ca.u32 %r1139, [%rd129];
	// end inline asm
	add.s64 	%rd130, %rd115, 1920;
	// begin inline asm
	ld.ca.u32 %r1140, [%rd130];
	// end inline asm
	add.s64 	%rd131, %rd115, 2048;
	// begin inline asm
	ld.ca.u32 %r1141, [%rd131];
	// end inline asm
	add.s64 	%rd132, %rd115, 2176;
	// begin inline asm
	ld.ca.u32 %r1142, [%rd132];
	// end inline asm
	add.s64 	%rd133, %rd115, 2304;
	// begin inline asm
	ld.ca.u32 %r1143, [%rd133];
	// end inline asm
	add.s64 	%rd134, %rd115, 2432;
	// begin inline asm
	ld.ca.u32 %r1144, [%rd134];
	// end inline asm
	st.shared.u32 	[%r8], %r1125;
	st.shared.u32 	[%r8+128], %r1126;
	st.shared.u32 	[%r8+256], %r1127;
	st.shared.u32 	[%r8+384], %r1128;
	st.shared.u32 	[%r8+512], %r1129;
	st.shared.u32 	[%r8+640], %r1130;
	st.shared.u32 	[%r8+768], %r1131;
	st.shared.u32 	[%r8+896], %r1132;
	st.shared.u32 	[%r8+1024], %r1133;
	st.shared.u32 	[%r8+1152], %r1134;
	st.shared.u32 	[%r8+1280], %r1135;
	st.shared.u32 	[%r8+1408], %r1136;
	st.shared.u32 	[%r8+1536], %r1137;
	st.shared.u32 	[%r8+1664], %r1138;
	st.shared.u32 	[%r8+1792], %r1139;
	st.shared.u32 	[%r8+1920], %r1140;
	st.shared.u32 	[%r8+2048], %r1141;
	st.shared.u32 	[%r8+2176], %r1142;
	st.shared.u32 	[%r8+2304], %r1143;
	st.shared.u32 	[%r8+2432], %r1144;
	bar.warp.sync 	-1;
	ld.shared.v4.u32 	{%r30, %r31, %r32, %r33}, [%r9];
	ld.shared.v4.u32 	{%r34, %r35, %r36, %r37}, [%r9+16];
	ld.shared.v4.u32 	{%r38, %r39, %r40, %r41}, [%r9+32];
	ld.shared.v4.u32 	{%r42, %r43, %r44, %r45}, [%r9+48];
	ld.shared.v4.u32 	{%r46, %r47, %r48, %r49}, [%r9+64];
	bar.sync 	0;
	setp.ne.s32 	%p313, %r1764, 0;
	@%p313 bra 	$L__BB6_10;
	shl.b32 	%r1557, %r5, 2;
	add.s32 	%r1559, %r1193, %r1557;
	add.s32 	%r50, %r1559, 1020;
	st.shared.u32 	[%r1559+1020], %r29;
	bar.sync 	0;
	setp.eq.s32 	%p438, %r5, 0;
	mov.b32 	%r1760, 1;
	@%p438 bra 	$L__BB6_4;
	ld.shared.u32 	%r1560, [%r50+-4];
	setp.ne.s32 	%p439, %r1560, %r10;
	selp.u32 	%r1760, 1, 0, %p439;
$L__BB6_4:
	setp.ne.s32 	%p440, %r10, %r11;
	setp.ne.s32 	%p441, %r11, %r12;
	setp.ne.s32 	%p442, %r12, %r13;
	setp.ne.s32 	%p443, %r13, %r14;
	setp.ne.s32 	%p444, %r14, %r15;
	setp.ne.s32 	%p445, %r15, %r16;
	setp.ne.s32 	%p446, %r16, %r17;
	setp.ne.s32 	%p447, %r17, %r18;
	setp.ne.s32 	%p448, %r18, %r19;
	setp.ne.s32 	%p449, %r19, %r20;
	setp.ne.s32 	%p450, %r20, %r21;
	setp.ne.s32 	%p451, %r21, %r22;
	setp.ne.s32 	%p452, %r22, %r23;
	setp.ne.s32 	%p453, %r23, %r24;
	setp.ne.s32 	%p454, %r24, %r25;
	setp.ne.s32 	%p455, %r25, %r26;
	setp.ne.s32 	%p456, %r26, %r27;
	setp.ne.s32 	%p457, %r27, %r28;
	setp.ne.s32 	%p458, %r28, %r29;
	selp.b32 	%r1621, 0, %r30, %p440;
	add.s32 	%r1622, %r31, %r1621;
	or.pred  	%p459, %p440, %p441;
	selp.b32 	%r1623, 0, %r1622, %p441;
	add.s32 	%r1624, %r32, %r1623;
	or.pred  	%p460, %p459, %p442;
	selp.b32 	%r1625, 0, %r1624, %p442;
	add.s32 	%r1626, %r33, %r1625;
	or.pred  	%p461, %p460, %p443;
	selp.b32 	%r1627, 0, %r1626, %p443;
	add.s32 	%r1628, %r34, %r1627;
	or.pred  	%p462, %p461, %p444;
	selp.b32 	%r1629, 0, %r1628, %p444;
	add.s32 	%r1630, %r35, %r1629;
	or.pred  	%p463, %p462, %p445;
	selp.b32 	%r1631, 0, %r1630, %p445;
	add.s32 	%r1632, %r36, %r1631;
	or.pred  	%p464, %p463, %p446;
	selp.b32 	%r1633, 0, %r1632, %p446;
	add.s32 	%r1634, %r37, %r1633;
	or.pred  	%p465, %p464, %p447;
	selp.b32 	%r1635, 0, %r1634, %p447;
	add.s32 	%r1636, %r38, %r1635;
	or.pred  	%p466, %p465, %p448;
	selp.b32 	%r1637, 0, %r1636, %p448;
	add.s32 	%r1638, %r39, %r1637;
	or.pred  	%p467, %p466, %p449;
	selp.b32 	%r1639, 0, %r1638, %p449;
	add.s32 	%r1640, %r40, %r1639;
	or.pred  	%p468, %p467, %p450;
	selp.b32 	%r1641, 0, %r1640, %p450;
	add.s32 	%r1642, %r41, %r1641;
	or.pred  	%p469, %p468, %p451;
	selp.b32 	%r1643, 0, %r1642, %p451;
	add.s32 	%r1644, %r42, %r1643;
	or.pred  	%p470, %p469, %p452;
	selp.b32 	%r1645, 0, %r1644, %p452;
	add.s32 	%r1646, %r43, %r1645;
	or.pred  	%p471, %p470, %p453;
	selp.b32 	%r1647, 0, %r1646, %p453;
	add.s32 	%r1648, %r44, %r1647;
	or.pred  	%p472, %p471, %p454;
	selp.b32 	%r1649, 0, %r1648, %p454;
	add.s32 	%r1650, %r45, %r1649;
	or.pred  	%p473, %p472, %p455;
	selp.b32 	%r1651, 0, %r1650, %p455;
	add.s32 	%r1652, %r46, %r1651;
	or.pred  	%p474, %p473, %p456;
	selp.b32 	%r1653, 0, %r1652, %p456;
	add.s32 	%r1654, %r47, %r1653;
	or.pred  	%p475, %p474, %p457;
	selp.b32 	%r1655, 0, %r1654, %p457;
	add.s32 	%r1656, %r48, %r1655;
	or.pred  	%p476, %p475, %p458;
	selp.u32 	%r1657, 1, 0, %p476;
	or.b32  	%r1562, %r1760, %r1657;
	selp.b32 	%r1658, 0, %r1656, %p458;
	add.s32 	%r1567, %r49, %r1658;
	mov.b32 	%r1618, 1;
	mov.b32 	%r1619, 0;
	mov.b32 	%r1620, -1;
	// begin inline asm
	shfl.sync.up.b32 %r1561, %r1562, %r1618, %r1619, %r1620;
	// end inline asm
	// begin inline asm
	shfl.sync.up.b32 %r1566, %r1567, %r1618, %r1619, %r1620;
	// end inline asm
	setp.eq.s32 	%p477, %r1562, 0;
	selp.b32 	%r1659, %r1566, 0, %p477;
	setp.lt.s32 	%p478, %r1124, 1;
	selp.b32 	%r1660, 0, %r1659, %p478;
	add.s32 	%r1577, %r1660, %r1567;
	selp.b32 	%r1661, 0, %r1561, %p478;
	or.b32  	%r1572, %r1661, %r1562;
	mov.b32 	%r1578, 2;
	// begin inline asm
	shfl.sync.up.b32 %r1571, %r1572, %r1578, %r1619, %r1620;
	// end inline asm
	// begin inline asm
	shfl.sync.up.b32 %r1576, %r1577, %r1578, %r1619, %r1620;
	// end inline asm
	setp.eq.s32 	%p479, %r1572, 0;
	selp.b32 	%r1662, %r1576, 0, %p479;
	setp.lt.s32 	%p480, %r1124, 2;
	selp.b32 	%r1663, 0, %r1662, %p480;
	add.s32 	%r1587, %r1663, %r1577;
	selp.b32 	%r1664, 0, %r1571, %p480;
	or.b32  	%r1582, %r1664, %r1572;
	mov.b32 	%r1588, 4;
	// begin inline asm
	shfl.sync.up.b32 %r1581, %r1582, %r1588, %r1619, %r1620;
	// end inline asm
	// begin inline asm
	shfl.sync.up.b32 %r1586, %r1587, %r1588, %r1619, %r1620;
	// end inline asm
	setp.eq.s32 	%p481, %r1582, 0;
	selp.b32 	%r1665, %r1586, 0, %p481;
	setp.lt.s32 	%p482, %r1124, 4;
	selp.b32 	%r1666, 0, %r1665, %p482;
	add.s32 	%r1597, %r1666, %r1587;
	selp.b32 	%r1667, 0, %r1581, %p482;
	or.b32  	%r1592, %r1667, %r1582;
	mov.b32 	%r1598, 8;
	// begin inline asm
	shfl.sync.up.b32 %r1591, %r1592, %r1598, %r1619, %r1620;
	// end inline asm
	// begin inline asm
	shfl.sync.up.b32 %r1596, %r1597, %r1598, %r1619, %r1620;
	// end inline asm
	setp.eq.s32 	%p483, %r1592, 0;
	selp.b32 	%r1668, %r1596, 0, %p483;
	setp.lt.s32 	%p484, %r1124, 8;
	selp.b32 	%r1669, 0, %r1668, %p484;
	add.s32 	%r1607, %r1669, %r1597;
	selp.b32 	%r1670, 0, %r1591, %p484;
	or.b32  	%r1602, %r1670, %r1592;
	mov.b32 	%r1608, 16;
	// begin inline asm
	shfl.sync.up.b32 %r1601, %r1602, %r1608, %r1619, %r1620;
	// end inline asm
	// begin inline asm
	shfl.sync.up.b32 %r1606, %r1607, %r1608, %r1619, %r1620;
	// end inline asm
	setp.eq.s32 	%p485, %r1602, 0;
	selp.b32 	%r1671, %r1606, 0, %p485;
	setp.lt.s32 	%p486, %r1124, 16;
	selp.b32 	%r1672, 0, %r1671, %p486;
	add.s32 	%r1617, %r1672, %r1607;
	selp.b32 	%r1673, 0, %r1601, %p486;
	or.b32  	%r1612, %r1673, %r1602;
	// begin inline asm
	shfl.sync.up.b32 %r1611, %r1612, %r1618, %r1619, %r1620;
	// end inline asm
	// begin inline asm
	shfl.sync.up.b32 %r1761, %r1617, %r1618, %r1619, %r1620;
	// end inline asm
	setp.ne.s32 	%p487, %r1124, 31;
	@%p487 bra 	$L__BB6_6;
	shl.b32 	%r1674, %r7, 3;
	mov.u32 	%r1675, _ZZN3cub18CUB_300001_SM_10006detail11scan_by_key21DeviceScanByKeyKernelINS2_10policy_hubIN6thrust24THRUST_300001_SM_1000_NS18transform_iteratorI6RowKeyNS6_17counting_iteratorIiNS6_11use_defaultESA_SA_EESA_SA_EEjjN4cuda3std3__44plusIvEEE10Policy1000ESC_PjSK_NS0_24ReduceByKeyScanTileStateIjiLb1EEENSF_8equal_toIvEESH_NS0_8NullTypeEmjiEEvT0_PT9_T1_T2_T3_iT4_T5_T6_T7_E12temp_storage;
	add.s32 	%r1676, %r1675, %r1674;
	st.shared.v2.u32 	[%r1676], {%r1612, %r1617};
$L__BB6_6:
	bar.sync 	0;
	ld.shared.v4.u32 	{%r1677, %r1678, %r1679, %r1680}, [_ZZN3cub18CUB_300001_SM_10006detail11scan_by_key21DeviceScanByKeyKernelINS2_10policy_hubIN6thrust24THRUST_300001_SM_1000_NS18transform_iteratorI6RowKeyNS6_17counting_iteratorIiNS6_11use_defaultESA_SA_EESA_SA_EEjjN4cuda3std3__44plusIvEEE10Policy1000ESC_PjSK_NS0_24ReduceByKeyScanTileStateIjiLb1EEENSF_8equal_toIvEESH_NS0_8NullTypeEmjiEEvT0_PT9_T1_T2_T3_iT4_T5_T6_T7_E12temp_storage];
	or.b32  	%r1681, %r1679, %r1677;
	setp.eq.s32 	%p488, %r1679, 0;
	selp.b32 	%r1682, %r1678, 0, %p488;
	add.s32 	%r1683, %r1682, %r1680;
	setp.eq.s32 	%p489, %r7, 2;
	selp.b32 	%r1684, %r1683, %r1678, %p489;
	ld.shared.v4.u32 	{%r1685, %r1686, %r1687, %r1688}, [_ZZN3cub18CUB_300001_SM_10006detail11scan_by_key21DeviceScanByKeyKernelINS2_10policy_hubIN6thrust24THRUST_300001_SM_1000_NS18transform_iteratorI6RowKeyNS6_17counting_iteratorIiNS6_11use_defaultESA_SA_EESA_SA_EEjjN4cuda3std3__44plusIvEEE10Policy1000ESC_PjSK_NS0_24ReduceByKeyScanTileStateIjiLb1EEENSF_8equal_toIvEESH_NS0_8NullTypeEmjiEEvT0_PT9_T1_T2_T3_iT4_T5_T6_T7_E12temp_storage+16];
	or.b32  	%r1689, %r1685, %r1681;
	setp.eq.s32 	%p490, %r1685, 0;
	selp.b32 	%r1690, %r1683, 0, %p490;
	add.s32 	%r1691, %r1690, %r1686;
	setp.eq.s32 	%p491, %r7, 3;
	selp.b32 	%r1692, %r1691, %r1684, %p491;
	or.b32  	%r1693, %r1687, %r1689;
	setp.eq.s32 	%p492, %r1687, 0;
	selp.b32 	%r1694, %r1691, 0, %p492;
	add.s32 	%r1695, %r1694, %r1688;
	setp.eq.s32 	%p493, %r7, 4;
	selp.b32 	%r1696, %r1695, %r1692, %p493;
	ld.shared.v4.u32 	{%r1697, %r1698, %r1699, %r1700}, [_ZZN3cub18CUB_300001_SM_10006detail11scan_by_key21DeviceScanByKeyKernelINS2_10policy_hubIN6thrust24THRUST_300001_SM_1000_NS18transform_iteratorI6RowKeyNS6_17counting_iteratorIiNS6_11use_defaultESA_SA_EESA_SA_EEjjN4cuda3std3__44plusIvEEE10Policy1000ESC_PjSK_NS0_24ReduceByKeyScanTileStateIjiLb1EEENSF_8equal_toIvEESH_NS0_8NullTypeEmjiEEvT0_PT9_T1_T2_T3_iT4_T5_T6_T7_E12temp_storage+32];
	or.b32  	%r1701, %r1697, %r1693;
	setp.eq.s32 	%p494, %r1697, 0;
	selp.b32 	%r1702, %r1695, 0, %p494;
	add.s32 	%r1703, %r1702, %r1698;
	setp.eq.s32 	%p495, %r7, 5;
	selp.b32 	%r1704, %r1703, %r1696, %p495;
	or.b32  	%r1705, %r1699, %r1701;
	setp.eq.s32 	%p496, %r1699, 0;
	selp.b32 	%r1706, %r1703, 0, %p496;
	add.s32 	%r1707, %r1706, %r1700;
	setp.eq.s32 	%p497, %r7, 6;
	selp.b32 	%r57, %r1707, %r1704, %p497;
	ld.shared.v2.u32 	{%r1708, %r1709}, [_ZZN3cub18CUB_300001_SM_10006detail11scan_by_key21DeviceScanByKeyKernelINS2_10policy_hubIN6thrust24THRUST_300001_SM_1000_NS18transform_iteratorI6RowKeyNS6_17counting_iteratorIiNS6_11use_defaultESA_SA_EESA_SA_EEjjN4cuda3std3__44plusIvEEE10Policy1000ESC_PjSK_NS0_24ReduceByKeyScanTileStateIjiLb1EEENSF_8equal_toIvEESH_NS0_8NullTypeEmjiEEvT0_PT9_T1_T2_T3_iT4_T5_T6_T7_E12temp_storage+48];
	or.b32  	%r58, %r1708, %r1705;
	setp.eq.s32 	%p498, %r1708, 0;
	selp.b32 	%r1710, %r1707, 0, %p498;
	add.s32 	%r59, %r1710, %r1709;
	setp.lt.u32 	%p499, %r5, 32;
	@%p499 bra 	$L__BB6_8;
	setp.eq.s32 	%p500, %r1611, 0;
	selp.b32 	%r1711, %r57, 0, %p500;
	add.s32 	%r1712, %r1711, %r1761;
	setp.eq.s32 	%p501, %r1124, 0;
	selp.b32 	%r1761, %r57, %r1712, %p501;
$L__BB6_8:
	setp.ne.s32 	%p502, %r28, %r29;
	setp.ne.s32 	%p503, %r27, %r28;
	setp.ne.s32 	%p504, %r26, %r27;
	setp.ne.s32 	%p505, %r25, %r26;
	setp.ne.s32 	%p506, %r24, %r25;
	setp.ne.s32 	%p507, %r23, %r24;
	setp.ne.s32 	%p508, %r22, %r23;
	setp.ne.s32 	%p509, %r21, %r22;
	setp.ne.s32 	%p510, %r20, %r21;
	setp.ne.s32 	%p511, %r19, %r20;
	setp.ne.s32 	%p512, %r18, %r19;
	setp.ne.s32 	%p513, %r17, %r18;
	setp.ne.s32 	%p514, %r16, %r17;
	setp.ne.s32 	%p515, %r15, %r16;
	setp.ne.s32 	%p516, %r14, %r15;
	setp.ne.s32 	%p517, %r13, %r14;
	setp.ne.s32 	%p518, %r12, %r13;
	setp.ne.s32 	%p519, %r11, %r12;
	setp.ne.s32 	%p520, %r10, %r11;
	setp.ne.s32 	%p521, %r5, 0;
	setp.eq.s32 	%p522, %r5, 0;
	setp.eq.s32 	%p523, %r1760, 0;
	selp.b32 	%r1713, %r1761, 0, %p523;
	selp.b32 	%r1714, 0, %r1713, %p522;
	add.s32 	%r1794, %r1714, %r30;
	selp.b32 	%r1715, 0, %r1794, %p520;
	add.s32 	%r1793, %r31, %r1715;
	selp.b32 	%r1716, 0, %r1793, %p519;
	add.s32 	%r1792, %r32, %r1716;
	selp.b32 	%r1717, 0, %r1792, %p518;
	add.s32 	%r1791, %r33, %r1717;
	selp.b32 	%r1718, 0, %r1791, %p517;
	add.s32 	%r1790, %r34, %r1718;
	selp.b32 	%r1719, 0, %r1790, %p516;
	add.s32 	%r1789, %r35, %r1719;
	selp.b32 	%r1720, 0, %r1789, %p515;
	add.s32 	%r1788, %r36, %r1720;
	selp.b32 	%r1721, 0, %r1788, %p514;
	add.s32 	%r1787, %r37, %r1721;
	selp.b32 	%r1722, 0, %r1787, %p513;
	add.s32 	%r1786, %r38, %r1722;
	selp.b32 	%r1723, 0, %r1786, %p512;
	add.s32 	%r1785, %r39, %r1723;
	selp.b32 	%r1724, 0, %r1785, %p511;
	add.s32 	%r1784, %r40, %r1724;
	selp.b32 	%r1725, 0, %r1784, %p510;
	add.s32 	%r1783, %r41, %r1725;
	selp.b32 	%r1726, 0, %r1783, %p509;
	add.s32 	%r1782, %r42, %r1726;
	selp.b32 	%r1727, 0, %r1782, %p508;
	add.s32 	%r1781, %r43, %r1727;
	selp.b32 	%r1728, 0, %r1781, %p507;
	add.s32 	%r1780, %r44, %r1728;
	selp.b32 	%r1729, 0, %r1780, %p506;
	add.s32 	%r1779, %r45, %r1729;
	selp.b32 	%r1730, 0, %r1779, %p505;
	add.s32 	%r1778, %r46, %r1730;
	selp.b32 	%r1731, 0, %r1778, %p504;
	add.s32 	%r1777, %r47, %r1731;
	selp.b32 	%r1732, 0, %r1777, %p503;
	add.s32 	%r1776, %r48, %r1732;
	selp.b32 	%r1775, 0, %r1776, %p502;
	@%p521 bra 	$L__BB6_32;
	mov.b64 	%rd161, {%r58, %r59};
	add.s64 	%rd160, %rd1, 512;
	mov.b64 	%rd162, 101;
	// begin inline asm
	st.relaxed.gpu.v2.u64 [%rd160], {%rd161, %rd162};
	// end inline asm
	bra.uni 	$L__BB6_32;
$L__BB6_10:
	setp.ne.s32 	%p314, %r5, 0;
	mov.b32 	%r1763, 0;
	@%p314 bra 	$L__BB6_12;
	ld.param.u64 	%rd170, [_ZN3cub18CUB_300001_SM_10006detail11scan_by_key21DeviceScanByKeyKernelINS2_10policy_hubIN6thrust24THRUST_300001_SM_1000_NS18transform_iteratorI6RowKeyNS6_17counting_iteratorIiNS6_11use_defaultESA_SA_EESA_SA_EEjjN4cuda3std3__44plusIvEEE10Policy1000ESC_PjSK_NS0_24ReduceByKeyScanTileStateIjiLb1EEENSF_8equal_toIvEESH_NS0_8NullTypeEmjiEEvT0_PT9_T1_T2_T3_iT4_T5_T6_T7__param_1];
	cvta.to.global.u64 	%rd139, %rd170;
	mul.wide.u32 	%rd140, %r1764, 4;
	add.s64 	%rd141, %rd139, %rd140;
	ld.global.u32 	%r1763, [%rd141];
$L__BB6_12:
	setp.eq.s32 	%p315, %r5, 0;
	shl.b32 	%r1195, %r5, 2;
	add.s32 	%r1197, %r1193, %r1195;
	add.s32 	%r84, %r1197, 1020;
	st.shared.u32 	[%r1197+1020], %r29;
	bar.sync 	0;
	@%p315 bra 	$L__BB6_14;
	ld.shared.u32 	%r1763, [%r84+-4];
$L__BB6_14:
	setp.ne.s32 	%p316, %r1763, %r10;
	setp.ne.s32 	%p317, %r10, %r11;
	setp.ne.s32 	%p318, %r11, %r12;
	setp.ne.s32 	%p319, %r12, %r13;
	setp.ne.s32 	%p320, %r13, %r14;
	setp.ne.s32 	%p321, %r14, %r15;
	setp.ne.s32 	%p322, %r15, %r16;
	setp.ne.s32 	%p323, %r16, %r17;
	setp.ne.s32 	%p324, %r17, %r18;
	setp.ne.s32 	%p325, %r18, %r19;
	setp.ne.s32 	%p326, %r19, %r20;
	setp.ne.s32 	%p327, %r20, %r21;
	setp.ne.s32 	%p328, %r21, %r22;
	setp.ne.s32 	%p329, %r22, %r23;
	setp.ne.s32 	%p330, %r23, %r24;
	setp.ne.s32 	%p331, %r24, %r25;
	setp.ne.s32 	%p332, %r25, %r26;
	setp.ne.s32 	%p333, %r26, %r27;
	setp.ne.s32 	%p334, %r27, %r28;
	setp.ne.s32 	%p335, %r28, %r29;
	or.pred  	%p336, %p317, %p316;
	selp.b32 	%r1258, 0, %r30, %p317;
	add.s32 	%r1259, %r31, %r1258;
	or.pred  	%p337, %p336, %p318;
	selp.b32 	%r1260, 0, %r1259, %p318;
	add.s32 	%r1261, %r32, %r1260;
	or.pred  	%p338, %p337, %p319;
	selp.b32 	%r1262, 0, %r1261, %p319;
	add.s32 	%r1263, %r33, %r1262;
	or.pred  	%p339, %p338, %p320;
	selp.b32 	%r1264, 0, %r1263, %p320;
	add.s32 	%r1265, %r34, %r1264;
	or.pred  	%p340, %p339, %p321;
	selp.b32 	%r1266, 0, %r1265, %p321;
	add.s32 	%r1267, %r35, %r1266;
	or.pred  	%p341, %p340, %p322;
	selp.b32 	%r1268, 0, %r1267, %p322;
	add.s32 	%r1269, %r36, %r1268;
	or.pred  	%p342, %p341, %p323;
	selp.b32 	%r1270, 0, %r1269, %p323;
	add.s32 	%r1271, %r37, %r1270;
	or.pred  	%p343, %p342, %p324;
	selp.b32 	%r1272, 0, %r1271, %p324;
	add.s32 	%r1273, %r38, %r1272;
	or.pred  	%p344, %p343, %p325;
	selp.b32 	%r1274, 0, %r1273, %p325;
	add.s32 	%r1275, %r39, %r1274;
	or.pred  	%p345, %p344, %p326;
	selp.b32 	%r1276, 0, %r1275, %p326;
	add.s32 	%r1277, %r40, %r1276;
	or.pred  	%p346, %p345, %p327;
	selp.b32 	%r1278, 0, %r1277, %p327;
	add.s32 	%r1279, %r41, %r1278;
	or.pred  	%p347, %p346, %p328;
	selp.b32 	%r1280, 0, %r1279, %p328;
	add.s32 	%r1281, %r42, %r1280;
	or.pred  	%p348, %p347, %p329;
	selp.b32 	%r1282, 0, %r1281, %p329;
	add.s32 	%r1283, %r43, %r1282;
	or.pred  	%p349, %p348, %p330;
	selp.b32 	%r1284, 0, %r1283, %p330;
	add.s32 	%r1285, %r44, %r1284;
	or.pred  	%p350, %p349, %p331;
	selp.b32 	%r1286, 0, %r1285, %p331;
	add.s32 	%r1287, %r45, %r1286;
	or.pred  	%p351, %p350, %p332;
	selp.b32 	%r1288, 0, %r1287, %p332;
	add.s32 	%r1289, %r46, %r1288;
	or.pred  	%p352, %p351, %p333;
	selp.b32 	%r1290, 0, %r1289, %p333;
	add.s32 	%r1291, %r47, %r1290;
	or.pred  	%p353, %p352, %p334;
	selp.b32 	%r1292, 0, %r1291, %p334;
	add.s32 	%r1293, %r48, %r1292;
	or.pred  	%p354, %p353, %p335;
	selp.u32 	%r1199, 1, 0, %p354;
	selp.b32 	%r1294, 0, %r1293, %p335;
	add.s32 	%r1204, %r49, %r1294;
	mov.b32 	%r1255, 1;
	mov.b32 	%r1256, 0;
	mov.b32 	%r1257, -1;
	// begin inline asm
	shfl.sync.up.b32 %r1198, %r1199, %r1255, %r1256, %r1257;
	// end inline asm
	// begin inline asm
	shfl.sync.up.b32 %r1203, %r1204, %r1255, %r1256, %r1257;
	// end inline asm
	setp.lt.s32 	%p356, %r1124, 1;
	selp.b32 	%r1295, 0, %r1198, %p356;
	or.b32  	%r1209, %r1295, %r1199;
	selp.b32 	%r1296, 0, %r1203, %p354;
	selp.b32 	%r1297, 0, %r1296, %p356;
	add.s32 	%r1214, %r1297, %r1204;
	mov.b32 	%r1215, 2;
	// begin inline asm
	shfl.sync.up.b32 %r1208, %r1209, %r1215, %r1256, %r1257;
	// end inline asm
	// begin inline asm
	shfl.sync.up.b32 %r1213, %r1214, %r1215, %r1256, %r1257;
	// end inline asm
	setp.eq.s32 	%p357, %r1209, 0;
	selp.b32 	%r1298, %r1213, 0, %p357;
	setp.lt.s32 	%p358, %r1124, 2;
	selp.b32 	%r1299, 0, %r1208, %p358;
	or.b32  	%r1219, %r1299, %r1209;
	selp.b32 	%r1300, 0, %r1298, %p358;
	add.s32 	%r1224, %r1300, %r1214;
	mov.b32 	%r1225, 4;
	// begin inline asm
	shfl.sync.up.b32 %r1218, %r1219, %r1225, %r1256, %r1257;
	// end inline asm
	// begin inline asm
	shfl.sync.up.b32 %r1223, %r1224, %r1225, %r1256, %r1257;
	// end inline asm
	setp.eq.s32 	%p359, %r1219, 0;
	selp.b32 	%r1301, %r1223, 0, %p359;
	setp.lt.s32 	%p360, %r1124, 4;
	selp.b32 	%r1302, 0, %r1218, %p360;
	or.b32  	%r1229, %r1302, %r1219;
	selp.b32 	%r1303, 0, %r1301, %p360;
	add.s32 	%r1234, %r1303, %r1224;
	mov.b32 	%r1235, 8;
	// begin inline asm
	shfl.sync.up.b32 %r1228, %r1229, %r1235, %r1256, %r1257;
	// end inline asm
	// begin inline asm
	shfl.sync.up.b32 %r1233, %r1234, %r1235, %r1256, %r1257;
	// end inline asm
	setp.eq.s32 	%p361, %r1229, 0;
	selp.b32 	%r1304, %r1233, 0, %p361;
	setp.lt.s32 	%p362, %r1124, 8;
	selp.b32 	%r1305, 0, %r1228, %p362;
	or.b32  	%r1239, %r1305, %r1229;
	selp.b32 	%r1306, 0, %r1304, %p362;
	add.s32 	%r1244, %r1306, %r1234;
	mov.b32 	%r1245, 16;
	// begin inline asm
	shfl.sync.up.b32 %r1238, %r1239, %r1245, %r1256, %r1257;
	// end inline asm
	// begin inline asm
	shfl.sync.up.b32 %r1243, %r1244, %r1245, %r1256, %r1257;
	// end inline asm
	setp.eq.s32 	%p363, %r1239, 0;
	selp.b32 	%r1307, %r1243, 0, %p363;
	setp.lt.s32 	%p364, %r1124, 16;
	selp.b32 	%r1308, 0, %r1238, %p364;
	or.b32  	%r1249, %r1308, %r1239;
	selp.b32 	%r1309, 0, %r1307, %p364;
	add.s32 	%r1254, %r1309, %r1244;
	// begin inline asm
	shfl.sync.up.b32 %r1773, %r1249, %r1255, %r1256, %r1257;
	// end inline asm
	// begin inline asm
	shfl.sync.up.b32 %r1774, %r1254, %r1255, %r1256, %r1257;
	// end inline asm
	setp.ne.s32 	%p365, %r1124, 31;
	@%p365 bra 	$L__BB6_16;
	shl.b32 	%r1310, %r7, 3;
	mov.u32 	%r1311, _ZZN3cub18CUB_300001_SM_10006detail11scan_by_key21DeviceScanByKeyKernelINS2_10policy_hubIN6thrust24THRUST_300001_SM_1000_NS18transform_iteratorI6RowKeyNS6_17counting_iteratorIiNS6_11use_defaultESA_SA_EESA_SA_EEjjN4cuda3std3__44plusIvEEE10Policy1000ESC_PjSK_NS0_24ReduceByKeyScanTileStateIjiLb1EEENSF_8equal_toIvEESH_NS0_8NullTypeEmjiEEvT0_PT9_T1_T2_T3_iT4_T5_T6_T7_E12temp_storage;
	add.s32 	%r1312, %r1311, %r1310;
	st.shared.v2.u32 	[%r1312], {%r1249, %r1254};
$L__BB6_16:
	bar.sync 	0;
	ld.shared.v4.u32 	{%r1313, %r1314, %r1315, %r1316}, [_ZZN3cub18CUB_300001_SM_10006detail11scan_by_key21DeviceScanByKeyKernelINS2_10policy_hubIN6thrust24THRUST_300001_SM_1000_NS18transform_iteratorI6RowKeyNS6_17counting_iteratorIiNS6_11use_defaultESA_SA_EESA_SA_EEjjN4cuda3std3__44plusIvEEE10Policy1000ESC_PjSK_NS0_24ReduceByKeyScanTileStateIjiLb1EEENSF_8equal_toIvEESH_NS0_8NullTypeEmjiEEvT0_PT9_T1_T2_T3_iT4_T5_T6_T7_E12temp_storage];
	or.b32  	%r1317, %r1315, %r1313;
	setp.eq.s32 	%p366, %r1315, 0;
	selp.b32 	%r1318, %r1314, 0, %p366;
	add.s32 	%r1319, %r1318, %r1316;
	setp.eq.s32 	%p367, %r7, 2;
	selp.b32 	%r1320, %r1317, %r1313, %p367;
	selp.b32 	%r1321, %r1319, %r1314, %p367;
	ld.shared.v4.u32 	{%r1322, %r1323, %r1324, %r1325}, [_ZZN3cub18CUB_300001_SM_10006detail11scan_by_key21DeviceScanByKeyKernelINS2_10policy_hubIN6thrust24THRUST_300001_SM_1000_NS18transform_iteratorI6RowKeyNS6_17counting_iteratorIiNS6_11use_defaultESA_SA_EESA_SA_EEjjN4cuda3std3__44plusIvEEE10Policy1000ESC_PjSK_NS0_24ReduceByKeyScanTileStateIjiLb1EEENSF_8equal_toIvEESH_NS0_8NullTypeEmjiEEvT0_PT9_T1_T2_T3_iT4_T5_T6_T7_E12temp_storage+16];
	or.b32  	%r1326, %r1322, %r1317;
	setp.eq.s32 	%p368, %r1322, 0;
	selp.b32 	%r1327, %r1319, 0, %p368;
	add.s32 	%r1328, %r1327, %r1323;
	setp.eq.s32 	%p369, %r7, 3;
	selp.b32 	%r1329, %r1326, %r1320, %p369;
	selp.b32 	%r1330, %r1328, %r1321, %p369;
	or.b32  	%r1331, %r1324, %r1326;
	setp.eq.s32 	%p370, %r1324, 0;
	selp.b32 	%r1332, %r1328, 0, %p370;
	add.s32 	%r1333, %r1332, %r1325;
	setp.eq.s32 	%p371, %r7, 4;
	selp.b32 	%r1334, %r1331, %r1329, %p371;
	selp.b32 	%r1335, %r1333, %r1330, %p371;
	ld.shared.v4.u32 	{%r1336, %r1337, %r1338, %r1339}, [_ZZN3cub18CUB_300001_SM_10006detail11scan_by_key21DeviceScanByKeyKernelINS2_10policy_hubIN6thrust24THRUST_300001_SM_1000_NS18transform_iteratorI6RowKeyNS6_17counting_iteratorIiNS6_11use_defaultESA_SA_EESA_SA_EEjjN4cuda3std3__44plusIvEEE10Policy1000ESC_PjSK_NS0_24ReduceByKeyScanTileStateIjiLb1EEENSF_8equal_toIvEESH_NS0_8NullTypeEmjiEEvT0_PT9_T1_T2_T3_iT4_T5_T6_T7_E12temp_storage+32];
	or.b32  	%r1340, %r1336, %r1331;
	setp.eq.s32 	%p372, %r1336, 0;
	selp.b32 	%r1341, %r1333, 0, %p372;
	add.s32 	%r1342, %r1341, %r1337;
	setp.eq.s32 	%p373, %r7, 5;
	selp.b32 	%r1343, %r1340, %r1334, %p373;
	selp.b32 	%r1344, %r1342, %r1335, %p373;
	or.b32  	%r1345, %r1338, %r1340;
	setp.eq.s32 	%p374, %r1338, 0;
	selp.b32 	%r1346, %r1342, 0, %p374;
	add.s32 	%r1347, %r1346, %r1339;
	setp.eq.s32 	%p375, %r7, 6;
	selp.b32 	%r91, %r1345, %r1343, %p375;
	selp.b32 	%r92, %r1347, %r1344, %p375;
	ld.shared.v2.u32 	{%r1348, %r1349}, [_ZZN3cub18CUB_300001_SM_10006detail11scan_by_key21DeviceScanByKeyKernelINS2_10policy_hubIN6thrust24THRUST_300001_SM_1000_NS18transform_iteratorI6RowKeyNS6_17counting_iteratorIiNS6_11use_defaultESA_SA_EESA_SA_EEjjN4cuda3std3__44plusIvEEE10Policy1000ESC_PjSK_NS0_24ReduceByKeyScanTileStateIjiLb1EEENSF_8equal_toIvEESH_NS0_8NullTypeEmjiEEvT0_PT9_T1_T2_T3_iT4_T5_T6_T7_E12temp_storage+48];
	or.b32  	%r93, %r1348, %r1345;
	setp.eq.s32 	%p376, %r1348, 0;
	selp.b32 	%r1350, %r1347, 0, %p376;
	add.s32 	%r94, %r1350, %r1349;
	setp.lt.u32 	%p377, %r5, 32;
	@%p377 bra 	$L__BB6_18;
	setp.eq.s32 	%p378, %r1773, 0;
	selp.b32 	%r1351, %r92, 0, %p378;
	add.s32 	%r1352, %r1351, %r1774;
	setp.eq.s32 	%p379, %r1124, 0;
	selp.b32 	%r1353, 0, %r1773, %p379;
	or.b32  	%r1773, %r91, %r1353;
	selp.b32 	%r1774, %r92, %r1352, %p379;
	bra.uni 	$L__BB6_31;
$L__BB6_18:
	setp.ne.s32 	%p380, %r5, 0;
	mul.wide.u32 	%rd142, %r1764, 16;
	add.s64 	%rd4, %rd1, %rd142;
	@%p380 bra 	$L__BB6_20;
	st.shared.u32 	[_ZZN3cub18CUB_300001_SM_10006detail11scan_by_key21DeviceScanByKeyKernelINS2_10policy_hubIN6thrust24THRUST_300001_SM_1000_NS18transform_iteratorI6RowKeyNS6_17counting_iteratorIiNS6_11use_defaultESA_SA_EESA_SA_EEjjN4cuda3std3__44plusIvEEE10Policy1000ESC_PjSK_NS0_24ReduceByKeyScanTileStateIjiLb1EEENSF_8equal_toIvEESH_NS0_8NullTypeEmjiEEvT0_PT9_T1_T2_T3_iT4_T5_T6_T7_E12temp_storage+116], %r93;
	st.shared.u32 	[_ZZN3cub18CUB_300001_SM_10006detail11scan_by_key21DeviceScanByKeyKernelINS2_10policy_hubIN6thrust24THRUST_300001_SM_1000_NS18transform_iteratorI6RowKeyNS6_17counting_iteratorIiNS6_11use_defaultESA_SA_EESA_SA_EEjjN4cuda3std3__44plusIvEEE10Policy1000ESC_PjSK_NS0_24ReduceByKeyScanTileStateIjiLb1EEENSF_8equal_toIvEESH_NS0_8NullTypeEmjiEEvT0_PT9_T1_T2_T3_iT4_T5_T6_T7_E12temp_storage+120], %r94;
	mov.b64 	%rd144, {%r93, %r94};
	add.s64 	%rd143, %rd4, 512;
	mov.b64 	%rd145, 100;
	// begin inline asm
	st.relaxed.gpu.v2.u64 [%rd143], {%rd144, %rd145};
	// end inline asm
$L__BB6_20:
	not.b32 	%r97, %r5;
	mov.b32 	%r1354, 280;
	// begin inline asm
	nanosleep.u32 %r1354;
	// end inline asm
	mul.wide.u32 	%rd146, %r5, 16;
	xor.b64  	%rd147, %rd146, -16;
	add.s64 	%rd148, %rd4, %rd147;
	add.s64 	%rd5, %rd148, 512;
	mov.b32 	%r1765, 928;
$L__BB6_21:
	shr.u32 	%r100, %r1765, 1;
	mul.lo.s32 	%r1357, %r1764, 16807;
	and.b32  	%r1764, %r1357, 2147483647;
	sub.s32 	%r1358, %r1765, %r100;
	add.s32 	%r1359, %r1358, 1;
	rem.u32 	%r1360, %r1764, %r1359;
	add.s32 	%r1356, %r1360, %r100;
	// begin inline asm
	nanosleep.u32 %r1356;
	// end inline asm
	// begin inline asm
	ld.relaxed.gpu.v2.u64 {%rd149, %rd175}, [%rd5];
	// end inline asm
	setp.eq.s64 	%p381, %rd175, 99;
	mov.b32 	%r1361, -1;
	vote.sync.any.pred 	%p382, %p381, %r1361;
	mov.u32 	%r1765, %r100;
	@%p382 bra 	$L__BB6_21;
	mov.b64 	{%r1365, %r1370}, %rd149;
	setp.eq.s64 	%p383, %rd175, 101;
	mov.b32 	%r1413, -1;
	vote.sync.ballot.b32 	%r1415, %p383, %r1413;
	// begin inline asm
	mov.u32 %r1363, %lanemask_ge;
	// end inline asm
	and.b32  	%r1416, %r1415, %r1363;
	or.b32  	%r1417, %r1416, -2147483648;
	add.s32 	%r1418, %r1417, -1;
	not.b32 	%r1419, %r1417;
	and.b32  	%r1420, %r1419, %r1418;
	popc.b32 	%r1367, %r1420;
	mov.b32 	%r1371, 1;
	// begin inline asm
	shfl.sync.down.b32 %r1364, %r1365, %r1371, %r1367, %r1413;
	// end inline asm
	// begin inline asm
	shfl.sync.down.b32 %r1369, %r1370, %r1371, %r1367, %r1413;
	// end inline asm
	setp.lt.s32 	%p385, %r1124, %r1367;
	setp.eq.s32 	%p386, %r1365, 0;
	selp.b32 	%r1421, %r1364, 0, %p385;
	or.b32  	%r1375, %r1421, %r1365;
	selp.b32 	%r1422, %r1369, 0, %p386;
	selp.b32 	%r1423, %r1422, 0, %p385;
	add.s32 	%r1380, %r1423, %r1370;
	mov.b32 	%r1381, 2;
	// begin inline asm
	shfl.sync.down.b32 %r1374, %r1375, %r1381, %r1367, %r1413;
	// end inline asm
	// begin inline asm
	shfl.sync.down.b32 %r1379, %r1380, %r1381, %r1367, %r1413;
	// end inline asm
	add.s32 	%r1424, %r1124, 2;
	setp.gt.s32 	%p387, %r1424, %r1367;
	setp.eq.s32 	%p388, %r1375, 0;
	selp.b32 	%r1425, %r1379, 0, %p388;
	selp.b32 	%r1426, 0, %r1374, %p387;
	or.b32  	%r1385, %r1375, %r1426;
	selp.b32 	%r1427, 0, %r1425, %p387;
	add.s32 	%r1390, %r1427, %r1380;
	mov.b32 	%r1391, 4;
	// begin inline asm
	shfl.sync.down.b32 %r1384, %r1385, %r1391, %r1367, %r1413;
	// end inline asm
	// begin inline asm
	shfl.sync.down.b32 %r1389, %r1390, %r1391, %r1367, %r1413;
	// end inline asm
	add.s32 	%r1428, %r1124, 4;
	setp.gt.s32 	%p389, %r1428, %r1367;
	setp.eq.s32 	%p390, %r1385, 0;
	selp.b32 	%r1429, %r1389, 0, %p390;
	selp.b32 	%r1430, 0, %r1384, %p389;
	or.b32  	%r1395, %r1385, %r1430;
	selp.b32 	%r1431, 0, %r1429, %p389;
	add.s32 	%r1400, %r1390, %r1431;
	mov.b32 	%r1401, 8;
	// begin inline asm
	shfl.sync.down.b32 %r1394, %r1395, %r1401, %r1367, %r1413;
	// end inline asm
	// begin inline asm
	shfl.sync.down.b32 %r1399, %r1400, %r1401, %r1367, %r1413;
	// end inline asm
	add.s32 	%r1432, %r1124, 8;
	setp.gt.s32 	%p391, %r1432, %r1367;
	setp.eq.s32 	%p392, %r1395, 0;
	selp.b32 	%r1433, %r1399, 0, %p392;
	selp.b32 	%r1434, 0, %r1394, %p391;
	or.b32  	%r1405, %r1395, %r1434;
	selp.b32 	%r1435, 0, %r1433, %p391;
	add.s32 	%r1410, %r1400, %r1435;
	mov.b32 	%r1411, 16;
	// begin inline asm
	shfl.sync.down.b32 %r1404, %r1405, %r1411, %r1367, %r1413;
	// end inline asm
	// begin inline asm
	shfl.sync.down.b32 %r1409, %r1410, %r1411, %r1367, %r1413;
	// end inline asm
	add.s32 	%r1436, %r1124, 16;
	setp.gt.s32 	%p393, %r1436, %r1367;
	setp.eq.s32 	%p394, %r1405, 0;
	selp.b32 	%r1437, %r1409, 0, %p394;
	selp.b32 	%r1438, 0, %r1404, %p393;
	or.b32  	%r1769, %r1438, %r1405;
	selp.b32 	%r1439, 0, %r1437, %p393;
	add.s32 	%r1768, %r1410, %r1439;
	add.s64 	%rd8, %rd1, 512;
	mov.u32 	%r1440, %ctaid.x;
	add.s32 	%r1770, %r1440, %r97;
	mov.b32 	%r1767, 928;
$L__BB6_23:
	setp.ne.s64 	%p395, %rd175, 101;
	mov.b32 	%r1441, -1;
	vote.sync.all.pred 	%p396, %p395, %r1441;
	not.pred 	%p397, %p396;
	@%p397 bra 	$L__BB6_27;
	shr.u32 	%r1767, %r1767, 1;
	mul.wide.s32 	%rd158, %r1770, 16;
	add.s64 	%rd159, %rd8, %rd158;
	add.s64 	%rd157, %rd159, -512;
	mov.u32 	%r1772, %r1767;
$L__BB6_25:
	shr.u32 	%r114, %r1772, 1;
	mul.lo.s32 	%r1472, %r1764, 16807;
	and.b32  	%r1764, %r1472, 2147483647;
	sub.s32 	%r1473, %r1772, %r114;
	add.s32 	%r1474, %r1473, 1;
	rem.u32 	%r1475, %r1764, %r1474;
	add.s32 	%r1471, %r1475, %r114;
	// begin inline asm
	nanosleep.u32 %r1471;
	// end inline asm
	// begin inline asm
	ld.relaxed.gpu.v2.u64 {%rd155, %rd175}, [%rd157];
	// end inline asm
	setp.eq.s64 	%p423, %rd175, 99;
	mov.b32 	%r1476, -1;
	vote.sync.any.pred 	%p424, %p423, %r1476;
	mov.u32 	%r1772, %r114;
	@%p424 bra 	$L__BB6_25;
	mov.b64 	{%r1479, %r1484}, %rd155;
	setp.eq.s64 	%p425, %rd175, 101;
	mov.b32 	%r1527, -1;
	vote.sync.ballot.b32 	%r1528, %p425, %r1527;
	and.b32  	%r1529, %r1528, %r1363;
	or.b32  	%r1530, %r1529, -2147483648;
	add.s32 	%r1531, %r1530, -1;
	not.b32 	%r1532, %r1530;
	and.b32  	%r1533, %r1532, %r1531;
	popc.b32 	%r1481, %r1533;
	mov.b32 	%r1485, 1;
	// begin inline asm
	shfl.sync.down.b32 %r1478, %r1479, %r1485, %r1481, %r1527;
	// end inline asm
	// begin inline asm
	shfl.sync.down.b32 %r1483, %r1484, %r1485, %r1481, %r1527;
	// end inline asm
	setp.lt.s32 	%p427, %r1124, %r1481;
	setp.eq.s32 	%p428, %r1479, 0;
	selp.b32 	%r1534, %r1478, 0, %p427;
	or.b32  	%r1489, %r1534, %r1479;
	selp.b32 	%r1535, %r1483, 0, %p428;
	selp.b32 	%r1536, %r1535, 0, %p427;
	add.s32 	%r1494, %r1536, %r1484;
	mov.b32 	%r1495, 2;
	// begin inline asm
	shfl.sync.down.b32 %r1488, %r1489, %r1495, %r1481, %r1527;
	// end inline asm
	// begin inline asm
	shfl.sync.down.b32 %r1493, %r1494, %r1495, %r1481, %r1527;
	// end inline asm
	add.s32 	%r1537, %r1124, 2;
	setp.gt.s32 	%p429, %r1537, %r1481;
	setp.eq.s32 	%p430, %r1489, 0;
	selp.b32 	%r1538, %r1493, 0, %p430;
	selp.b32 	%r1539, 0, %r1488, %p429;
	or.b32  	%r1499, %r1489, %r1539;
	selp.b32 	%r1540, 0, %r1538, %p429;
	add.s32 	%r1504, %r1540, %r1494;
	mov.b32 	%r1505, 4;
	// begin inline asm
	shfl.sync.down.b32 %r1498, %r1499, %r1505, %r1481, %r1527;
	// end inline asm
	// begin inline asm
	shfl.sync.down.b32 %r1503, %r1504, %r1505, %r1481, %r1527;
	// end inline asm
	add.s32 	%r1541, %r1124, 4;
	setp.gt.s32 	%p431, %r1541, %r1481;
	setp.eq.s32 	%p432, %r1499, 0;
	selp.b32 	%r1542, %r1503, 0, %p432;
	selp.b32 	%r1543, 0, %r1498, %p431;
	or.b32  	%r1509, %r1499, %r1543;
	selp.b32 	%r1544, 0, %r1542, %p431;
	add.s32 	%r1514, %r1504, %r1544;
	mov.b32 	%r1515, 8;
	// begin inline asm
	shfl.sync.down.b32 %r1508, %r1509, %r1515, %r1481, %r1527;
	// end inline asm
	// begin inline asm
	shfl.sync.down.b32 %r1513, %r1514, %r1515, %r1481, %r1527;
	// end inline asm
	add.s32 	%r1545, %r1124, 8;
	setp.gt.s32 	%p433, %r1545, %r1481;
	setp.eq.s32 	%p434, %r1509, 0;
	selp.b32 	%r1546, %r1513, 0, %p434;
	selp.b32 	%r1547, 0, %r1508, %p433;
	or.b32  	%r1519, %r1509, %r1547;
	selp.b32 	%r1548, 0, %r1546, %p433;
	add.s32 	%r1524, %r1514, %r1548;
	mov.b32 	%r1525, 16;
	// begin inline asm
	shfl.sync.down.b32 %r1518, %r1519, %r1525, %r1481, %r1527;
	// end inline asm
	// begin inline asm
	shfl.sync.down.b32 %r1523, %r1524, %r1525, %r1481, %r1527;
	// end inline asm
	add.s32 	%r1549, %r1124, 16;
	setp.gt.s32 	%p435, %r1549, %r1481;
	setp.eq.s32 	%p436, %r1519, 0;
	selp.b32 	%r1550, %r1523, 0, %p436;
	selp.b32 	%r1551, 0, %r1518, %p435;
	selp.b32 	%r1552, 0, %r1550, %p435;
	add.s32 	%r1553, %r1524, %r1552;
	or.b32  	%r1554, %r1551, %r1769;
	or.b32  	%r116, %r1554, %r1519;
	setp.eq.s32 	%p437, %r1769, 0;
	selp.b32 	%r1555, %r1553, 0, %p437;
	add.s32 	%r1768, %r1555, %r1768;
	add.s32 	%r1770, %r1770, -32;
	mov.u32 	%r1769, %r116;
	bra.uni 	$L__BB6_23;
$L__BB6_27:
	mov.u32 	%r1443, %tid.x;
	setp.ne.s32 	%p398, %r1443, 0;
	@%p398 bra 	$L__BB6_29;
	or.b32  	%r1444, %r1769, %r93;
	setp.eq.s32 	%p399, %r93, 0;
	selp.b32 	%r1445, %r1768, 0, %p399;
	add.s32 	%r1446, %r1445, %r94;
	mov.b64 	%rd153, {%r1444, %r1446};
	add.s64 	%rd152, %rd4, 512;
	mov.b64 	%rd154, 101;
	// begin inline asm
	st.relaxed.gpu.v2.u64 [%rd152], {%rd153, %rd154};
	// end inline asm
	st.shared.u32 	[_ZZN3cub18CUB_300001_SM_10006detail11scan_by_key21DeviceScanByKeyKernelINS2_10policy_hubIN6thrust24THRUST_300001_SM_1000_NS18transform_iteratorI6RowKeyNS6_17counting_iteratorIiNS6_11use_defaultESA_SA_EESA_SA_EEjjN4cuda3std3__44plusIvEEE10Policy1000ESC_PjSK_NS0_24ReduceByKeyScanTileStateIjiLb1EEENSF_8equal_toIvEESH_NS0_8NullTypeEmjiEEvT0_PT9_T1_T2_T3_iT4_T5_T6_T7_E12temp_storage+100], %r1769;
	st.shared.v2.u32 	[_ZZN3cub18CUB_300001_SM_10006detail11scan_by_key21DeviceScanByKeyKernelINS2_10policy_hubIN6thrust24THRUST_300001_SM_1000_NS18transform_iteratorI6RowKeyNS6_17counting_iteratorIiNS6_11use_defaultESA_SA_EESA_SA_EEjjN4cuda3std3__44plusIvEEE10Policy1000ESC_PjSK_NS0_24ReduceByKeyScanTileStateIjiLb1EEENSF_8equal_toIvEESH_NS0_8NullTypeEmjiEEvT0_PT9_T1_T2_T3_iT4_T5_T6_T7_E12temp_storage+104], {%r1768, %r1444};
	st.shared.u32 	[_ZZN3cub18CUB_300001_SM_10006detail11scan_by_key21DeviceScanByKeyKernelINS2_10policy_hubIN6thrust24THRUST_300001_SM_1000_NS18transform_iteratorI6RowKeyNS6_17counting_iteratorIiNS6_11use_defaultESA_SA_EESA_SA_EEjjN4cuda3std3__44plusIvEEE10Policy1000ESC_PjSK_NS0_24ReduceByKeyScanTileStateIjiLb1EEENSF_8equal_toIvEESH_NS0_8NullTypeEmjiEEvT0_PT9_T1_T2_T3_iT4_T5_T6_T7_E12temp_storage+112], %r1446;
$L__BB6_29:
	setp.ne.s32 	%p400, %r1124, 0;
	@%p400 bra 	$L__BB6_31;
	st.shared.v2.u32 	[_ZZN3cub18CUB_300001_SM_10006detail11scan_by_key21DeviceScanByKeyKernelINS2_10policy_hubIN6thrust24THRUST_300001_SM_1000_NS18transform_iteratorI6RowKeyNS6_17counting_iteratorIiNS6_11use_defaultESA_SA_EESA_SA_EEjjN4cuda3std3__44plusIvEEE10Policy1000ESC_PjSK_NS0_24ReduceByKeyScanTileStateIjiLb1EEENSF_8equal_toIvEESH_NS0_8NullTypeEmjiEEvT0_PT9_T1_T2_T3_iT4_T5_T6_T7_E12temp_storage+64], {%r1769, %r1768};
	mov.u32 	%r1773, %r1769;
	mov.u32 	%r1774, %r1768;
$L__BB6_31:
	setp.ne.s32 	%p401, %r28, %r29;
	setp.ne.s32 	%p402, %r27, %r28;
	setp.ne.s32 	%p403, %r26, %r27;
	setp.ne.s32 	%p404, %r25, %r26;
	setp.ne.s32 	%p405, %r24, %r25;
	setp.ne.s32 	%p406, %r23, %r24;
	setp.ne.s32 	%p407, %r22, %r23;
	setp.ne.s32 	%p408, %r21, %r22;
	setp.ne.s32 	%p409, %r20, %r21;
	setp.ne.s32 	%p410, %r19, %r20;
	setp.ne.s32 	%p411, %r18, %r19;
	setp.ne.s32 	%p412, %r17, %r18;
	setp.ne.s32 	%p413, %r16, %r17;
	setp.ne.s32 	%p414, %r15, %r16;
	setp.ne.s32 	%p415, %r14, %r15;
	setp.ne.s32 	%p416, %r13, %r14;
	setp.ne.s32 	%p417, %r12, %r13;
	setp.ne.s32 	%p418, %r11, %r12;
	setp.ne.s32 	%p419, %r10, %r11;
	setp.ne.s32 	%p420, %r1763, %r10;
	mov.u32 	%r1447, %tid.x;
	setp.eq.s32 	%p421, %r1447, 0;
	bar.sync 	0;
	ld.shared.u32 	%r1448, [_ZZN3cub18CUB_300001_SM_10006detail11scan_by_key21DeviceScanByKeyKernelINS2_10policy_hubIN6thrust24THRUST_300001_SM_1000_NS18transform_iteratorI6RowKeyNS6_17counting_iteratorIiNS6_11use_defaultESA_SA_EESA_SA_EEjjN4cuda3std3__44plusIvEEE10Policy1000ESC_PjSK_NS0_24ReduceByKeyScanTileStateIjiLb1EEENSF_8equal_toIvEESH_NS0_8NullTypeEmjiEEvT0_PT9_T1_T2_T3_iT4_T5_T6_T7_E12temp_storage+68];
	setp.eq.s32 	%p422, %r1773, 0;
	selp.b32 	%r1449, %r1448, 0, %p422;
	selp.b32 	%r1450, 0, %r1449, %p421;
	add.s32 	%r1451, %r1774, %r1450;
	selp.b32 	%r1452, 0, %r1451, %p420;
	add.s32 	%r1794, %r1452, %r30;
	selp.b32 	%r1453, 0, %r1794, %p419;
	add.s32 	%r1793, %r31, %r1453;
	selp.b32 	%r1454, 0, %r1793, %p418;
	add.s32 	%r1792, %r32, %r1454;
	selp.b32 	%r1455, 0, %r1792, %p417;
	add.s32 	%r1791, %r33, %r1455;
	selp.b32 	%r1456, 0, %r1791, %p416;
	add.s32 	%r1790, %r34, %r1456;
	selp.b32 	%r1457, 0, %r1790, %p415;
	add.s32 	%r1789, %r35, %r1457;
	selp.b32 	%r1458, 0, %r1789, %p414;
	add.s32 	%r1788, %r36, %r1458;
	selp.b32 	%r1459, 0, %r1788, %p413;
	add.s32 	%r1787, %r37, %r1459;
	selp.b32 	%r1460, 0, %r1787, %p412;
	add.s32 	%r1786, %r38, %r1460;
	selp.b32 	%r1461, 0, %r1786, %p411;
	add.s32 	%r1785, %r39, %r1461;
	selp.b32 	%r1462, 0, %r1785, %p410;
	add.s32 	%r1784, %r40, %r1462;
	selp.b32 	%r1463, 0, %r1784, %p409;
	add.s32 	%r1783, %r41, %r1463;
	selp.b32 	%r1464, 0, %r1783, %p408;
	add.s32 	%r1782, %r42, %r1464;
	selp.b32 	%r1465, 0, %r1782, %p407;
	add.s32 	%r1781, %r43, %r1465;
	selp.b32 	%r1466, 0, %r1781, %p406;
	add.s32 	%r1780, %r44, %r1466;
	selp.b32 	%r1467, 0, %r1780, %p405;
	add.s32 	%r1779, %r45, %r1467;
	selp.b32 	%r1468, 0, %r1779, %p404;
	add.s32 	%r1778, %r46, %r1468;
	selp.b32 	%r1469, 0, %r1778, %p403;
	add.s32 	%r1777, %r47, %r1469;
	selp.b32 	%r1470, 0, %r1777, %p402;
	add.s32 	%r1776, %r48, %r1470;
	selp.b32 	%r1775, 0, %r1776, %p401;
$L__BB6_32:
	ld.param.u64 	%rd174, [_ZN3cub18CUB_300001_SM_10006detail11scan_by_key21DeviceScanByKeyKernelINS2_10policy_hubIN6thrust24THRUST_300001_SM_1000_NS18transform_iteratorI6RowKeyNS6_17counting_iteratorIiNS6_11use_defaultESA_SA_EESA_SA_EEjjN4cuda3std3__44plusIvEEE10Policy1000ESC_PjSK_NS0_24ReduceByKeyScanTileStateIjiLb1EEENSF_8equal_toIvEESH_NS0_8NullTypeEmjiEEvT0_PT9_T1_T2_T3_iT4_T5_T6_T7__param_3];
	add.s32 	%r1733, %r49, %r1775;
	bar.sync 	0;
	st.shared.v4.u32 	[%r9], {%r1794, %r1793, %r1792, %r1791};
	st.shared.v4.u32 	[%r9+16], {%r1790, %r1789, %r1788, %r1787};
	st.shared.v4.u32 	[%r9+32], {%r1786, %r1785, %r1784, %r1783};
	st.shared.v4.u32 	[%r9+48], {%r1782, %r1781, %r1780, %r1779};
	st.shared.v4.u32 	[%r9+64], {%r1778, %r1777, %r1776, %r1733};
	bar.warp.sync 	-1;
	ld.shared.u32 	%r1734, [%r8];
	ld.shared.u32 	%r1735, [%r8+128];
	ld.shared.u32 	%r1736, [%r8+256];
	ld.shared.u32 	%r1737, [%r8+384];
	ld.shared.u32 	%r1738, [%r8+512];
	ld.shared.u32 	%r1739, [%r8+640];
	ld.shared.u32 	%r1740, [%r8+768];
	ld.shared.u32 	%r1741, [%r8+896];
	ld.shared.u32 	%r1742, [%r8+1024];
	ld.shared.u32 	%r1743, [%r8+1152];
	ld.shared.u32 	%r1744, [%r8+1280];
	ld.shared.u32 	%r1745, [%r8+1408];
	ld.shared.u32 	%r1746, [%r8+1536];
	ld.shared.u32 	%r1747, [%r8+1664];
	ld.shared.u32 	%r1748, [%r8+1792];
	ld.shared.u32 	%r1749, [%r8+1920];
	ld.shared.u32 	%r1750, [%r8+2048];
	ld.shared.u32 	%r1751, [%r8+2176];
	ld.shared.u32 	%r1752, [%r8+2304];
	ld.shared.u32 	%r1753, [%r8+2432];
	cvta.to.global.u64 	%rd163, %rd174;
	mov.u32 	%r1754, %ctaid.x;
	mul.wide.u32 	%rd164, %r1754, 4480;
	mov.u32 	%r1755, %tid.x;
	and.b32  	%r1756, %r1755, 992;
	mul.lo.s32 	%r1757, %r1756, 20;
	and.b32  	%r1758, %r1755, 31;
	or.b32  	%r1759, %r1757, %r1758;
	cvt.u64.u32 	%rd165, %r1759;
	add.s64 	%rd166, %rd164, %rd165;
	shl.b64 	%rd167, %rd166, 2;
	add.s64 	%rd168, %rd163, %rd167;
	st.global.u32 	[%rd168], %r1734;
	st.global.u32 	[%rd168+128], %r1735;
	st.global.u32 	[%rd168+256], %r1736;
	st.global.u32 	[%rd168+384], %r1737;
	st.global.u32 	[%rd168+512], %r1738;
	st.global.u32 	[%rd168+640], %r1739;
	st.global.u32 	[%rd168+768], %r1740;
	st.global.u32 	[%rd168+896], %r1741;
	st.global.u32 	[%rd168+1024], %r1742;
	st.global.u32 	[%rd168+1152], %r1743;
	st.global.u32 	[%rd168+1280], %r1744;
	st.global.u32 	[%rd168+1408], %r1745;
	st.global.u32 	[%rd168+1536], %r1746;
	st.global.u32 	[%rd168+1664], %r1747;
	st.global.u32 	[%rd168+1792], %r1748;
	st.global.u32 	[%rd168+1920], %r1749;
	st.global.u32 	[%rd168+2048], %r1750;
	st.global.u32 	[%rd168+2176], %r1751;
	st.global.u32 	[%rd168+2304], %r1752;
	st.global.u32 	[%rd168+2432], %r1753;
	bra.uni 	$L__BB6_186;
$L__BB6_33:
	setp.eq.s64 	%p41, %rd3, 0;
	@%p41 bra 	$L__BB6_186;
	cvt.u32.u64 	%r441, %rd2;
	add.s32 	%r161, %r1, %r441;
	cvt.u32.u64 	%r162, %rd3;
	div.s32 	%r1814, %r161, %r2;
	mov.u32 	%r164, %tid.x;
	and.b32  	%r442, %r164, 31;
	and.b32  	%r443, %r164, 992;
	mul.lo.s32 	%r444, %r443, 20;
	or.b32  	%r165, %r444, %r442;
	setp.ge.u32 	%p42, %r165, %r162;
	mov.u32 	%r1795, %r1814;
	@%p42 bra 	$L__BB6_36;
	add.s32 	%r445, %r165, %r161;
	div.s32 	%r1795, %r445, %r2;
$L__BB6_36:
	add.s32 	%r168, %r165, 32;
	setp.ge.u32 	%p43, %r168, %r162;
	mov.u32 	%r1796, %r1814;
	@%p43 bra 	$L__BB6_38;
	add.s32 	%r446, %r168, %r161;
	div.s32 	%r1796, %r446, %r2;
$L__BB6_38:
	add.s32 	%r171, %r165, 64;
	setp.ge.u32 	%p44, %r171, %r162;
	mov.u32 	%r1797, %r1814;
	@%p44 bra 	$L__BB6_40;
	add.s32 	%r447, %r171, %r161;
	div.s32 	%r1797, %r447, %r2;
$L__BB6_40:
	add.s32 	%r174, %r165, 96;
	setp.ge.u32 	%p45, %r174, %r162;
	mov.u32 	%r1798, %r1814;
	@%p45 bra 	$L__BB6_42;
	add.s32 	%r448, %r174, %r161;
	div.s32 	%r1798, %r448, %r2;
$L__BB6_42:
	add.s32 	%r177, %r165, 128;
	setp.ge.u32 	%p46, %r177, %r162;
	mov.u32 	%r1799, %r1814;
	@%p46 bra 	$L__BB6_44;
	add.s32 	%r449, %r177, %r161;
	div.s32 	%r1799, %r449, %r2;
$L__BB6_44:
	add.s32 	%r180, %r165, 160;
	setp.ge.u32 	%p47, %r180, %r162;
	mov.u32 	%r1800, %r1814;
	@%p47 bra 	$L__BB6_46;
	add.s32 	%r450, %r180, %r161;
	div.s32 	%r1800, %r450, %r2;
$L__BB6_46:
	add.s32 	%r183, %r165, 192;
	setp.ge.u32 	%p48, %r183, %r162;
	mov.u32 	%r1801, %r1814;
	@%p48 bra 	$L__BB6_48;
	add.s32 	%r451, %r183, %r161;
	div.s32 	%r1801, %r451, %r2;
$L__BB6_48:
	add.s32 	%r186, %r165, 224;
	setp.ge.u32 	%p49, %r186, %r162;
	mov.u32 	%r1802, %r1814;
	@%p49 bra 	$L__BB6_50;
	add.s32 	%r452, %r186, %r161;
	div.s32 	%r1802, %r452, %r2;
$L__BB6_50:
	add.s32 	%r189, %r165, 256;
	setp.ge.u32 	%p50, %r189, %r162;
	mov.u32 	%r1803, %r1814;
	@%p50 bra 	$L__BB6_52;
	add.s32 	%r453, %r189, %r161;
	div.s32 	%r1803, %r453, %r2;
$L__BB6_52:
	add.s32 	%r192, %r165, 288;
	setp.ge.u32 	%p51, %r192, %r162;
	mov.u32 	%r1804, %r1814;
	@%p51 bra 	$L__BB6_54;
	add.s32 	%r454, %r192, %r161;
	div.s32 	%r1804, %r454, %r2;
$L__BB6_54:
	add.s32 	%r195, %r165, 320;
	setp.ge.u32 	%p52, %r195, %r162;
	mov.u32 	%r1805, %r1814;
	@%p52 bra 	$L__BB6_56;
	add.s32 	%r455, %r195, %r161;
	div.s32 	%r1805, %r455, %r2;
$L__BB6_56:
	add.s32 	%r198, %r165, 352;
	setp.ge.u32 	%p53, %r198, %r162;
	mov.u32 	%r1806, %r1814;
	@%p53 bra 	$L__BB6_58;
	add.s32 	%r456, %r198, %r161;
	div.s32 	%r1806, %r456, %r2;
$L__BB6_58:
	add.s32 	%r201, %r165, 384;
	setp.ge.u32 	%p54, %r201, %r162;
	mov.u32 	%r1807, %r1814;
	@%p54 bra 	$L__BB6_60;
	add.s32 	%r457, %r201, %r161;
	div.s32 	%r1807, %r457, %r2;
$L__BB6_60:
	add.s32 	%r204, %r165, 416;
	setp.ge.u32 	%p55, %r204, %r162;
	mov.u32 	%r1808, %r1814;
	@%p55 bra 	$L__BB6_62;
	add.s32 	%r458, %r204, %r161;
	div.s32 	%r1808, %r458, %r2;
$L__BB6_62:
	add.s32 	%r207, %r165, 448;
	setp.ge.u32 	%p56, %r207, %r162;
	mov.u32 	%r1809, %r1814;
	@%p56 bra 	$L__BB6_64;
	add.s32 	%r459, %r207, %r161;
	div.s32 	%r1809, %r459, %r2;
$L__BB6_64:
	add.s32 	%r210, %r165, 480;
	setp.ge.u32 	%p57, %r210, %r162;
	mov.u32 	%r1810, %r1814;
	@%p57 bra 	$L__BB6_66;
	add.s32 	%r460, %r210, %r161;
	div.s32 	%r1810, %r460, %r2;
$L__BB6_66:
	add.s32 	%r213, %r165, 512;
	setp.ge.u32 	%p58, %r213, %r162;
	mov.u32 	%r1811, %r1814;
	@%p58 bra 	$L__BB6_68;
	add.s32 	%r461, %r213, %r161;
	div.s32 	%r1811, %r461, %r2;
$L__BB6_68:
	add.s32 	%r216, %r165, 544;
	setp.ge.u32 	%p59, %r216, %r162;
	mov.u32 	%r1812, %r1814;
	@%p59 bra 	$L__BB6_70;
	add.s32 	%r462, %r216, %r161;
	div.s32 	%r1812, %r462, %r2;
$L__BB6_70:
	add.s32 	%r219, %r165, 576;
	setp.ge.u32 	%p60, %r219, %r162;
	mov.u32 	%r1813, %r1814;
	@%p60 bra 	$L__BB6_72;
	add.s32 	%r463, %r219, %r161;
	div.s32 	%r1813, %r463, %r2;
$L__BB6_72:
	add.s32 	%r222, %r165, 608;
	setp.ge.u32 	%p61, %r222, %r162;
	@%p61 bra 	$L__BB6_74;
	add.s32 	%r464, %r222, %r161;
	div.s32 	%r1814, %r464, %r2;
$L__BB6_74:
	ld.param.u64 	%rd171, [_ZN3cub18CUB_300001_SM_10006detail11scan_by_key21DeviceScanByKeyKernelINS2_10policy_hubIN6thrust24THRUST_300001_SM_1000_NS18transform_iteratorI6RowKeyNS6_17counting_iteratorIiNS6_11use_defaultESA_SA_EESA_SA_EEjjN4cuda3std3__44plusIvEEE10Policy1000ESC_PjSK_NS0_24ReduceByKeyScanTileStateIjiLb1EEENSF_8equal_toIvEESH_NS0_8NullTypeEmjiEEvT0_PT9_T1_T2_T3_iT4_T5_T6_T7__param_2];
	setp.ge.u32 	%p62, %r165, %r162;
	// begin inline asm
	mov.u32 %r465, %laneid;
	// end inline asm
	shr.u32 	%r467, %r164, 5;
	mad.lo.s32 	%r468, %r467, 640, %r465;
	shl.b32 	%r469, %r468, 2;
	mov.u32 	%r470, _ZZN3cub18CUB_300001_SM_10006detail11scan_by_key21DeviceScanByKeyKernelINS2_10policy_hubIN6thrust24THRUST_300001_SM_1000_NS18transform_iteratorI6RowKeyNS6_17counting_iteratorIiNS6_11use_defaultESA_SA_EESA_SA_EEjjN4cuda3std3__44plusIvEEE10Policy1000ESC_PjSK_NS0_24ReduceByKeyScanTileStateIjiLb1EEENSF_8equal_toIvEESH_NS0_8NullTypeEmjiEEvT0_PT9_T1_T2_T3_iT4_T5_T6_T7_E12temp_storage;
	add.s32 	%r226, %r470, %r469;
	st.shared.u32 	[%r226], %r1795;
	st.shared.u32 	[%r226+128], %r1796;
	st.shared.u32 	[%r226+256], %r1797;
	st.shared.u32 	[%r226+384], %r1798;
	st.shared.u32 	[%r226+512], %r1799;
	st.shared.u32 	[%r226+640], %r1800;
	st.shared.u32 	[%r226+768], %r1801;
	st.shared.u32 	[%r226+896], %r1802;
	st.shared.u32 	[%r226+1024], %r1803;
	st.shared.u32 	[%r226+1152], %r1804;
	st.shared.u32 	[%r226+1280], %r1805;
	st.shared.u32 	[%r226+1408], %r1806;
	st.shared.u32 	[%r226+1536], %r1807;
	st.shared.u32 	[%r226+1664], %r1808;
	st.shared.u32 	[%r226+1792], %r1809;
	st.shared.u32 	[%r226+1920], %r1810;
	st.shared.u32 	[%r226+2048], %r1811;
	st.shared.u32 	[%r226+2176], %r1812;
	st.shared.u32 	[%r226+2304], %r1813;
	st.shared.u32 	[%r226+2432], %r1814;
	bar.warp.sync 	-1;
	mad.lo.s32 	%r227, %r465, 76, %r226;
	ld.shared.v4.u32 	{%r228, %r229, %r230, %r231}, [%r227];
	ld.shared.v4.u32 	{%r232, %r233, %r234, %r235}, [%r227+16];
	ld.shared.v4.u32 	{%r236, %r237, %r238, %r239}, [%r227+32];
	ld.shared.v4.u32 	{%r240, %r241, %r242, %r243}, [%r227+48];
	ld.shared.v4.u32 	{%r244, %r245, %r246, %r247}, [%r227+64];
	bar.sync 	0;
	shl.b64 	%rd27, %rd2, 2;
	add.s64 	%rd26, %rd171, %rd27;
	// begin inline asm
	ld.ca.u32 %r1834, [%rd26];
	// end inline asm
	shl.b32 	%r471, %r165, 2;
	cvt.u64.u32 	%rd28, %r471;
	add.s64 	%rd12, %rd26, %rd28;
	mov.u32 	%r1815, %r1834;
	@%p62 bra 	$L__BB6_76;
	// begin inline asm
	ld.ca.u32 %r1815, [%rd12];
	// end inline asm
$L__BB6_76:
	setp.ge.u32 	%p63, %r168, %r162;
	mov.u32 	%r1816, %r1834;
	@%p63 bra 	$L__BB6_78;
	add.s64 	%rd30, %rd12, 128;
	// begin inline asm
	ld.ca.u32 %r1816, [%rd30];
	// end inline asm
$L__BB6_78:
	setp.ge.u32 	%p64, %r171, %r162;
	mov.u32 	%r1817, %r1834;
	@%p64 bra 	$L__BB6_80;
	add.s64 	%rd31, %rd12, 256;
	// begin inline asm
	ld.ca.u32 %r1817, [%rd31];
	// end inline asm
$L__BB6_80:
	setp.ge.u32 	%p65, %r174, %r162;
	mov.u32 	%r1818, %r1834;
	@%p65 bra 	$L__BB6_82;
	add.s64 	%rd32, %rd12, 384;
	// begin inline asm
	ld.ca.u32 %r1818, [%rd32];
	// end inline asm
$L__BB6_82:
	setp.ge.u32 	%p66, %r177, %r162;
	mov.u32 	%r1819, %r1834;
	@%p66 bra 	$L__BB6_84;
	add.s64 	%rd33, %rd12, 512;
	// begin inline asm
	ld.ca.u32 %r1819, [%rd33];
	// end inline asm
$L__BB6_84:
	setp.ge.u32 	%p67, %r180, %r162;
	mov.u32 	%r1820, %r1834;
	@%p67 bra 	$L__BB6_86;
	add.s64 	%rd34, %rd12, 640;
	// begin inline asm
	ld.ca.u32 %r1820, [%rd34];
	// end inline asm
$L__BB6_86:
	setp.ge.u32 	%p68, %r183, %r162;
	mov.u32 	%r1821, %r1834;
	@%p68 bra 	$L__BB6_88;
	add.s64 	%rd35, %rd12, 768;
	// begin inline asm
	ld.ca.u32 %r1821, [%rd35];
	// end inline asm
$L__BB6_88:
	setp.ge.u32 	%p69, %r186, %r162;
	mov.u32 	%r1822, %r1834;
	@%p69 bra 	$L__BB6_90;
	add.s64 	%rd36, %rd12, 896;
	// begin inline asm
	ld.ca.u32 %r1822, [%rd36];
	// end inline asm
$L__BB6_90:
	setp.ge.u32 	%p70, %r189, %r162;
	mov.u32 	%r1823, %r1834;
	@%p70 bra 	$L__BB6_92;
	add.s64 	%rd37, %rd12, 1024;
	// begin inline asm
	ld.ca.u32 %r1823, [%rd37];
	// end inline asm
$L__BB6_92:
	setp.ge.u32 	%p71, %r192, %r162;
	mov.u32 	%r1824, %r1834;
	@%p71 bra 	$L__BB6_94;
	add.s64 	%rd38, %rd12, 1152;
	// begin inline asm
	ld.ca.u32 %r1824, [%rd38];
	// end inline asm
$L__BB6_94:
	setp.ge.u32 	%p72, %r195, %r162;
	mov.u32 	%r1825, %r1834;
	@%p72 bra 	$L__BB6_96;
	add.s64 	%rd39, %rd12, 1280;
	// begin inline asm
	ld.ca.u32 %r1825, [%rd39];
	// end inline asm
$L__BB6_96:
	add.s32 	%r483, %r165, 352;
	setp.ge.u32 	%p73, %r483, %r162;
	mov.u32 	%r1826, %r1834;
	@%p73 bra 	$L__BB6_98;
	add.s64 	%rd40, %rd12, 1408;
	// begin inline asm
	ld.ca.u32 %r1826, [%rd40];
	// end inline asm
$L__BB6_98:
	setp.ge.u32 	%p74, %r201, %r162;
	mov.u32 	%r1827, %r1834;
	@%p74 bra 	$L__BB6_100;
	add.s64 	%rd41, %rd12, 1536;
	// begin inline asm
	ld.ca.u32 %r1827, [%rd41];
	// end inline asm
$L__BB6_100:
	setp.ge.u32 	%p75, %r204, %r162;
	mov.u32 	%r1828, %r1834;
	@%p75 bra 	$L__BB6_102;
	add.s64 	%rd42, %rd12, 1664;
	// begin inline asm
	ld.ca.u32 %r1828, [%rd42];
	// end inline asm
$L__BB6_102:
	setp.ge.u32 	%p76, %r207, %r162;
	mov.u32 	%r1829, %r1834;
	@%p76 bra 	$L__BB6_104;
	add.s64 	%rd43, %rd12, 1792;
	// begin inline asm
	ld.ca.u32 %r1829, [%rd43];
	// end inline asm
$L__BB6_104:
	setp.ge.u32 	%p77, %r210, %r162;
	mov.u32 	%r1830, %r1834;
	@%p77 bra 	$L__BB6_106;
	add.s64 	%rd44, %rd12, 1920;
	// begin inline asm
	ld.ca.u32 %r1830, [%rd44];
	// end inline asm
$L__BB6_106:
	mov.u32 	%r1831, %r1834;
	@%p58 bra 	$L__BB6_108;
	add.s64 	%rd45, %rd12, 2048;
	// begin inline asm
	ld.ca.u32 %r1831, [%rd45];
	// end inline asm
$L__BB6_108:
	mov.u32 	%r1832, %r1834;
	@%p59 bra 	$L__BB6_110;
	add.s64 	%rd46, %rd12, 2176;
	// begin inline asm
	ld.ca.u32 %r1832, [%rd46];
	// end inline asm
$L__BB6_110:
	add.s32 	%r491, %r165, 576;
	setp.ge.u32 	%p80, %r491, %r162;
	mov.u32 	%r1833, %r1834;
	@%p80 bra 	$L__BB6_112;
	add.s64 	%rd47, %rd12, 2304;
	// begin inline asm
	ld.ca.u32 %r1833, [%rd47];
	// end inline asm
$L__BB6_112:
	@%p61 bra 	$L__BB6_114;
	add.s64 	%rd48, %rd12, 2432;
	// begin inline asm
	ld.ca.u32 %r1834, [%rd48];
	// end inline asm
$L__BB6_114:
	st.shared.u32 	[%r226], %r1815;
	st.shared.u32 	[%r226+128], %r1816;
	st.shared.u32 	[%r226+256], %r1817;
	st.shared.u32 	[%r226+384], %r1818;
	st.shared.u32 	[%r226+512], %r1819;
	st.shared.u32 	[%r226+640], %r1820;
	st.shared.u32 	[%r226+768], %r1821;
	st.shared.u32 	[%r226+896], %r1822;
	st.shared.u32 	[%r226+1024], %r1823;
	st.shared.u32 	[%r226+1152], %r1824;
	st.shared.u32 	[%r226+1280], %r1825;
	st.shared.u32 	[%r226+1408], %r1826;
	st.shared.u32 	[%r226+1536], %r1827;
	st.shared.u32 	[%r226+1664], %r1828;
	st.shared.u32 	[%r226+1792], %r1829;
	st.shared.u32 	[%r226+1920], %r1830;
	st.shared.u32 	[%r226+2048], %r1831;
	st.shared.u32 	[%r226+2176], %r1832;
	st.shared.u32 	[%r226+2304], %r1833;
	st.shared.u32 	[%r226+2432], %r1834;
	bar.warp.sync 	-1;
	ld.shared.v4.u32 	{%r289, %r290, %r291, %r292}, [%r227];
	ld.shared.v4.u32 	{%r293, %r294, %r295, %r296}, [%r227+16];
	ld.shared.v4.u32 	{%r297, %r298, %r299, %r300}, [%r227+32];
	ld.shared.v4.u32 	{%r301, %r302, %r303, %r304}, [%r227+48];
	ld.shared.v4.u32 	{%r305, %r306, %r307, %r308}, [%r227+64];
	bar.sync 	0;
	setp.ne.s32 	%p82, %r3, 0;
	@%p82 bra 	$L__BB6_122;
	shl.b32 	%r874, %r164, 2;
	mov.u32 	%r875, _ZZN3cub18CUB_300001_SM_10006detail11scan_by_key21DeviceScanByKeyKernelINS2_10policy_hubIN6thrust24THRUST_300001_SM_1000_NS18transform_iteratorI6RowKeyNS6_17counting_iteratorIiNS6_11use_defaultESA_SA_EESA_SA_EEjjN4cuda3std3__44plusIvEEE10Policy1000ESC_PjSK_NS0_24ReduceByKeyScanTileStateIjiLb1EEENSF_8equal_toIvEESH_NS0_8NullTypeEmjiEEvT0_PT9_T1_T2_T3_iT4_T5_T6_T7_E12temp_storage;
	add.s32 	%r876, %r875, %r874;
	add.s32 	%r309, %r876, 1020;
	st.shared.u32 	[%r876+1020], %r247;
	bar.sync 	0;
	setp.eq.s32 	%p207, %r164, 0;
	mov.b32 	%r1835, 1;
	@%p207 bra 	$L__BB6_117;
	ld.shared.u32 	%r877, [%r309+-4];
	setp.ne.s32 	%p208, %r877, %r228;
	selp.u32 	%r1835, 1, 0, %p208;
$L__BB6_117:
	shr.u32 	%r312, %r164, 5;
	setp.ne.s32 	%p209, %r228, %r229;
	setp.ne.s32 	%p210, %r229, %r230;
	setp.ne.s32 	%p211, %r230, %r231;
	setp.ne.s32 	%p212, %r231, %r232;
	setp.ne.s32 	%p213, %r232, %r233;
	setp.ne.s32 	%p214, %r233, %r234;
	setp.ne.s32 	%p215, %r234, %r235;
	setp.ne.s32 	%p216, %r235, %r236;
	setp.ne.s32 	%p217, %r236, %r237;
	setp.ne.s32 	%p218, %r237, %r238;
	setp.ne.s32 	%p219, %r238, %r239;
	setp.ne.s32 	%p220, %r239, %r240;
	setp.ne.s32 	%p221, %r240, %r241;
	setp.ne.s32 	%p222, %r241, %r242;
	setp.ne.s32 	%p223, %r242, %r243;
	setp.ne.s32 	%p224, %r243, %r244;
	setp.ne.s32 	%p225, %r244, %r245;
	setp.ne.s32 	%p226, %r245, %r246;
	setp.ne.s32 	%p227, %r246, %r247;
	mul.lo.s32 	%r938, %r164, 20;
	cvt.u64.u32 	%rd90, %r938;
	setp.eq.s64 	%p228, %rd3, %rd90;
	selp.b32 	%r313, 1, %r1835, %p228;
	or.b32  	%r939, %r938, 1;
	cvt.u64.u32 	%rd91, %r939;
	setp.eq.s64 	%p229, %rd3, %rd91;
	or.pred  	%p1, %p229, %p209;
	or.b32  	%r940, %r938, 2;
	cvt.u64.u32 	%rd92, %r940;
	setp.eq.s64 	%p230, %rd3, %rd92;
	or.pred  	%p2, %p230, %p210;
	or.b32  	%r941, %r938, 3;
	cvt.u64.u32 	%rd93, %r941;
	setp.eq.s64 	%p231, %rd3, %rd93;
	or.pred  	%p3, %p231, %p211;
	add.s32 	%r942, %r938, 4;
	cvt.u64.u32 	%rd94, %r942;
	setp.eq.s64 	%p232, %rd3, %rd94;
	or.pred  	%p4, %p232, %p212;
	add.s32 	%r943, %r938, 5;
	cvt.u64.u32 	%rd95, %r943;
	setp.eq.s64 	%p233, %rd3, %rd95;
	or.pred  	%p5, %p233, %p213;
	add.s32 	%r944, %r938, 6;
	cvt.u64.u32 	%rd96, %r944;
	setp.eq.s64 	%p234, %rd3, %rd96;
	or.pred  	%p6, %p234, %p214;
	add.s32 	%r945, %r938, 7;
	cvt.u64.u32 	%rd97, %r945;
	setp.eq.s64 	%p235, %rd3, %rd97;
	or.pred  	%p7, %p235, %p215;
	add.s32 	%r946, %r938, 8;
	cvt.u64.u32 	%rd98, %r946;
	setp.eq.s64 	%p236, %rd3, %rd98;
	or.pred  	%p8, %p236, %p216;
	add.s32 	%r947, %r938, 9;
	cvt.u64.u32 	%rd99, %r947;
	setp.eq.s64 	%p237, %rd3, %rd99;
	or.pred  	%p9, %p237, %p217;
	add.s32 	%r948, %r938, 10;
	cvt.u64.u32 	%rd100, %r948;
	setp.eq.s64 	%p238, %rd3, %rd100;
	or.pred  	%p10, %p238, %p218;
	add.s32 	%r949, %r938, 11;
	cvt.u64.u32 	%rd101, %r949;
	setp.eq.s64 	%p239, %rd3, %rd101;
	or.pred  	%p11, %p239, %p219;
	add.s32 	%r950, %r938, 12;
	cvt.u64.u32 	%rd102, %r950;
	setp.eq.s64 	%p240, %rd3, %rd102;
	or.pred  	%p12, %p240, %p220;
	add.s32 	%r951, %r938, 13;
	cvt.u64.u32 	%rd103, %r951;
	setp.eq.s64 	%p241, %rd3, %rd103;
	or.pred  	%p13, %p241, %p221;
	add.s32 	%r952, %r938, 14;
	cvt.u64.u32 	%rd104, %r952;
	setp.eq.s64 	%p242, %rd3, %rd104;
	or.pred  	%p14, %p242, %p222;
	add.s32 	%r953, %r938, 15;
	cvt.u64.u32 	%rd105, %r953;
	setp.eq.s64 	%p243, %rd3, %rd105;
	or.pred  	%p15, %p243, %p223;
	add.s32 	%r954, %r938, 16;
	cvt.u64.u32 	%rd106, %r954;
	setp.eq.s64 	%p244, %rd3, %rd106;
	or.pred  	%p16, %p244, %p224;
	add.s32 	%r955, %r938, 17;
	cvt.u64.u32 	%rd107, %r955;
	setp.eq.s64 	%p245, %rd3, %rd107;
	or.pred  	%p17, %p245, %p225;
	add.s32 	%r956, %r938, 18;
	cvt.u64.u32 	%rd108, %r956;
	setp.eq.s64 	%p246, %rd3, %rd108;
	or.pred  	%p18, %p246, %p226;
	add.s32 	%r957, %r938, 19;
	cvt.u64.u32 	%rd109, %r957;
	setp.eq.s64 	%p247, %rd3, %rd109;
	or.pred  	%p19, %p247, %p227;
	selp.b32 	%r958, 0, %r289, %p1;
	add.s32 	%r959, %r290, %r958;
	or.pred  	%p248, %p1, %p2;
	selp.b32 	%r960, 0, %r959, %p2;
	add.s32 	%r961, %r291, %r960;
	or.pred  	%p249, %p248, %p3;
	selp.b32 	%r962, 0, %r961, %p3;
	add.s32 	%r963, %r292, %r962;
	or.pred  	%p250, %p249, %p4;
	selp.b32 	%r964, 0, %r963, %p4;
	add.s32 	%r965, %r293, %r964;
	or.pred  	%p251, %p250, %p5;
	selp.b32 	%r966, 0, %r965, %p5;
	add.s32 	%r967, %r294, %r966;
	or.pred  	%p252, %p251, %p6;
	selp.b32 	%r968, 0, %r967, %p6;
	add.s32 	%r969, %r295, %r968;
	or.pred  	%p253, %p252, %p7;
	selp.b32 	%r970, 0, %r969, %p7;
	add.s32 	%r971, %r296, %r970;
	or.pred  	%p254, %p253, %p8;
	selp.b32 	%r972, 0, %r971, %p8;
	add.s32 	%r973, %r297, %r972;
	or.pred  	%p255, %p254, %p9;
	selp.b32 	%r974, 0, %r973, %p9;
	add.s32 	%r975, %r298, %r974;
	or.pred  	%p256, %p255, %p10;
	selp.b32 	%r976, 0, %r975, %p10;
	add.s32 	%r977, %r299, %r976;
	or.pred  	%p257, %p256, %p11;
	selp.b32 	%r978, 0, %r977, %p11;
	add.s32 	%r979, %r300, %r978;
	or.pred  	%p258, %p257, %p12;
	selp.b32 	%r980, 0, %r979, %p12;
	add.s32 	%r981, %r301, %r980;
	or.pred  	%p259, %p258, %p13;
	selp.b32 	%r982, 0, %r981, %p13;
	add.s32 	%r983, %r302, %r982;
	or.pred  	%p260, %p259, %p14;
	selp.b32 	%r984, 0, %r983, %p14;
	add.s32 	%r985, %r303, %r984;
	or.pred  	%p261, %p260, %p15;
	selp.b32 	%r986, 0, %r985, %p15;
	add.s32 	%r987, %r304, %r986;
	or.pred  	%p262, %p261, %p16;
	selp.b32 	%r988, 0, %r987, %p16;
	add.s32 	%r989, %r305, %r988;
	or.pred  	%p263, %p262, %p17;
	selp.b32 	%r990, 0, %r989, %p17;
	add.s32 	%r991, %r306, %r990;
	or.pred  	%p264, %p263, %p18;
	selp.b32 	%r992, 0, %r991, %p18;
	add.s32 	%r993, %r307, %r992;
	or.pred  	%p265, %p264, %p19;
	selp.u32 	%r994, 1, 0, %p265;
	or.b32  	%r879, %r313, %r994;
	selp.b32 	%r995, 0, %r993, %p19;
	add.s32 	%r884, %r308, %r995;
	mov.b32 	%r935, 1;
	mov.b32 	%r936, 0;
	mov.b32 	%r937, -1;
	// begin inline asm
	shfl.sync.up.b32 %r878, %r879, %r935, %r936, %r937;
	// end inline asm
	// begin inline asm
	shfl.sync.up.b32 %r883, %r884, %r935, %r936, %r937;
	// end inline asm
	setp.eq.s32 	%p266, %r879, 0;
	selp.b32 	%r996, %r883, 0, %p266;
	setp.lt.s32 	%p267, %r465, 1;
	selp.b32 	%r997, 0, %r878, %p267;
	or.b32  	%r889, %r997, %r879;
	selp.b32 	%r998, 0, %r996, %p267;
	add.s32 	%r894, %r998, %r884;
	mov.b32 	%r895, 2;
	// begin inline asm
	shfl.sync.up.b32 %r888, %r889, %r895, %r936, %r937;
	// end inline asm
	// begin inline asm
	shfl.sync.up.b32 %r893, %r894, %r895, %r936, %r937;
	// end inline asm
	setp.eq.s32 	%p268, %r889, 0;
	selp.b32 	%r999, %r893, 0, %p268;
	setp.lt.s32 	%p269, %r465, 2;
	selp.b32 	%r1000, 0, %r888, %p269;
	or.b32  	%r899, %r1000, %r889;
	selp.b32 	%r1001, 0, %r999, %p269;
	add.s32 	%r904, %r1001, %r894;
	mov.b32 	%r905, 4;
	// begin inline asm
	shfl.sync.up.b32 %r898, %r899, %r905, %r936, %r937;
	// end inline asm
	// begin inline asm
	shfl.sync.up.b32 %r903, %r904, %r905, %r936, %r937;
	// end inline asm
	setp.eq.s32 	%p270, %r899, 0;
	selp.b32 	%r1002, %r903, 0, %p270;
	setp.lt.s32 	%p271, %r465, 4;
	selp.b32 	%r1003, 0, %r898, %p271;
	or.b32  	%r909, %r1003, %r899;
	selp.b32 	%r1004, 0, %r1002, %p271;
	add.s32 	%r914, %r1004, %r904;
	mov.b32 	%r915, 8;
	// begin inline asm
	shfl.sync.up.b32 %r908, %r909, %r915, %r936, %r937;
	// end inline asm
	// begin inline asm
	shfl.sync.up.b32 %r913, %r914, %r915, %r936, %r937;
	// end inline asm
	setp.eq.s32 	%p272, %r909, 0;
	selp.b32 	%r1005, %r913, 0, %p272;
	setp.lt.s32 	%p273, %r465, 8;
	selp.b32 	%r1006, 0, %r908, %p273;
	or.b32  	%r919, %r1006, %r909;
	selp.b32 	%r1007, 0, %r1005, %p273;
	add.s32 	%r924, %r1007, %r914;
	mov.b32 	%r925, 16;
	// begin inline asm
	shfl.sync.up.b32 %r918, %r919, %r925, %r936, %r937;
	// end inline asm
	// begin inline asm
	shfl.sync.up.b32 %r923, %r924, %r925, %r936, %r937;
	// end inline asm
	setp.eq.s32 	%p274, %r919, 0;
	selp.b32 	%r1008, %r923, 0, %p274;
	setp.lt.s32 	%p275, %r465, 16;
	selp.b32 	%r1009, 0, %r918, %p275;
	or.b32  	%r929, %r1009, %r919;
	selp.b32 	%r1010, 0, %r1008, %p275;
	add.s32 	%r934, %r1010, %r924;
	// begin inline asm
	shfl.sync.up.b32 %r928, %r929, %r935, %r936, %r937;
	// end inline asm
	// begin inline asm
	shfl.sync.up.b32 %r1836, %r934, %r935, %r936, %r937;
	// end inline asm
	setp.ne.s32 	%p276, %r465, 31;
	@%p276 bra 	$L__BB6_119;
	shl.b32 	%r1011, %r312, 3;
	mov.u32 	%r1012, _ZZN3cub18CUB_300001_SM_10006detail11scan_by_key21DeviceScanByKeyKernelINS2_10policy_hubIN6thrust24THRUST_300001_SM_1000_NS18transform_iteratorI6RowKeyNS6_17counting_iteratorIiNS6_11use_defaultESA_SA_EESA_SA_EEjjN4cuda3std3__44plusIvEEE10Policy1000ESC_PjSK_NS0_24ReduceByKeyScanTileStateIjiLb1EEENSF_8equal_toIvEESH_NS0_8NullTypeEmjiEEvT0_PT9_T1_T2_T3_iT4_T5_T6_T7_E12temp_storage;
	add.s32 	%r1013, %r1012, %r1011;
	st.shared.v2.u32 	[%r1013], {%r929, %r934};
$L__BB6_119:
	bar.sync 	0;
	setp.lt.u32 	%p277, %r164, 32;
	@%p277 bra 	$L__BB6_121;
	ld.shared.u32 	%r1014, [_ZZN3cub18CUB_300001_SM_10006detail11scan_by_key21DeviceScanByKeyKernelINS2_10policy_hubIN6thrust24THRUST_300001_SM_1000_NS18transform_iteratorI6RowKeyNS6_17counting_iteratorIiNS6_11use_defaultESA_SA_EESA_SA_EEjjN4cuda3std3__44plusIvEEE10Policy1000ESC_PjSK_NS0_24ReduceByKeyScanTileStateIjiLb1EEENSF_8equal_toIvEESH_NS0_8NullTypeEmjiEEvT0_PT9_T1_T2_T3_iT4_T5_T6_T7_E12temp_storage+4];
	ld.shared.v2.u32 	{%r1015, %r1016}, [_ZZN3cub18CUB_300001_SM_10006detail11scan_by_key21DeviceScanByKeyKernelINS2_10policy_hubIN6thrust24THRUST_300001_SM_1000_NS18transform_iteratorI6RowKeyNS6_17counting_iteratorIiNS6_11use_defaultESA_SA_EESA_SA_EEjjN4cuda3std3__44plusIvEEE10Policy1000ESC_PjSK_NS0_24ReduceByKeyScanTileStateIjiLb1EEENSF_8equal_toIvEESH_NS0_8NullTypeEmjiEEvT0_PT9_T1_T2_T3_iT4_T5_T6_T7_E12temp_storage+8];
	setp.eq.s32 	%p278, %r1015, 0;
	selp.b32 	%r1017, %r1014, 0, %p278;
	add.s32 	%r1018, %r1017, %r1016;
	ld.shared.v4.u32 	{%r1019, %r1020, %r1021, %r1022}, [_ZZN3cub18CUB_300001_SM_10006detail11scan_by_key21DeviceScanByKeyKernelINS2_10policy_hubIN6thrust24THRUST_300001_SM_1000_NS18transform_iteratorI6RowKeyNS6_17counting_iteratorIiNS6_11use_defaultESA_SA_EESA_SA_EEjjN4cuda3std3__44plusIvEEE10Policy1000ESC_PjSK_NS0_24ReduceByKeyScanTileStateIjiLb1EEENSF_8equal_toIvEESH_NS0_8NullTypeEmjiEEvT0_PT9_T1_T2_T3_iT4_T5_T6_T7_E12temp_storage+16];
	setp.eq.s32 	%p279, %r1019, 0;
	selp.b32 	%r1023, %r1018, 0, %p279;
	add.s32 	%r1024, %r1023, %r1020;
	setp.eq.s32 	%p280, %r1021, 0;
	selp.b32 	%r1025, %r1024, 0, %p280;
	add.s32 	%r1026, %r1025, %r1022;
	ld.shared.v4.u32 	{%r1027, %r1028, %r1029, %r1030}, [_ZZN3cub18CUB_300001_SM_10006detail11scan_by_key21DeviceScanByKeyKernelINS2_10policy_hubIN6thrust24THRUST_300001_SM_1000_NS18transform_iteratorI6RowKeyNS6_17counting_iteratorIiNS6_11use_defaultESA_SA_EESA_SA_EEjjN4cuda3std3__44plusIvEEE10Policy1000ESC_PjSK_NS0_24ReduceByKeyScanTileStateIjiLb1EEENSF_8equal_toIvEESH_NS0_8NullTypeEmjiEEvT0_PT9_T1_T2_T3_iT4_T5_T6_T7_E12temp_storage+32];
	setp.eq.s32 	%p281, %r1027, 0;
	selp.b32 	%r1031, %r1026, 0, %p281;
	add.s32 	%r1032, %r1031, %r1028;
	setp.eq.s32 	%p282, %r312, 6;
	setp.eq.s32 	%p283, %r1029, 0;
	selp.b32 	%r1033, %r1032, 0, %p283;
	add.s32 	%r1034, %r1033, %r1030;
	setp.eq.s32 	%p284, %r312, 5;
	setp.eq.s32 	%p285, %r312, 4;
	setp.eq.s32 	%p286, %r312, 3;
	setp.eq.s32 	%p287, %r312, 2;
	selp.b32 	%r1035, %r1018, %r1014, %p287;
	selp.b32 	%r1036, %r1024, %r1035, %p286;
	selp.b32 	%r1037, %r1026, %r1036, %p285;
	selp.b32 	%r1038, %r1032, %r1037, %p284;
	selp.b32 	%r1039, %r1034, %r1038, %p282;
	setp.eq.s32 	%p288, %r928, 0;
	selp.b32 	%r1040, %r1039, 0, %p288;
	add.s32 	%r1041, %r1040, %r1836;
	setp.eq.s32 	%p289, %r465, 0;
	selp.b32 	%r1836, %r1039, %r1041, %p289;
$L__BB6_121:
	setp.eq.s32 	%p290, %r164, 0;
	setp.eq.s32 	%p291, %r313, 0;
	selp.b32 	%r1042, %r1836, 0, %p291;
	selp.b32 	%r1043, 0, %r1042, %p290;
	add.s32 	%r1869, %r1043, %r289;
	selp.b32 	%r1044, 0, %r1869, %p1;
	add.s32 	%r1868, %r290, %r1044;
	selp.b32 	%r1045, 0, %r1868, %p2;
	add.s32 	%r1867, %r291, %r1045;
	selp.b32 	%r1046, 0, %r1867, %p3;
	add.s32 	%r1866, %r292, %r1046;
	selp.b32 	%r1047, 0, %r1866, %p4;
	add.s32 	%r1865, %r293, %r1047;
	selp.b32 	%r1048, 0, %r1865, %p5;
	add.s32 	%r1864, %r294, %r1048;
	selp.b32 	%r1049, 0, %r1864, %p6;
	add.s32 	%r1863, %r295, %r1049;
	selp.b32 	%r1050, 0, %r1863, %p7;
	add.s32 	%r1862, %r296, %r1050;
	selp.b32 	%r1051, 0, %r1862, %p8;
	add.s32 	%r1861, %r297, %r1051;
	selp.b32 	%r1052, 0, %r1861, %p9;
	add.s32 	%r1860, %r298, %r1052;
	selp.b32 	%r1053, 0, %r1860, %p10;
	add.s32 	%r1859, %r299, %r1053;
	selp.b32 	%r1054, 0, %r1859, %p11;
	add.s32 	%r1858, %r300, %r1054;
	selp.b32 	%r1055, 0, %r1858, %p12;
	add.s32 	%r1857, %r301, %r1055;
	selp.b32 	%r1056, 0, %r1857, %p13;
	add.s32 	%r1856, %r302, %r1056;
	selp.b32 	%r1057, 0, %r1856, %p14;
	add.s32 	%r1855, %r303, %r1057;
	selp.b32 	%r1058, 0, %r1855, %p15;
	add.s32 	%r1854, %r304, %r1058;
	selp.b32 	%r1059, 0, %r1854, %p16;
	add.s32 	%r1853, %r305, %r1059;
	selp.b32 	%r1060, 0, %r1853, %p17;
	add.s32 	%r1852, %r306, %r1060;
	selp.b32 	%r1061, 0, %r1852, %p18;
	add.s32 	%r1851, %r307, %r1061;
	selp.b32 	%r1850, 0, %r1851, %p19;
	bra.uni 	$L__BB6_144;
$L__BB6_122:
	setp.ne.s32 	%p83, %r164, 0;
	mov.b32 	%r1838, 0;
	@%p83 bra 	$L__BB6_124;
	ld.param.u64 	%rd169, [_ZN3cub18CUB_300001_SM_10006detail11scan_by_key21DeviceScanByKeyKernelINS2_10policy_hubIN6thrust24THRUST_300001_SM_1000_NS18transform_iteratorI6RowKeyNS6_17counting_iteratorIiNS6_11use_defaultESA_SA_EESA_SA_EEjjN4cuda3std3__44plusIvEEE10Policy1000ESC_PjSK_NS0_24ReduceByKeyScanTileStateIjiLb1EEENSF_8equal_toIvEESH_NS0_8NullTypeEmjiEEvT0_PT9_T1_T2_T3_iT4_T5_T6_T7__param_1];
	cvta.to.global.u64 	%rd49, %rd169;
	mul.wide.u32 	%rd50, %r3, 4;
	add.s64 	%rd51, %rd49, %rd50;
	ld.global.u32 	%r1838, [%rd51];
$L__BB6_124:
	setp.eq.s32 	%p84, %r164, 0;
	shl.b32 	%r495, %r164, 2;
	mov.u32 	%r496, _ZZN3cub18CUB_300001_SM_10006detail11scan_by_key21DeviceScanByKeyKernelINS2_10policy_hubIN6thrust24THRUST_300001_SM_1000_NS18transform_iteratorI6RowKeyNS6_17counting_iteratorIiNS6_11use_defaultESA_SA_EESA_SA_EEjjN4cuda3std3__44plusIvEEE10Policy1000ESC_PjSK_NS0_24ReduceByKeyScanTileStateIjiLb1EEENSF_8equal_toIvEESH_NS0_8NullTypeEmjiEEvT0_PT9_T1_T2_T3_iT4_T5_T6_T7_E12temp_storage;
	add.s32 	%r497, %r496, %r495;
	add.s32 	%r342, %r497, 1020;
	st.shared.u32 	[%r497+1020], %r247;
	bar.sync 	0;
	@%p84 bra 	$L__BB6_126;
	ld.shared.u32 	%r1838, [%r342+-4];
$L__BB6_126:
	shr.u32 	%r345, %r164, 5;
	setp.ne.s32 	%p85, %r1838, %r228;
	setp.ne.s32 	%p86, %r228, %r229;
	setp.ne.s32 	%p87, %r229, %r230;
	setp.ne.s32 	%p88, %r230, %r231;
	setp.ne.s32 	%p89, %r231, %r232;
	setp.ne.s32 	%p90, %r232, %r233;
	setp.ne.s32 	%p91, %r233, %r234;
	setp.ne.s32 	%p92, %r234, %r235;
	setp.ne.s32 	%p93, %r235, %r236;
	setp.ne.s32 	%p94, %r236, %r237;
	setp.ne.s32 	%p95, %r237, %r238;
	setp.ne.s32 	%p96, %r238, %r239;
	setp.ne.s32 	%p97, %r239, %r240;
	setp.ne.s32 	%p98, %r240, %r241;
	setp.ne.s32 	%p99, %r241, %r242;
	setp.ne.s32 	%p100, %r242, %r243;
	setp.ne.s32 	%p101, %r243, %r244;
	setp.ne.s32 	%p102, %r244, %r245;
	setp.ne.s32 	%p103, %r245, %r246;
	setp.ne.s32 	%p104, %r246, %r247;
	mul.lo.s32 	%r558, %r164, 20;
	cvt.u64.u32 	%rd52, %r558;
	setp.eq.s64 	%p105, %rd3, %rd52;
	or.pred  	%p20, %p105, %p85;
	or.b32  	%r559, %r558, 1;
	cvt.u64.u32 	%rd53, %r559;
	setp.eq.s64 	%p106, %rd3, %rd53;
	or.pred  	%p21, %p106, %p86;
	or.b32  	%r560, %r558, 2;
	cvt.u64.u32 	%rd54, %r560;
	setp.eq.s64 	%p107, %rd3, %rd54;
	or.pred  	%p22, %p107, %p87;
	or.b32  	%r561, %r558, 3;
	cvt.u64.u32 	%rd55, %r561;
	setp.eq.s64 	%p108, %rd3, %rd55;
	or.pred  	%p23, %p108, %p88;
	add.s32 	%r562, %r558, 4;
	cvt.u64.u32 	%rd56, %r562;
	setp.eq.s64 	%p109, %rd3, %rd56;
	or.pred  	%p24, %p109, %p89;
	add.s32 	%r563, %r558, 5;
	cvt.u64.u32 	%rd57, %r563;
	setp.eq.s64 	%p110, %rd3, %rd57;
	or.pred  	%p25, %p110, %p90;
	add.s32 	%r564, %r558, 6;
	cvt.u64.u32 	%rd58, %r564;
	setp.eq.s64 	%p111, %rd3, %rd58;
	or.pred  	%p26, %p111, %p91;
	add.s32 	%r565, %r558, 7;
	cvt.u64.u32 	%rd59, %r565;
	setp.eq.s64 	%p112, %rd3, %rd59;
	or.pred  	%p27, %p112, %p92;
	add.s32 	%r566, %r558, 8;
	cvt.u64.u32 	%rd60, %r566;
	setp.eq.s64 	%p113, %rd3, %rd60;
	or.pred  	%p28, %p113, %p93;
	add.s32 	%r567, %r558, 9;
	cvt.u64.u32 	%rd61, %r567;
	setp.eq.s64 	%p114, %rd3, %rd61;
	or.pred  	%p29, %p114, %p94;
	add.s32 	%r568, %r558, 10;
	cvt.u64.u32 	%rd62, %r568;
	setp.eq.s64 	%p115, %rd3, %rd62;
	or.pred  	%p30, %p115, %p95;
	add.s32 	%r569, %r558, 11;
	cvt.u64.u32 	%rd63, %r569;
	setp.eq.s64 	%p116, %rd3, %rd63;
	or.pred  	%p31, %p116, %p96;
	add.s32 	%r570, %r558, 12;
	cvt.u64.u32 	%rd64, %r570;
	setp.eq.s64 	%p117, %rd3, %rd64;
	or.pred  	%p32, %p117, %p97;
	add.s32 	%r571, %r558, 13;
	cvt.u64.u32 	%rd65, %r571;
	setp.eq.s64 	%p118, %rd3, %rd65;
	or.pred  	%p33, %p118, %p98;
	add.s32 	%r572, %r558, 14;
	cvt.u64.u32 	%rd66, %r572;
	setp.eq.s64 	%p119, %rd3, %rd66;
	or.pred  	%p34, %p119, %p99;
	add.s32 	%r573, %r558, 15;
	cvt.u64.u32 	%rd67, %r573;
	setp.eq.s64 	%p120, %rd3, %rd67;
	or.pred  	%p35, %p120, %p100;
	add.s32 	%r574, %r558, 16;
	cvt.u64.u32 	%rd68, %r574;
	setp.eq.s64 	%p121, %rd3, %rd68;
	or.pred  	%p36, %p121, %p101;
	add.s32 	%r575, %r558, 17;
	cvt.u64.u32 	%rd69, %r575;
	setp.eq.s64 	%p122, %rd3, %rd69;
	or.pred  	%p37, %p122, %p102;
	add.s32 	%r576, %r558, 18;
	cvt.u64.u32 	%rd70, %r576;
	setp.eq.s64 	%p123, %rd3, %rd70;
	or.pred  	%p38, %p123, %p103;
	add.s32 	%r577, %r558, 19;
	cvt.u64.u32 	%rd71, %r577;
	setp.eq.s64 	%p124, %rd3, %rd71;
	or.pred  	%p39, %p124, %p104;
	or.pred  	%p125, %p21, %p20;
	selp.b32 	%r578, 0, %r289, %p21;
	add.s32 	%r579, %r290, %r578;
	or.pred  	%p126, %p22, %p125;
	selp.b32 	%r580, 0, %r579, %p22;
	add.s32 	%r581, %r291, %r580;
	or.pred  	%p127, %p23, %p126;
	selp.b32 	%r582, 0, %r581, %p23;
	add.s32 	%r583, %r292, %r582;
	or.pred  	%p128, %p24, %p127;
	selp.b32 	%r584, 0, %r583, %p24;
	add.s32 	%r585, %r293, %r584;
	or.pred  	%p129, %p25, %p128;
	selp.b32 	%r586, 0, %r585, %p25;
	add.s32 	%r587, %r294, %r586;
	or.pred  	%p130, %p26, %p129;
	selp.b32 	%r588, 0, %r587, %p26;
	add.s32 	%r589, %r295, %r588;
	or.pred  	%p131, %p27, %p130;
	selp.b32 	%r590, 0, %r589, %p27;
	add.s32 	%r591, %r296, %r590;
	or.pred  	%p132, %p28, %p131;
	selp.b32 	%r592, 0, %r591, %p28;
	add.s32 	%r593, %r297, %r592;
	or.pred  	%p133, %p29, %p132;
	selp.b32 	%r594, 0, %r593, %p29;
	add.s32 	%r595, %r298, %r594;
	or.pred  	%p134, %p30, %p133;
	selp.b32 	%r596, 0, %r595, %p30;
	add.s32 	%r597, %r299, %r596;
	or.pred  	%p135, %p31, %p134;
	selp.b32 	%r598, 0, %r597, %p31;
	add.s32 	%r599, %r300, %r598;
	or.pred  	%p136, %p32, %p135;
	selp.b32 	%r600, 0, %r599, %p32;
	add.s32 	%r601, %r301, %r600;
	or.pred  	%p137, %p33, %p136;
	selp.b32 	%r602, 0, %r601, %p33;
	add.s32 	%r603, %r302, %r602;
	or.pred  	%p138, %p34, %p137;
	selp.b32 	%r604, 0, %r603, %p34;
	add.s32 	%r605, %r303, %r604;
	or.pred  	%p139, %p35, %p138;
	selp.b32 	%r606, 0, %r605, %p35;
	add.s32 	%r607, %r304, %r606;
	or.pred  	%p140, %p36, %p139;
	selp.b32 	%r608, 0, %r607, %p36;
	add.s32 	%r609, %r305, %r608;
	or.pred  	%p141, %p37, %p140;
	selp.b32 	%r610, 0, %r609, %p37;
	add.s32 	%r611, %r306, %r610;
	or.pred  	%p142, %p38, %p141;
	selp.b32 	%r612, 0, %r611, %p38;
	add.s32 	%r613, %r307, %r612;
	or.pred  	%p143, %p39, %p142;
	selp.u32 	%r499, 1, 0, %p143;
	selp.b32 	%r614, 0, %r613, %p39;
	add.s32 	%r504, %r308, %r614;
	mov.b32 	%r555, 1;
	mov.b32 	%r556, 0;
	mov.b32 	%r557, -1;
	// begin inline asm
	shfl.sync.up.b32 %r498, %r499, %r555, %r556, %r557;
	// end inline asm
	// begin inline asm
	shfl.sync.up.b32 %r503, %r504, %r555, %r556, %r557;
	// end inline asm
	setp.lt.s32 	%p145, %r465, 1;
	selp.b32 	%r615, 0, %r498, %p145;
	or.b32  	%r509, %r615, %r499;
	selp.b32 	%r616, 0, %r503, %p143;
	selp.b32 	%r617, 0, %r616, %p145;
	add.s32 	%r514, %r617, %r504;
	mov.b32 	%r515, 2;
	// begin inline asm
	shfl.sync.up.b32 %r508, %r509, %r515, %r556, %r557;
	// end inline asm
	// begin inline asm
	shfl.sync.up.b32 %r513, %r514, %r515, %r556, %r557;
	// end inline asm
	setp.eq.s32 	%p146, %r509, 0;
	selp.b32 	%r618, %r513, 0, %p146;
	setp.lt.s32 	%p147, %r465, 2;
	selp.b32 	%r619, 0, %r508, %p147;
	or.b32  	%r519, %r619, %r509;
	selp.b32 	%r620, 0, %r618, %p147;
	add.s32 	%r524, %r620, %r514;
	mov.b32 	%r525, 4;
	// begin inline asm
	shfl.sync.up.b32 %r518, %r519, %r525, %r556, %r557;
	// end inline asm
	// begin inline asm
	shfl.sync.up.b32 %r523, %r524, %r525, %r556, %r557;
	// end inline asm
	setp.eq.s32 	%p148, %r519, 0;
	selp.b32 	%r621, %r523, 0, %p148;
	setp.lt.s32 	%p149, %r465, 4;
	selp.b32 	%r622, 0, %r518, %p149;
	or.b32  	%r529, %r622, %r519;
	selp.b32 	%r623, 0, %r621, %p149;
	add.s32 	%r534, %r623, %r524;
	mov.b32 	%r535, 8;
	// begin inline asm
	shfl.sync.up.b32 %r528, %r529, %r535, %r556, %r557;
	// end inline asm
	// begin inline asm
	shfl.sync.up.b32 %r533, %r534, %r535, %r556, %r557;
	// end inline asm
	setp.eq.s32 	%p150, %r529, 0;
	selp.b32 	%r624, %r533, 0, %p150;
	setp.lt.s32 	%p151, %r465, 8;
	selp.b32 	%r625, 0, %r528, %p151;
	or.b32  	%r539, %r625, %r529;
	selp.b32 	%r626, 0, %r624, %p151;
	add.s32 	%r544, %r626, %r534;
	mov.b32 	%r545, 16;
	// begin inline asm
	shfl.sync.up.b32 %r538, %r539, %r545, %r556, %r557;
	// end inline asm
	// begin inline asm
	shfl.sync.up.b32 %r543, %r544, %r545, %r556, %r557;
	// end inline asm
	setp.eq.s32 	%p152, %r539, 0;
	selp.b32 	%r627, %r543, 0, %p152;
	setp.lt.s32 	%p153, %r465, 16;
	selp.b32 	%r628, 0, %r538, %p153;
	or.b32  	%r549, %r628, %r539;
	selp.b32 	%r629, 0, %r627, %p153;
	add.s32 	%r554, %r629, %r544;
	// begin inline asm
	shfl.sync.up.b32 %r1848, %r549, %r555, %r556, %r557;
	// end inline asm
	// begin inline asm
	shfl.sync.up.b32 %r1849, %r554, %r555, %r556, %r557;
	// end inline asm
	setp.ne.s32 	%p154, %r465, 31;
	@%p154 bra 	$L__BB6_128;
	shl.b32 	%r630, %r345, 3;
	mov.u32 	%r631, _ZZN3cub18CUB_300001_SM_10006detail11scan_by_key21DeviceScanByKeyKernelINS2_10policy_hubIN6thrust24THRUST_300001_SM_1000_NS18transform_iteratorI6RowKeyNS6_17counting_iteratorIiNS6_11use_defaultESA_SA_EESA_SA_EEjjN4cuda3std3__44plusIvEEE10Policy1000ESC_PjSK_NS0_24ReduceByKeyScanTileStateIjiLb1EEENSF_8equal_toIvEESH_NS0_8NullTypeEmjiEEvT0_PT9_T1_T2_T3_iT4_T5_T6_T7_E12temp_storage;
	add.s32 	%r632, %r631, %r630;
	st.shared.v2.u32 	[%r632], {%r549, %r554};
$L__BB6_128:
	bar.sync 	0;
	ld.shared.v4.u32 	{%r633, %r634, %r635, %r636}, [_ZZN3cub18CUB_300001_SM_10006detail11scan_by_key21DeviceScanByKeyKernelINS2_10policy_hubIN6thrust24THRUST_300001_SM_1000_NS18transform_iteratorI6RowKeyNS6_17counting_iteratorIiNS6_11use_defaultESA_SA_EESA_SA_EEjjN4cuda3std3__44plusIvEEE10Policy1000ESC_PjSK_NS0_24ReduceByKeyScanTileStateIjiLb1EEENSF_8equal_toIvEESH_NS0_8NullTypeEmjiEEvT0_PT9_T1_T2_T3_iT4_T5_T6_T7_E12temp_storage];
	or.b32  	%r637, %r635, %r633;
	setp.eq.s32 	%p155, %r635, 0;
	selp.b32 	%r638, %r634, 0, %p155;
	add.s32 	%r639, %r638, %r636;
	setp.eq.s32 	%p156, %r345, 2;
	selp.b32 	%r640, %r637, %r633, %p156;
	selp.b32 	%r641, %r639, %r634, %p156;
	ld.shared.v4.u32 	{%r642, %r643, %r644, %r645}, [_ZZN3cub18CUB_300001_SM_10006detail11scan_by_key21DeviceScanByKeyKernelINS2_10policy_hubIN6thrust24THRUST_300001_SM_1000_NS18transform_iteratorI6RowKeyNS6_17counting_iteratorIiNS6_11use_defaultESA_SA_EESA_SA_EEjjN4cuda3std3__44plusIvEEE10Policy1000ESC_PjSK_NS0_24ReduceByKeyScanTileStateIjiLb1EEENSF_8equal_toIvEESH_NS0_8NullTypeEmjiEEvT0_PT9_T1_T2_T3_iT4_T5_T6_T7_E12temp_storage+16];
	or.b32  	%r646, %r642, %r637;
	setp.eq.s32 	%p157, %r642, 0;
	selp.b32 	%r647, %r639, 0, %p157;
	add.s32 	%r648, %r647, %r643;
	setp.eq.s32 	%p158, %r345, 3;
	selp.b32 	%r649, %r646, %r640, %p158;
	selp.b32 	%r650, %r648, %r641, %p158;
	or.b32  	%r651, %r644, %r646;
	setp.eq.s32 	%p159, %r644, 0;
	selp.b32 	%r652, %r648, 0, %p159;
	add.s32 	%r653, %r652, %r645;
	setp.eq.s32 	%p160, %r345, 4;
	selp.b32 	%r654, %r651, %r649, %p160;
	selp.b32 	%r655, %r653, %r650, %p160;
	ld.shared.v4.u32 	{%r656, %r657, %r658, %r659}, [_ZZN3cub18CUB_300001_SM_10006detail11scan_by_key21DeviceScanByKeyKernelINS2_10policy_hubIN6thrust24THRUST_300001_SM_1000_NS18transform_iteratorI6RowKeyNS6_17counting_iteratorIiNS6_11use_defaultESA_SA_EESA_SA_EEjjN4cuda3std3__44plusIvEEE10Policy1000ESC_PjSK_NS0_24ReduceByKeyScanTileStateIjiLb1EEENSF_8equal_toIvEESH_NS0_8NullTypeEmjiEEvT0_PT9_T1_T2_T3_iT4_T5_T6_T7_E12temp_storage+32];
	or.b32  	%r660, %r656, %r651;
	setp.eq.s32 	%p161, %r656, 0;
	selp.b32 	%r661, %r653, 0, %p161;
	add.s32 	%r662, %r661, %r657;
	setp.eq.s32 	%p162, %r345, 5;
	selp.b32 	%r663, %r660, %r654, %p162;
	selp.b32 	%r664, %r662, %r655, %p162;
	or.b32  	%r665, %r658, %r660;
	setp.eq.s32 	%p163, %r658, 0;
	selp.b32 	%r666, %r662, 0, %p163;
	add.s32 	%r667, %r666, %r659;
	setp.eq.s32 	%p164, %r345, 6;
	selp.b32 	%r350, %r665, %r663, %p164;
	selp.b32 	%r351, %r667, %r664, %p164;
	ld.shared.v2.u32 	{%r668, %r669}, [_ZZN3cub18CUB_300001_SM_10006detail11scan_by_key21DeviceScanByKeyKernelINS2_10policy_hubIN6thrust24THRUST_300001_SM_1000_NS18transform_iteratorI6RowKeyNS6_17counting_iteratorIiNS6_11use_defaultESA_SA_EESA_SA_EEjjN4cuda3std3__44plusIvEEE10Policy1000ESC_PjSK_NS0_24ReduceByKeyScanTileStateIjiLb1EEENSF_8equal_toIvEESH_NS0_8NullTypeEmjiEEvT0_PT9_T1_T2_T3_iT4_T5_T6_T7_E12temp_storage+48];
	or.b32  	%r352, %r668, %r665;
	setp.eq.s32 	%p165, %r668, 0;
	selp.b32 	%r670, %r667, 0, %p165;
	add.s32 	%r353, %r670, %r669;
	setp.lt.u32 	%p166, %r164, 32;
	@%p166 bra 	$L__BB6_130;
	setp.eq.s32 	%p167, %r1848, 0;
	selp.b32 	%r671, %r351, 0, %p167;
	add.s32 	%r672, %r671, %r1849;
	setp.eq.s32 	%p168, %r465, 0;
	selp.b32 	%r673, 0, %r1848, %p168;
	or.b32  	%r1848, %r350, %r673;
	selp.b32 	%r1849, %r351, %r672, %p168;
	bra.uni 	$L__BB6_143;
$L__BB6_130:
	setp.ne.s32 	%p169, %r164, 0;
	mul.wide.u32 	%rd72, %r3, 16;
	add.s64 	%rd13, %rd1, %rd72;
	@%p169 bra 	$L__BB6_132;
	st.shared.u32 	[_ZZN3cub18CUB_300001_SM_10006detail11scan_by_key21DeviceScanByKeyKernelINS2_10policy_hubIN6thrust24THRUST_300001_SM_1000_NS18transform_iteratorI6RowKeyNS6_17counting_iteratorIiNS6_11use_defaultESA_SA_EESA_SA_EEjjN4cuda3std3__44plusIvEEE10Policy1000ESC_PjSK_NS0_24ReduceByKeyScanTileStateIjiLb1EEENSF_8equal_toIvEESH_NS0_8NullTypeEmjiEEvT0_PT9_T1_T2_T3_iT4_T5_T6_T7_E12temp_storage+116], %r352;
	st.shared.u32 	[_ZZN3cub18CUB_300001_SM_10006detail11scan_by_key21DeviceScanByKeyKernelINS2_10policy_hubIN6thrust24THRUST_300001_SM_1000_NS18transform_iteratorI6RowKeyNS6_17counting_iteratorIiNS6_11use_defaultESA_SA_EESA_SA_EEjjN4cuda3std3__44plusIvEEE10Policy1000ESC_PjSK_NS0_24ReduceByKeyScanTileStateIjiLb1EEENSF_8equal_toIvEESH_NS0_8NullTypeEmjiEEvT0_PT9_T1_T2_T3_iT4_T5_T6_T7_E12temp_storage+120], %r353;
	mov.b64 	%rd74, {%r352, %r353};
	add.s64 	%rd73, %rd13, 512;
	mov.b64 	%rd75, 100;
	// begin inline asm
	st.relaxed.gpu.v2.u64 [%rd73], {%rd74, %rd75};
	// end inline asm
$L__BB6_132:
	not.b32 	%r356, %r164;
	mov.b32 	%r674, 280;
	// begin inline asm
	nanosleep.u32 %r674;
	// end inline asm
	mul.wide.u32 	%rd76, %r164, 16;
	xor.b64  	%rd77, %rd76, -16;
	add.s64 	%rd78, %rd13, %rd77;
	add.s64 	%rd14, %rd78, 512;
	mov.b32 	%r1840, 928;
	mov.u32 	%r1846, %r3;
$L__BB6_133:
	shr.u32 	%r359, %r1840, 1;
	mul.lo.s32 	%r677, %r1846, 16807;
	and.b32  	%r1846, %r677, 2147483647;
	sub.s32 	%r678, %r1840, %r359;
	add.s32 	%r679, %r678, 1;
	rem.u32 	%r680, %r1846, %r679;
	add.s32 	%r676, %r680, %r359;
	// begin inline asm
	nanosleep.u32 %r676;
	// end inline asm
	// begin inline asm
	ld.relaxed.gpu.v2.u64 {%rd79, %rd176}, [%rd14];
	// end inline asm
	setp.eq.s64 	%p170, %rd176, 99;
	mov.b32 	%r681, -1;
	vote.sync.any.pred 	%p171, %p170, %r681;
	mov.u32 	%r1840, %r359;
	@%p171 bra 	$L__BB6_133;
	mov.b64 	{%r685, %r690}, %rd79;
	setp.eq.s64 	%p172, %rd176, 101;
	mov.b32 	%r733, -1;
	vote.sync.ballot.b32 	%r735, %p172, %r733;
	// begin inline asm
	mov.u32 %r683, %lanemask_ge;
	// end inline asm
	and.b32  	%r736, %r735, %r683;
	or.b32  	%r737, %r736, -2147483648;
	add.s32 	%r738, %r737, -1;
	not.b32 	%r739, %r737;
	and.b32  	%r740, %r739, %r738;
	popc.b32 	%r687, %r740;
	mov.b32 	%r691, 1;
	// begin inline asm
	shfl.sync.down.b32 %r684, %r685, %r691, %r687, %r733;
	// end inline asm
	// begin inline asm
	shfl.sync.down.b32 %r689, %r690, %r691, %r687, %r733;
	// end inline asm
	setp.lt.s32 	%p174, %r465, %r687;
	setp.eq.s32 	%p175, %r685, 0;
	selp.b32 	%r741, %r684, 0, %p174;
	or.b32  	%r695, %r741, %r685;
	selp.b32 	%r742, %r689, 0, %p175;
	selp.b32 	%r743, %r742, 0, %p174;
	add.s32 	%r700, %r743, %r690;
	mov.b32 	%r701, 2;
	// begin inline asm
	shfl.sync.down.b32 %r694, %r695, %r701, %r687, %r733;
	// end inline asm
	// begin inline asm
	shfl.sync.down.b32 %r699, %r700, %r701, %r687, %r733;
	// end inline asm
	add.s32 	%r744, %r465, 2;
	setp.gt.s32 	%p176, %r744, %r687;
	setp.eq.s32 	%p177, %r695, 0;
	selp.b32 	%r745, %r699, 0, %p177;
	selp.b32 	%r746, 0, %r694, %p176;
	or.b32  	%r705, %r695, %r746;
	selp.b32 	%r747, 0, %r745, %p176;
	add.s32 	%r710, %r747, %r700;
	mov.b32 	%r711, 4;
	// begin inline asm
	shfl.sync.down.b32 %r704, %r705, %r711, %r687, %r733;
	// end inline asm
	// begin inline asm
	shfl.sync.down.b32 %r709, %r710, %r711, %r687, %r733;
	// end inline asm
	add.s32 	%r748, %r465, 4;
	setp.gt.s32 	%p178, %r748, %r687;
	setp.eq.s32 	%p179, %r705, 0;
	selp.b32 	%r749, %r709, 0, %p179;
	selp.b32 	%r750, 0, %r704, %p178;
	or.b32  	%r715, %r705, %r750;
	selp.b32 	%r751, 0, %r749, %p178;
	add.s32 	%r720, %r710, %r751;
	mov.b32 	%r721, 8;
	// begin inline asm
	shfl.sync.down.b32 %r714, %r715, %r721, %r687, %r733;
	// end inline asm
	// begin inline asm
	shfl.sync.down.b32 %r719, %r720, %r721, %r687, %r733;
	// end inline asm
	add.s32 	%r752, %r465, 8;
	setp.gt.s32 	%p180, %r752, %r687;
	setp.eq.s32 	%p181, %r715, 0;
	selp.b32 	%r753, %r719, 0, %p181;
	selp.b32 	%r754, 0, %r714, %p180;
	or.b32  	%r725, %r715, %r754;
	selp.b32 	%r755, 0, %r753, %p180;
	add.s32 	%r730, %r720, %r755;
	mov.b32 	%r731, 16;
	// begin inline asm
	shfl.sync.down.b32 %r724, %r725, %r731, %r687, %r733;
	// end inline asm
	// begin inline asm
	shfl.sync.down.b32 %r729, %r730, %r731, %r687, %r733;
	// end inline asm
	add.s32 	%r756, %r465, 16;
	setp.gt.s32 	%p182, %r756, %r687;
	setp.eq.s32 	%p183, %r725, 0;
	selp.b32 	%r757, %r729, 0, %p183;
	selp.b32 	%r758, 0, %r724, %p182;
	or.b32  	%r1843, %r758, %r725;
	selp.b32 	%r759, 0, %r757, %p182;
	add.s32 	%r1844, %r730, %r759;
	add.s64 	%rd17, %rd1, 512;
	add.s32 	%r1845, %r3, %r356;
	mov.b32 	%r1842, 928;
$L__BB6_135:
	setp.ne.s64 	%p184, %rd176, 101;
	mov.b32 	%r760, -1;
	vote.sync.all.pred 	%p185, %p184, %r760;
	not.pred 	%p186, %p185;
	@%p186 bra 	$L__BB6_139;
	shr.u32 	%r1842, %r1842, 1;
	mul.wide.s32 	%rd88, %r1845, 16;
	add.s64 	%rd89, %rd17, %rd88;
	add.s64 	%rd87, %rd89, -512;
	mov.u32 	%r1847, %r1842;
$L__BB6_137:
	shr.u32 	%r373, %r1847, 1;
	mul.lo.s32 	%r789, %r1846, 16807;
	and.b32  	%r1846, %r789, 2147483647;
	sub.s32 	%r790, %r1847, %r373;
	add.s32 	%r791, %r790, 1;
	rem.u32 	%r792, %r1846, %r791;
	add.s32 	%r788, %r792, %r373;
	// begin inline asm
	nanosleep.u32 %r788;
	// end inline asm
	// begin inline asm
	ld.relaxed.gpu.v2.u64 {%rd85, %rd176}, [%rd87];
	// end inline asm
	setp.eq.s64 	%p192, %rd176, 99;
	mov.b32 	%r793, -1;
	vote.sync.any.pred 	%p193, %p192, %r793;
	mov.u32 	%r1847, %r373;
	@%p193 bra 	$L__BB6_137;
	mov.b64 	{%r796, %r801}, %rd85;
	setp.eq.s64 	%p194, %rd176, 101;
	mov.b32 	%r844, -1;
	vote.sync.ballot.b32 	%r845, %p194, %r844;
	and.b32  	%r846, %r845, %r683;
	or.b32  	%r847, %r846, -2147483648;
	add.s32 	%r848, %r847, -1;
	not.b32 	%r849, %r847;
	and.b32  	%r850, %r849, %r848;
	popc.b32 	%r798, %r850;
	mov.b32 	%r802, 1;
	// begin inline asm
	shfl.sync.down.b32 %r795, %r796, %r802, %r798, %r844;
	// end inline asm
	// begin inline asm
	shfl.sync.down.b32 %r800, %r801, %r802, %r798, %r844;
	// end inline asm
	setp.lt.s32 	%p196, %r465, %r798;
	setp.eq.s32 	%p197, %r796, 0;
	selp.b32 	%r851, %r795, 0, %p196;
	or.b32  	%r806, %r851, %r796;
	selp.b32 	%r852, %r800, 0, %p197;
	selp.b32 	%r853, %r852, 0, %p196;
	add.s32 	%r811, %r853, %r801;
	mov.b32 	%r812, 2;
	// begin inline asm
	shfl.sync.down.b32 %r805, %r806, %r812, %r798, %r844;
	// end inline asm
	// begin inline asm
	shfl.sync.down.b32 %r810, %r811, %r812, %r798, %r844;
	// end inline asm
	add.s32 	%r854, %r465, 2;
	setp.gt.s32 	%p198, %r854, %r798;
	setp.eq.s32 	%p199, %r806, 0;
	selp.b32 	%r855, %r810, 0, %p199;
	selp.b32 	%r856, 0, %r805, %p198;
	or.b32  	%r816, %r806, %r856;
	selp.b32 	%r857, 0, %r855, %p198;
	add.s32 	%r821, %r857, %r811;
	mov.b32 	%r822, 4;
	// begin inline asm
	shfl.sync.down.b32 %r815, %r816, %r822, %r798, %r844;
	// end inline asm
	// begin inline asm
	shfl.sync.down.b32 %r820, %r821, %r822, %r798, %r844;
	// end inline asm
	add.s32 	%r858, %r465, 4;
	setp.gt.s32 	%p200, %r858, %r798;
	setp.eq.s32 	%p201, %r816, 0;
	selp.b32 	%r859, %r820, 0, %p201;
	selp.b32 	%r860, 0, %r815, %p200;
	or.b32  	%r826, %r816, %r860;
	selp.b32 	%r861, 0, %r859, %p200;
	add.s32 	%r831, %r821, %r861;
	mov.b32 	%r832, 8;
	// begin inline asm
	shfl.sync.down.b32 %r825, %r826, %r832, %r798, %r844;
	// end inline asm
	// begin inline asm
	shfl.sync.down.b32 %r830, %r831, %r832, %r798, %r844;
	// end inline asm
	add.s32 	%r862, %r465, 8;
	setp.gt.s32 	%p202, %r862, %r798;
	setp.eq.s32 	%p203, %r826, 0;
	selp.b32 	%r863, %r830, 0, %p203;
	selp.b32 	%r864, 0, %r825, %p202;
	or.b32  	%r836, %r826, %r864;
	selp.b32 	%r865, 0, %r863, %p202;
	add.s32 	%r841, %r831, %r865;
	mov.b32 	%r842, 16;
	// begin inline asm
	shfl.sync.down.b32 %r835, %r836, %r842, %r798, %r844;
	// end inline asm
	// begin inline asm
	shfl.sync.down.b32 %r840, %r841, %r842, %r798, %r844;
	// end inline asm
	add.s32 	%r866, %r465, 16;
	setp.gt.s32 	%p204, %r866, %r798;
	setp.eq.s32 	%p205, %r836, 0;
	selp.b32 	%r867, %r840, 0, %p205;
	selp.b32 	%r868, 0, %r835, %p204;
	selp.b32 	%r869, 0, %r867, %p204;
	add.s32 	%r870, %r841, %r869;
	or.b32  	%r871, %r868, %r1843;
	or.b32  	%r375, %r871, %r836;
	setp.eq.s32 	%p206, %r1843, 0;
	selp.b32 	%r872, %r870, 0, %p206;
	add.s32 	%r1844, %r872, %r1844;
	add.s32 	%r1845, %r1845, -32;
	mov.u32 	%r1843, %r375;
	bra.uni 	$L__BB6_135;
$L__BB6_139:
	setp.ne.s32 	%p187, %r164, 0;
	@%p187 bra 	$L__BB6_141;
	or.b32  	%r762, %r1843, %r352;
	setp.eq.s32 	%p188, %r352, 0;
	selp.b32 	%r763, %r1844, 0, %p188;
	add.s32 	%r764, %r763, %r353;
	mov.b64 	%rd83, {%r762, %r764};
	add.s64 	%rd82, %rd13, 512;
	mov.b64 	%rd84, 101;
	// begin inline asm
	st.relaxed.gpu.v2.u64 [%rd82], {%rd83, %rd84};
	// end inline asm
	st.shared.u32 	[_ZZN3cub18CUB_300001_SM_10006detail11scan_by_key21DeviceScanByKeyKernelINS2_10policy_hubIN6thrust24THRUST_300001_SM_1000_NS18transform_iteratorI6RowKeyNS6_17counting_iteratorIiNS6_11use_defaultESA_SA_EESA_SA_EEjjN4cuda3std3__44plusIvEEE10Policy1000ESC_PjSK_NS0_24ReduceByKeyScanTileStateIjiLb1EEENSF_8equal_toIvEESH_NS0_8NullTypeEmjiEEvT0_PT9_T1_T2_T3_iT4_T5_T6_T7_E12temp_storage+100], %r1843;
	st.shared.v2.u32 	[_ZZN3cub18CUB_300001_SM_10006detail11scan_by_key21DeviceScanByKeyKernelINS2_10policy_hubIN6thrust24THRUST_300001_SM_1000_NS18transform_iteratorI6RowKeyNS6_17counting_iteratorIiNS6_11use_defaultESA_SA_EESA_SA_EEjjN4cuda3std3__44plusIvEEE10Policy1000ESC_PjSK_NS0_24ReduceByKeyScanTileStateIjiLb1EEENSF_8equal_toIvEESH_NS0_8NullTypeEmjiEEvT0_PT9_T1_T2_T3_iT4_T5_T6_T7_E12temp_storage+104], {%r1844, %r762};
	st.shared.u32 	[_ZZN3cub18CUB_300001_SM_10006detail11scan_by_key21DeviceScanByKeyKernelINS2_10policy_hubIN6thrust24THRUST_300001_SM_1000_NS18transform_iteratorI6RowKeyNS6_17counting_iteratorIiNS6_11use_defaultESA_SA_EESA_SA_EEjjN4cuda3std3__44plusIvEEE10Policy1000ESC_PjSK_NS0_24ReduceByKeyScanTileStateIjiLb1EEENSF_8equal_toIvEESH_NS0_8NullTypeEmjiEEvT0_PT9_T1_T2_T3_iT4_T5_T6_T7_E12temp_storage+112], %r764;
$L__BB6_141:
	setp.ne.s32 	%p189, %r465, 0;
	@%p189 bra 	$L__BB6_143;
	st.shared.v2.u32 	[_ZZN3cub18CUB_300001_SM_10006detail11scan_by_key21DeviceScanByKeyKernelINS2_10policy_hubIN6thrust24THRUST_300001_SM_1000_NS18transform_iteratorI6RowKeyNS6_17counting_iteratorIiNS6_11use_defaultESA_SA_EESA_SA_EEjjN4cuda3std3__44plusIvEEE10Policy1000ESC_PjSK_NS0_24ReduceByKeyScanTileStateIjiLb1EEENSF_8equal_toIvEESH_NS0_8NullTypeEmjiEEvT0_PT9_T1_T2_T3_iT4_T5_T6_T7_E12temp_storage+64], {%r1843, %r1844};
	mov.u32 	%r1848, %r1843;
	mov.u32 	%r1849, %r1844;
$L__BB6_143:
	setp.eq.s32 	%p190, %r164, 0;
	bar.sync 	0;
	ld.shared.u32 	%r765, [_ZZN3cub18CUB_300001_SM_10006detail11scan_by_key21DeviceScanByKeyKernelINS2_10policy_hubIN6thrust24THRUST_300001_SM_1000_NS18transform_iteratorI6RowKeyNS6_17counting_iteratorIiNS6_11use_defaultESA_SA_EESA_SA_EEjjN4cuda3std3__44plusIvEEE10Policy1000ESC_PjSK_NS0_24ReduceByKeyScanTileStateIjiLb1EEENSF_8equal_toIvEESH_NS0_8NullTypeEmjiEEvT0_PT9_T1_T2_T3_iT4_T5_T6_T7_E12temp_storage+68];
	setp.eq.s32 	%p191, %r1848, 0;
	selp.b32 	%r766, %r765, 0, %p191;
	selp.b32 	%r767, 0, %r766, %p190;
	add.s32 	%r768, %r1849, %r767;
	selp.b32 	%r769, 0, %r768, %p20;
	add.s32 	%r1869, %r769, %r289;
	selp.b32 	%r770, 0, %r1869, %p21;
	add.s32 	%r1868, %r290, %r770;
	selp.b32 	%r771, 0, %r1868, %p22;
	add.s32 	%r1867, %r291, %r771;
	selp.b32 	%r772, 0, %r1867, %p23;
	add.s32 	%r1866, %r292, %r772;
	selp.b32 	%r773, 0, %r1866, %p24;
	add.s32 	%r1865, %r293, %r773;
	selp.b32 	%r774, 0, %r1865, %p25;
	add.s32 	%r1864, %r294, %r774;
	selp.b32 	%r775, 0, %r1864, %p26;
	add.s32 	%r1863, %r295, %r775;
	selp.b32 	%r776, 0, %r1863, %p27;
	add.s32 	%r1862, %r296, %r776;
	selp.b32 	%r777, 0, %r1862, %p28;
	add.s32 	%r1861, %r297, %r777;
	selp.b32 	%r778, 0, %r1861, %p29;
	add.s32 	%r1860, %r298, %r778;
	selp.b32 	%r779, 0, %r1860, %p30;
	add.s32 	%r1859, %r299, %r779;
	selp.b32 	%r780, 0, %r1859, %p31;
	add.s32 	%r1858, %r300, %r780;
	selp.b32 	%r781, 0, %r1858, %p32;
	add.s32 	%r1857, %r301, %r781;
	selp.b32 	%r782, 0, %r1857, %p33;
	add.s32 	%r1856, %r302, %r782;
	selp.b32 	%r783, 0, %r1856, %p34;
	add.s32 	%r1855, %r303, %r783;
	selp.b32 	%r784, 0, %r1855, %p35;
	add.s32 	%r1854, %r304, %r784;
	selp.b32 	%r785, 0, %r1854, %p36;
	add.s32 	%r1853, %r305, %r785;
	selp.b32 	%r786, 0, %r1853, %p37;
	add.s32 	%r1852, %r306, %r786;
	selp.b32 	%r787, 0, %r1852, %p38;
	add.s32 	%r1851, %r307, %r787;
	selp.b32 	%r1850, 0, %r1851, %p39;
$L__BB6_144:
	add.s32 	%r1062, %r308, %r1850;
	bar.sync 	0;
	st.shared.v4.u32 	[%r227], {%r1869, %r1868, %r1867, %r1866};
	st.shared.v4.u32 	[%r227+16], {%r1865, %r1864, %r1863, %r1862};
	st.shared.v4.u32 	[%r227+32], {%r1861, %r1860, %r1859, %r1858};
	st.shared.v4.u32 	[%r227+48], {%r1857, %r1856, %r1855, %r1854};
	st.shared.v4.u32 	[%r227+64], {%r1853, %r1852, %r1851, %r1062};
	bar.warp.sync 	-1;
	ld.shared.u32 	%r420, [%r226];
	ld.shared.u32 	%r421, [%r226+128];
	ld.shared.u32 	%r422, [%r226+256];
	ld.shared.u32 	%r423, [%r226+384];
	ld.shared.u32 	%r424, [%r226+512];
	ld.shared.u32 	%r425, [%r226+640];
	ld.shared.u32 	%r426, [%r226+768];
	ld.shared.u32 	%r427, [%r226+896];
	ld.shared.u32 	%r428, [%r226+1024];
	ld.shared.u32 	%r429, [%r226+1152];
	ld.shared.u32 	%r430, [%r226+1280];
	ld.shared.u32 	%r431, [%r226+1408];
	ld.shared.u32 	%r432, [%r226+1536];
	ld.shared.u32 	%r433, [%r226+1664];
	ld.shared.u32 	%r434, [%r226+1792];
	ld.shared.u32 	%r435, [%r226+1920];
	ld.shared.u32 	%r436, [%r226+2048];
	ld.shared.u32 	%r437, [%r226+2176];
	ld.shared.u32 	%r438, [%r226+2304];
	ld.shared.u32 	%r439, [%r226+2432];
	setp.ne.s32 	%p292, %r164, 0;
	@%p292 bra 	$L__BB6_146;
	st.volatile.shared.u32 	[_ZZN3cub18CUB_300001_SM_10006detail11scan_by_key21DeviceScanByKeyKernelINS2_10policy_hubIN6thrust24THRUST_300001_SM_1000_NS18transform_iteratorI6RowKeyNS6_17counting_iteratorIiNS6_11use_defaultESA_SA_EESA_SA_EEjjN4cuda3std3__44plusIvEEE10Policy1000ESC_PjSK_NS0_24ReduceByKeyScanTileStateIjiLb1EEENSF_8equal_toIvEESH_NS0_8NullTypeEmjiEEvT0_PT9_T1_T2_T3_iT4_T5_T6_T7_E12temp_storage+17920], %r162;
$L__BB6_146:
	ld.param.u64 	%rd173, [_ZN3cub18CUB_300001_SM_10006detail11scan_by_key21DeviceScanByKeyKernelINS2_10policy_hubIN6thrust24THRUST_300001_SM_1000_NS18transform_iteratorI6RowKeyNS6_17counting_iteratorIiNS6_11use_defaultESA_SA_EESA_SA_EEjjN4cuda3std3__44plusIvEEE10Policy1000ESC_PjSK_NS0_24ReduceByKeyScanTileStateIjiLb1EEENSF_8equal_toIvEESH_NS0_8NullTypeEmjiEEvT0_PT9_T1_T2_T3_iT4_T5_T6_T7__param_3];
	bar.sync 	0;
	ld.volatile.shared.u32 	%r440, [_ZZN3cub18CUB_300001_SM_10006detail11scan_by_key21DeviceScanByKeyKernelINS2_10policy_hubIN6thrust24THRUST_300001_SM_1000_NS18transform_iteratorI6RowKeyNS6_17counting_iteratorIiNS6_11use_defaultESA_SA_EESA_SA_EEjjN4cuda3std3__44plusIvEEE10Policy1000ESC_PjSK_NS0_24ReduceByKeyScanTileStateIjiLb1EEENSF_8equal_toIvEESH_NS0_8NullTypeEmjiEEvT0_PT9_T1_T2_T3_iT4_T5_T6_T7_E12temp_storage+17920];
	setp.ge.s32 	%p293, %r165, %r440;
	cvt.u64.u32 	%rd110, %r165;
	mov.u32 	%r1063, %ctaid.x;
	mul.wide.u32 	%rd111, %r1063, 4480;
	add.s64 	%rd112, %rd111, %rd110;
	cvta.to.global.u64 	%rd113, %rd173;
	shl.b64 	%rd114, %rd112, 2;
	add.s64 	%rd21, %rd113, %rd114;
	@%p293 bra 	$L__BB6_148;
	st.global.u32 	[%rd21], %r420;
$L__BB6_148:
	setp.ge.s32 	%p294, %r168, %r440;
	@%p294 bra 	$L__BB6_150;
	st.global.u32 	[%rd21+128], %r421;
$L__BB6_150:
	mov.u32 	%r1064, %tid.x;
	and.b32  	%r1065, %r1064, 992;
	mul.lo.s32 	%r1066, %r1065, 20;
	and.b32  	%r1067, %r1064, 31;
	or.b32  	%r1068, %r1066, %r1067;
	or.b32  	%r1069, %r1068, 64;
	setp.ge.s32 	%p295, %r1069, %r440;
	@%p295 bra 	$L__BB6_152;
	st.global.u32 	[%rd21+256], %r422;
$L__BB6_152:
	setp.ge.s32 	%p296, %r174, %r440;
	@%p296 bra 	$L__BB6_154;
	st.global.u32 	[%rd21+384], %r423;
$L__BB6_154:
	add.s32 	%r1075, %r1068, 128;
	setp.ge.s32 	%p297, %r1075, %r440;
	@%p297 bra 	$L__BB6_156;
	st.global.u32 	[%rd21+512], %r424;
$L__BB6_156:
	setp.ge.s32 	%p298, %r180, %r440;
	@%p298 bra 	$L__BB6_158;
	st.global.u32 	[%rd21+640], %r425;
$L__BB6_158:
	setp.ge.s32 	%p299, %r183, %r440;
	@%p299 bra 	$L__BB6_160;
	st.global.u32 	[%rd21+768], %r426;
$L__BB6_160:
	setp.ge.s32 	%p300, %r186, %r440;
	@%p300 bra 	$L__BB6_162;
	st.global.u32 	[%rd21+896], %r427;
$L__BB6_162:
	add.s32 	%r1081, %r1068, 256;
	setp.ge.s32 	%p301, %r1081, %r440;
	@%p301 bra 	$L__BB6_164;
	st.global.u32 	[%rd21+1024], %r428;
$L__BB6_164:
	add.s32 	%r1087, %r1068, 288;
	setp.ge.s32 	%p302, %r1087, %r440;
	@%p302 bra 	$L__BB6_166;
	st.global.u32 	[%rd21+1152], %r429;
$L__BB6_166:
	add.s32 	%r1093, %r1068, 320;
	setp.ge.s32 	%p303, %r1093, %r440;
	@%p303 bra 	$L__BB6_168;
	st.global.u32 	[%rd21+1280], %r430;
$L__BB6_168:
	add.s32 	%r1099, %r1068, 352;
	setp.ge.s32 	%p304, %r1099, %r440;
	@%p304 bra 	$L__BB6_170;
	st.global.u32 	[%rd21+1408], %r431;
$L__BB6_170:
	add.s32 	%r1105, %r1068, 384;
	setp.ge.s32 	%p305, %r1105, %r440;
	@%p305 bra 	$L__BB6_172;
	st.global.u32 	[%rd21+1536], %r432;
$L__BB6_172:
	setp.ge.s32 	%p306, %r204, %r440;
	@%p306 bra 	$L__BB6_174;
	st.global.u32 	[%rd21+1664], %r433;
$L__BB6_174:
	setp.ge.s32 	%p307, %r207, %r440;
	@%p307 bra 	$L__BB6_176;
	st.global.u32 	[%rd21+1792], %r434;
$L__BB6_176:
	add.s32 	%r1111, %r1068, 480;
	setp.ge.s32 	%p308, %r1111, %r440;
	@%p308 bra 	$L__BB6_178;
	st.global.u32 	[%rd21+1920], %r435;
$L__BB6_178:
	add.s32 	%r1117, %r1068, 512;
	setp.ge.s32 	%p309, %r1117, %r440;
	@%p309 bra 	$L__BB6_180;
	st.global.u32 	[%rd21+2048], %r436;
$L__BB6_180:
	setp.ge.s32 	%p310, %r216, %r440;
	@%p310 bra 	$L__BB6_182;
	st.global.u32 	[%rd21+2176], %r437;
$L__BB6_182:
	add.s32 	%r1123, %r1068, 576;
	setp.ge.s32 	%p311, %r1123, %r440;
	@%p311 bra 	$L__BB6_184;
	st.global.u32 	[%rd21+2304], %r438;
$L__BB6_184:
	setp.ge.s32 	%p312, %r222, %r440;
	@%p312 bra 	$L__BB6_186;
	st.global.u32 	[%rd21+2432], %r439;
$L__BB6_186:
	ret;

}
	// .globl	_ZN3cub18CUB_300001_SM_10006detail11scan_by_key25DeviceScanByKeyInitKernelINS0_24ReduceByKeyScanTileStateI6__halfiLb1EEEN6thrust24THRUST_300001_SM_1000_NS18transform_iteratorI6RowKeyNS8_17counting_iteratorIiNS8_11use_defaultESC_SC_EESC_SC_EEjEEvT_T0_PN4cuda3std3__415iterator_traitsISG_vE10value_typeET1_i
.visible .entry _ZN3cub18CUB_300001_SM_10006detail11scan_by_key25DeviceScanByKeyInitKernelINS0_24ReduceByKeyScanTileStateI6__halfiLb1EEEN6thrust24THRUST_300001_SM_1000_NS18transform_iteratorI6RowKeyNS8_17counting_iteratorIiNS8_11use_defaultESC_SC_EESC_SC_EEjEEvT_T0_PN4cuda3std3__415iterator_traitsISG_vE10value_typeET1_i(
	.param .align 8 .b8 _ZN3cub18CUB_300001_SM_10006detail11scan_by_key25DeviceScanByKeyInitKernelINS0_24ReduceByKeyScanTileStateI6__halfiLb1EEEN6thrust24THRUST_300001_SM_1000_NS18transform_iteratorI6RowKeyNS8_17counting_iteratorIiNS8_11use_defaultESC_SC_EESC_SC_EEjEEvT_T0_PN4cuda3std3__415iterator_traitsISG_vE10value_typeET1_i_param_0[8],
	.param .align 4 .b8 _ZN3cub18CUB_300001_SM_10006detail11scan_by_key25DeviceScanByKeyInitKernelINS0_24ReduceByKeyScanTileStateI6__halfiLb1EEEN6thrust24THRUST_300001_SM_1000_NS18transform_iteratorI6RowKeyNS8_17counting_iteratorIiNS8_11use_defaultESC_SC_EESC_SC_EEjEEvT_T0_PN4cuda3std3__415iterator_traitsISG_vE10value_typeET1_i_param_1[8],
	.param .u64 .ptr .align 1 _ZN3cub18CUB_300001_SM_10006detail11scan_by_key25DeviceScanByKeyInitKernelINS0_24ReduceByKeyScanTileStateI6__halfiLb1EEEN6thrust24THRUST_300001_SM_1000_NS18transform_iteratorI6RowKeyNS8_17counting_iteratorIiNS8_11use_defaultESC_SC_EESC_SC_EEjEEvT_T0_PN4cuda3std3__415iterator_traitsISG_vE10value_typeET1_i_param_2,
	.param .u32 _ZN3cub18CUB_300001_SM_10006detail11scan_by_key25DeviceScanByKeyInitKernelINS0_24ReduceByKeyScanTileStateI6__halfiLb1EEEN6thrust24THRUST_300001_SM_1000_NS18transform_iteratorI6RowKeyNS8_17counting_iteratorIiNS8_11use_defaultESC_SC_EESC_SC_EEjEEvT_T0_PN4cuda3std3__415iterator_traitsISG_vE10value_typeET1_i_param_3,
	.param .u32 _ZN3cub18CUB_300001_SM_10006detail11scan_by_key25DeviceScanByKeyInitKernelINS0_24ReduceByKeyScanTileStateI6__halfiLb1EEEN6thrust24THRUST_300001_SM_1000_NS18transform_iteratorI6RowKeyNS8_17counting_iteratorIiNS8_11use_defaultESC_SC_EESC_SC_EEjEEvT_T0_PN4cuda3std3__415iterator_traitsISG_vE10value_typeET1_i_param_4
)
{
	.reg .pred 	%p<8>;
	.reg .b32 	%r<13>;
	.reg .b64 	%rd<13>;

	ld.param.u32 	%r1, [_ZN3cub18CUB_300001_SM_10006detail11scan_by_key25DeviceScanByKeyInitKernelINS0_24ReduceByKeyScanTileStateI6__halfiLb1EEEN6thrust24THRUST_300001_SM_1000_NS18transform_iteratorI6RowKeyNS8_17counting_iteratorIiNS8_11use_defaultESC_SC_EESC_SC_EEjEEvT_T0_PN4cuda3std3__415iterator_traitsISG_vE10value_typeET1_i_param_1];
	ld.param.u32 	%r2, [_ZN3cub18CUB_300001_SM_10006detail11scan_by_key25DeviceScanByKeyInitKernelINS0_24ReduceByKeyScanTileStateI6__halfiLb1EEEN6thrust24THRUST_300001_SM_1000_NS18transform_iteratorI6RowKeyNS8_17counting_iteratorIiNS8_11use_defaultESC_SC_EESC_SC_EEjEEvT_T0_PN4cuda3std3__415iterator_traitsISG_vE10value_typeET1_i_param_1+4];
	ld.param.u64 	%rd3, [_ZN3cub18CUB_300001_SM_10006detail11scan_by_key25DeviceScanByKeyInitKernelINS0_24ReduceByKeyScanTileStateI6__halfiLb1EEEN6thrust24THRUST_300001_SM_1000_NS18transform_iteratorI6RowKeyNS8_17counting_iteratorIiNS8_11use_defaultESC_SC_EESC_SC_EEjEEvT_T0_PN4cuda3std3__415iterator_traitsISG_vE10value_typeET1_i_param_0];
	ld.param.u64 	%rd2, [_ZN3cub18CUB_300001_SM_10006detail11scan_by_key25DeviceScanByKeyInitKernelINS0_24ReduceByKeyScanTileStateI6__halfiLb1EEEN6thrust24THRUST_300001_SM_1000_NS18transform_iteratorI6RowKeyNS8_17counting_iteratorIiNS8_11use_defaultESC_SC_EESC_SC_EEjEEvT_T0_PN4cuda3std3__415iterator_traitsISG_vE10value_typeET1_i_param_2];
	ld.param.u32 	%r6, [_ZN3cub18CUB_300001_SM_10006detail11scan_by_key25DeviceScanByKeyInitKernelINS0_24ReduceByKeyScanTileStateI6__halfiLb1EEEN6thrust24THRUST_300001_SM_1000_NS18transform_iteratorI6RowKeyNS8_17counting_iteratorIiNS8_11use_defaultESC_SC_EESC_SC_EEjEEvT_T0_PN4cuda3std3__415iterator_traitsISG_vE10value_typeET1_i_param_3];
	ld.param.u32 	%r7, [_ZN3cub18CUB_300001_SM_10006detail11scan_by_key25DeviceScanByKeyInitKernelINS0_24ReduceByKeyScanTileStateI6__halfiLb1EEEN6thrust24THRUST_300001_SM_1000_NS18transform_iteratorI6RowKeyNS8_17counting_iteratorIiNS8_11use_defaultESC_SC_EESC_SC_EEjEEvT_T0_PN4cuda3std3__415iterator_traitsISG_vE10value_typeET1_i_param_4];
	cvta.to.global.u64 	%rd1, %rd3;
	mov.u32 	%r3, %ctaid.x;
	mov.u32 	%r8, %ntid.x;
	mov.u32 	%r4, %tid.x;
	mad.lo.s32 	%r5, %r3, %r8, %r4;
	setp.ge.s32 	%p1, %r5, %r7;
	@%p1 bra 	$L__BB7_2;
	mul.wide.s32 	%rd4, %r5, 8;
	add.s64 	%rd5, %rd1, %rd4;
	mov.b64 	%rd6, 6488064;
	st.global.u64 	[%rd5+256], %rd6;
$L__BB7_2:
	setp.ne.s32 	%p2, %r3, 0;
	setp.gt.u32 	%p3, %r4, 31;
	or.pred  	%p4, %p2, %p3;
	@%p4 bra 	$L__BB7_4;
	mul.wide.u32 	%rd7, %r4, 8;
	add.s64 	%rd8, %rd1, %rd7;
	mov.b64 	%rd9, 0;
	st.global.u64 	[%rd8], %rd9;
$L__BB7_4:
	setp.eq.s32 	%p5, %r5, 0;
	setp.ge.u32 	%p6, %r5, %r7;
	or.pred  	%p7, %p5, %p6;
	@%p7 bra 	$L__BB7_6;
	mad.lo.s32 	%r10, %r6, %r5, %r1;
	add.s32 	%r11, %r10, -1;
	div.s32 	%r12, %r11, %r2;
	cvta.to.global.u64 	%rd10, %rd2;
	mul.wide.u32 	%rd11, %r5, 4;
	add.s64 	%rd12, %rd10, %rd11;
	st.global.u32 	[%rd12], %r12;
$L__BB7_6:
	ret;

}
	// .globl	_ZN3cub18CUB_300001_SM_10006detail11scan_by_key21DeviceScanByKeyKernelINS2_10policy_hubIN6thrust24THRUST_300001_SM_1000_NS18transform_iteratorI6RowKeyNS6_17counting_iteratorIiNS6_11use_defaultESA_SA_EESA_SA_EE6__halfSD_7HalfAddE10Policy1000ESC_PSD_SH_NS0_24ReduceByKeyScanTileStateISD_iLb1EEEN4cuda3std3__48equal_toIiEESE_NS0_8NullTypeEjSD_iEEvT0_PT9_T1_T2_T3_iT4_T5_T6_T7_
.visible .entry _ZN3cub18CUB_300001_SM_10006detail11scan_by_key21DeviceScanByKeyKernelINS2_10policy_hubIN6thrust24THRUST_300001_SM_1000_NS18transform_iteratorI6RowKeyNS6_17counting_iteratorIiNS6_11use_defaultESA_SA_EESA_SA_EE6__halfSD_7HalfAddE10Policy1000ESC_PSD_SH_NS0_24ReduceByKeyScanTileStateISD_iLb1EEEN4cuda3std3__48equal_toIiEESE_NS0_8NullTypeEjSD_iEEvT0_PT9_T1_T2_T3_iT4_T5_T6_T7_(
	.param .align 4 .b8 _ZN3cub18CUB_300001_SM_10006detail11scan_by_key21DeviceScanByKeyKernelINS2_10policy_hubIN6thrust24THRUST_300001_SM_1000_NS18transform_iteratorI6RowKeyNS6_17counting_iteratorIiNS6_11use_defaultESA_SA_EESA_SA_EE6__halfSD_7HalfAddE10Policy1000ESC_PSD_SH_NS0_24ReduceByKeyScanTileStateISD_iLb1EEEN4cuda3std3__48equal_toIiEESE_NS0_8NullTypeEjSD_iEEvT0_PT9_T1_T2_T3_iT4_T5_T6_T7__param_0[8],
	.param .u64 .ptr .align 1 _ZN3cub18CUB_300001_SM_10006detail11scan_by_key21DeviceScanByKeyKernelINS2_10policy_hubIN6thrust24THRUST_300001_SM_1000_NS18transform_iteratorI6RowKeyNS6_17counting_iteratorIiNS6_11use_defaultESA_SA_EESA_SA_EE6__halfSD_7HalfAddE10Policy1000ESC_PSD_SH_NS0_24ReduceByKeyScanTileStateISD_iLb1EEEN4cuda3std3__48equal_toIiEESE_NS0_8NullTypeEjSD_iEEvT0_PT9_T1_T2_T3_iT4_T5_T6_T7__param_1,
	.param .u64 .ptr .align 1 _ZN3cub18CUB_300001_SM_10006detail11scan_by_key21DeviceScanByKeyKernelINS2_10policy_hubIN6thrust24THRUST_300001_SM_1000_NS18transform_iteratorI6RowKeyNS6_17counting_iteratorIiNS6_11use_defaultESA_SA_EESA_SA_EE6__halfSD_7HalfAddE10Policy1000ESC_PSD_SH_NS0_24ReduceByKeyScanTileStateISD_iLb1EEEN4cuda3std3__48equal_toIiEESE_NS0_8NullTypeEjSD_iEEvT0_PT9_T1_T2_T3_iT4_T5_T6_T7__param_2,
	.param .u64 .ptr .align 1 _ZN3cub18CUB_300001_SM_10006detail11scan_by_key21DeviceScanByKeyKernelINS2_10policy_hubIN6thrust24THRUST_300001_SM_1000_NS18transform_iteratorI6RowKeyNS6_17counting_iteratorIiNS6_11use_defaultESA_SA_EESA_SA_EE6__halfSD_7HalfAddE10Policy1000ESC_PSD_SH_NS0_24ReduceByKeyScanTileStateISD_iLb1EEEN4cuda3std3__48equal_toIiEESE_NS0_8NullTypeEjSD_iEEvT0_PT9_T1_T2_T3_iT4_T5_T6_T7__param_3,
	.param .align 8 .b8 _ZN3cub18CUB_300001_SM_10006detail11scan_by_key21DeviceScanByKeyKernelINS2_10policy_hubIN6thrust24THRUST_300001_SM_1000_NS18transform_iteratorI6RowKeyNS6_17counting_iteratorIiNS6_11use_defaultESA_SA_EESA_SA_EE6__halfSD_7HalfAddE10Policy1000ESC_PSD_SH_NS0_24ReduceByKeyScanTileStateISD_iLb1EEEN4cuda3std3__48equal_toIiEESE_NS0_8NullTypeEjSD_iEEvT0_PT9_T1_T2_T3_iT4_T5_T6_T7__param_4[8],
	.param .u32 _ZN3cub18CUB_300001_SM_10006detail11scan_by_key21DeviceScanByKeyKernelINS2_10policy_hubIN6thrust24THRUST_300001_SM_1000_NS18transform_iteratorI6RowKeyNS6_17counting_iteratorIiNS6_11use_defaultESA_SA_EESA_SA_EE6__halfSD_7HalfAddE10Policy1000ESC_PSD_SH_NS0_24ReduceByKeyScanTileStateISD_iLb1EEEN4cuda3std3__48equal_toIiEESE_NS0_8NullTypeEjSD_iEEvT0_PT9_T1_T2_T3_iT4_T5_T6_T7__param_5,
	.param .align 1 .b8 _ZN3cub18CUB_300001_SM_10006detail11scan_by_key21DeviceScanByKeyKernelINS2_10policy_hubIN6thrust24THRUST_300001_SM_1000_NS18transform_iteratorI6RowKeyNS6_17counting_iteratorIiNS6_11use_defaultESA_SA_EESA_SA_EE6__halfSD_7HalfAddE10Policy1000ESC_PSD_SH_NS0_24ReduceByKeyScanTileStateISD_iLb1EEEN4cuda3std3__48equal_toIiEESE_NS0_8NullTypeEjSD_iEEvT0_PT9_T1_T2_T3_iT4_T5_T6_T7__param_6[1],
	.param .align 1 .b8 _ZN3cub18CUB_300001_SM_10006detail11scan_by_key21DeviceScanByKeyKernelINS2_10policy_hubIN6thrust24THRUST_300001_SM_1000_NS18transform_iteratorI6RowKeyNS6_17counting_iteratorIiNS6_11use_defaultESA_SA_EESA_SA_EE6__halfSD_7HalfAddE10Policy1000ESC_PSD_SH_NS0_24ReduceByKeyScanTileStateISD_iLb1EEEN4cuda3std3__48equal_toIiEESE_NS0_8NullTypeEjSD_iEEvT0_PT9_T1_T2_T3_iT4_T5_T6_T7__param_7[1],
	.param .align 1 .b8 _ZN3cub18CUB_300001_SM_10006detail11scan_by_key21DeviceScanByKeyKernelINS2_10policy_hubIN6thrust24THRUST_300001_SM_1000_NS18transform_iteratorI6RowKeyNS6_17counting_iteratorIiNS6_11use_defaultESA_SA_EESA_SA_EE6__halfSD_7HalfAddE10Policy1000ESC_PSD_SH_NS0_24ReduceByKeyScanTileStateISD_iLb1EEEN4cuda3std3__48equal_toIiEESE_NS0_8NullTypeEjSD_iEEvT0_PT9_T1_T2_T3_iT4_T5_T6_T7__param_8[1],
	.param .u32 _ZN3cub18CUB_300001_SM_10006detail11scan_by_key21DeviceScanByKeyKernelINS2_10policy_hubIN6thrust24THRUST_300001_SM_1000_NS18transform_iteratorI6RowKeyNS6_17counting_iteratorIiNS6_11use_defaultESA_SA_EESA_SA_EE6__halfSD_7HalfAddE10Policy1000ESC_PSD_SH_NS0_24ReduceByKeyScanTileStateISD_iLb1EEEN4cuda3std3__48equal_toIiEESE_NS0_8NullTypeEjSD_iEEvT0_PT9_T1_T2_T3_iT4_T5_T6_T7__param_9
)
.maxntid 256
{
	.reg .pred 	%p<358>;
	.reg .b16 	%rs<1161>;
	.reg .b32 	%r<1111>;
	.reg .b64 	%rd<108>;
	// demoted variable
	.shared .align 16 .b8 _ZZN3cub18CUB_300001_SM_10006detail11scan_by_key21DeviceScanByKeyKernelINS2_10policy_hubIN6thrust24THRUST_300001_SM_1000_NS18transform_iteratorI6RowKeyNS6_17counting_iteratorIiNS6_11use_defaultESA_SA_EESA_SA_EE6__halfSD_7HalfAddE10Policy1000ESC_PSD_SH_NS0_24ReduceByKeyScanTileStateISD_iLb1EEEN4cuda3std3__48equal_toIiEESE_NS0_8NullTypeEjSD_iEEvT0_PT9_T1_T2_T3_iT4_T5_T6_T7_E12temp_storage[9216];
	ld.param.u64 	%rd3, [_ZN3cub18CUB_300001_SM_10006detail11scan_by_key21DeviceScanByKeyKernelINS2_10policy_hubIN6thrust24THRUST_300001_SM_1000_NS18transform_iteratorI6RowKeyNS6_17counting_iteratorIiNS6_11use_defaultESA_SA_EESA_SA_EE6__halfSD_7HalfAddE10Policy1000ESC_PSD_SH_NS0_24ReduceByKeyScanTileStateISD_iLb1EEEN4cuda3std3__48equal_toIiEESE_NS0_8NullTypeEjSD_iEEvT0_PT9_T1_T2_T3_iT4_T5_T6_T7__param_4];
	ld.param.u32 	%r1, [_ZN3cub18CUB_300001_SM_10006detail11scan_by_key21DeviceScanByKeyKernelINS2_10policy_hubIN6thrust24THRUST_300001_SM_1000_NS18transform_iteratorI6RowKeyNS6_17counting_iteratorIiNS6_11use_defaultESA_SA_EESA_SA_EE6__halfSD_7HalfAddE10Policy1000ESC_PSD_SH_NS0_24ReduceByKeyScanTileStateISD_iLb1EEEN4cuda3std3__48equal_toIiEESE_NS0_8NullTypeEjSD_iEEvT0_PT9_T1_T2_T3_iT4_T5_T6_T7__param_0];
	ld.param.u32 	%r2, [_ZN3cub18CUB_300001_SM_10006detail11scan_by_key21DeviceScanByKeyKernelINS2_10policy_hubIN6thrust24THRUST_300001_SM_1000_NS18transform_iteratorI6RowKeyNS6_17counting_iteratorIiNS6_11use_defaultESA_SA_EESA_SA_EE6__halfSD_7HalfAddE10Policy1000ESC_PSD_SH_NS0_24ReduceByKeyScanTileStateISD_iLb1EEEN4cuda3std3__48equal_toIiEESE_NS0_8NullTypeEjSD_iEEvT0_PT9_T1_T2_T3_iT4_T5_T6_T7__param_0+4];
	ld.param.u64 	%rd17, [_ZN3cub18CUB_300001_SM_10006detail11scan_by_key21DeviceScanByKeyKernelINS2_10policy_hubIN6thrust24THRUST_300001_SM_1000_NS18transform_iteratorI6RowKeyNS6_17counting_iteratorIiNS6_11use_defaultESA_SA_EESA_SA_EE6__halfSD_7HalfAddE10Policy1000ESC_PSD_SH_NS0_24ReduceByKeyScanTileStateISD_iLb1EEEN4cuda3std3__48equal_toIiEESE_NS0_8NullTypeEjSD_iEEvT0_PT9_T1_T2_T3_iT4_T5_T6_T7__param_1];
	ld.param.u64 	%rd18, [_ZN3cub18CUB_300001_SM_10006detail11scan_by_key21DeviceScanByKeyKernelINS2_10policy_hubIN6thrust24THRUST_300001_SM_1000_NS18transform_iteratorI6RowKeyNS6_17counting_iteratorIiNS6_11use_defaultESA_SA_EESA_SA_EE6__halfSD_7HalfAddE10Policy1000ESC_PSD_SH_NS0_24ReduceByKeyScanTileStateISD_iLb1EEEN4cuda3std3__48equal_toIiEESE_NS0_8NullTypeEjSD_iEEvT0_PT9_T1_T2_T3_iT4_T5_T6_T7__param_2];
	ld.param.u32 	%r321, [_ZN3cub18CUB_300001_SM_10006detail11scan_by_key21DeviceScanByKeyKernelINS2_10policy_hubIN6thrust24THRUST_300001_SM_1000_NS18transform_iteratorI6RowKeyNS6_17counting_iteratorIiNS6_11use_defaultESA_SA_EESA_SA_EE6__halfSD_7HalfAddE10Policy1000ESC_PSD_SH_NS0_24ReduceByKeyScanTileStateISD_iLb1EEEN4cuda3std3__48equal_toIiEESE_NS0_8NullTypeEjSD_iEEvT0_PT9_T1_T2_T3_iT4_T5_T6_T7__param_9];
	cvta.to.global.u64 	%rd1, %rd17;
	cvta.to.global.u64 	%rd2, %rd18;
	mov.u32 	%r3, %ctaid.x;
	mul.lo.s32 	%r4, %r3, 2304;
	sub.s32 	%r5, %r321, %r4;
	setp.lt.u32 	%p32, %r5, 2305;
	@%p32 bra 	$L__BB8_190;
	mov.u32 	%r6, %tid.x;
	and.b32  	%r715, %r6, 31;
	and.b32  	%r716, %r6, 992;
	mul.lo.s32 	%r717, %r716, 9;
	add.s32 	%r718, %r715, %r4;
	add.s32 	%r719, %r718, %r717;
	add.s32 	%r720, %r719, %r1;
	div.s32 	%r721, %r720, %r2;
	add.s32 	%r722, %r720, 32;
	div.s32 	%r723, %r722, %r2;
	add.s32 	%r724, %r720, 64;
	div.s32 	%r725, %r724, %r2;
	add.s32 	%r726, %r720, 96;
	div.s32 	%r727, %r726, %r2;
	add.s32 	%r728, %r720, 128;
	div.s32 	%r729, %r728, %r2;
	add.s32 	%r730, %r720, 160;
	div.s32 	%r731, %r730, %r2;
	add.s32 	%r732, %r720, 192;
	div.s32 	%r733, %r732, %r2;
	add.s32 	%r734, %r720, 224;
	div.s32 	%r735, %r734, %r2;
	add.s32 	%r736, %r720, 256;
	div.s32 	%r737, %r736, %r2;
	// begin inline asm
	mov.u32 %r714, %laneid;
	// end inline asm
	shr.u32 	%r8, %r6, 5;
	mad.lo.s32 	%r738, %r8, 288, %r714;
	shl.b32 	%r739, %r738, 2;
	mov.u32 	%r740, _ZZN3cub18CUB_300001_SM_10006detail11scan_by_key21DeviceScanByKeyKernelINS2_10policy_hubIN6thrust24THRUST_300001_SM_1000_NS18transform_iteratorI6RowKeyNS6_17counting_iteratorIiNS6_11use_defaultESA_SA_EESA_SA_EE6__halfSD_7HalfAddE10Policy1000ESC_PSD_SH_NS0_24ReduceByKeyScanTileStateISD_iLb1EEEN4cuda3std3__48equal_toIiEESE_NS0_8NullTypeEjSD_iEEvT0_PT9_T1_T2_T3_iT4_T5_T6_T7_E12temp_storage;
	add.s32 	%r741, %r740, %r739;
	st.shared.u32 	[%r741], %r721;
	st.shared.u32 	[%r741+128], %r723;
	st.shared.u32 	[%r741+256], %r725;
	st.shared.u32 	[%r741+384], %r727;
	st.shared.u32 	[%r741+512], %r729;
	st.shared.u32 	[%r741+640], %r731;
	st.shared.u32 	[%r741+768], %r733;
	st.shared.u32 	[%r741+896], %r735;
	st.shared.u32 	[%r741+1024], %r737;
	bar.warp.sync 	-1;
	shl.b32 	%r742, %r714, 3;
	add.s32 	%r743, %r738, %r742;
	shl.b32 	%r744, %r714, 5;
	add.s32 	%r745, %r741, %r744;
	ld.shared.u32 	%r9, [%r745];
	ld.shared.u32 	%r10, [%r745+4];
	ld.shared.u32 	%r11, [%r745+8];
	ld.shared.u32 	%r12, [%r745+12];
	ld.shared.u32 	%r13, [%r745+16];
	ld.shared.u32 	%r14, [%r745+20];
	ld.shared.u32 	%r15, [%r745+24];
	ld.shared.u32 	%r16, [%r745+28];
	ld.shared.u32 	%r17, [%r745+32];
	bar.sync 	0;
	cvt.u64.u32 	%rd56, %r4;
	or.b32  	%r746, %r717, %r715;
	cvt.u64.u32 	%rd57, %r746;
	add.s64 	%rd58, %rd57, %rd56;
	shl.b64 	%rd59, %rd58, 1;
	add.s64 	%rd60, %rd2, %rd59;
	ld.global.u16 	%rs712, [%rd60];
	ld.global.u16 	%rs713, [%rd60+64];
	ld.global.u16 	%rs714, [%rd60+128];
	ld.global.u16 	%rs715, [%rd60+192];
	ld.global.u16 	%rs716, [%rd60+256];
	ld.global.u16 	%rs717, [%rd60+320];
	ld.global.u16 	%rs718, [%rd60+384];
	ld.global.u16 	%rs719, [%rd60+448];
	ld.global.u16 	%rs720, [%rd60+512];
	shl.b32 	%r747, %r738, 1;
	sub.s32 	%r18, %r741, %r747;
	st.shared.u16 	[%r18], %rs712;
	st.shared.u16 	[%r18+64], %rs713;
	st.shared.u16 	[%r18+128], %rs714;
	st.shared.u16 	[%r18+192], %rs715;
	st.shared.u16 	[%r18+256], %rs716;
	st.shared.u16 	[%r18+320], %rs717;
	st.shared.u16 	[%r18+384], %rs718;
	st.shared.u16 	[%r18+448], %rs719;
	st.shared.u16 	[%r18+512], %rs720;
	bar.warp.sync 	-1;
	shl.b32 	%r748, %r743, 1;
	sub.s32 	%r19, %r745, %r748;
	ld.shared.u16 	%rs1069, [%r19];
	ld.shared.u16 	%rs1068, [%r19+2];
	ld.shared.u16 	%rs1067, [%r19+4];
	ld.shared.u16 	%rs1066, [%r19+6];
	ld.shared.u16 	%rs1065, [%r19+8];
	ld.shared.u16 	%rs1064, [%r19+10];
	ld.shared.u16 	%rs1063, [%r19+12];
	ld.shared.u16 	%rs1062, [%r19+14];
	ld.shared.u16 	%rs1061, [%r19+16];
	bar.sync 	0;
	setp.ne.s32 	%p220, %r3, 0;
	@%p220 bra 	$L__BB8_70;
	shl.b32 	%r969, %r6, 2;
	add.s32 	%r971, %r740, %r969;
	add.s32 	%r20, %r971, 1148;
	st.shared.u32 	[%r971+1148], %r17;
	bar.sync 	0;
	setp.eq.s32 	%p307, %r6, 0;
	mov.b32 	%r1060, 1;
	@%p307 bra 	$L__BB8_4;
	ld.shared.u32 	%r972, [%r20+-4];
	setp.ne.s32 	%p308, %r972, %r9;
	selp.u32 	%r1060, 1, 0, %p308;
$L__BB8_4:
	setp.ne.s32 	%p309, %r9, %r10;
	mov.u16 	%rs986, %rs1068;
	@%p309 bra 	$L__BB8_6;
	// begin inline asm
	{add.f16 %rs986,%rs1069,%rs1068;
}
	// end inline asm
$L__BB8_6:
	setp.ne.s32 	%p1, %r10, %r11;
	mov.u16 	%rs987, %rs1067;
	@%p1 bra 	$L__BB8_8;
	// begin inline asm
	{add.f16 %rs987,%rs986,%rs1067;
}
	// end inline asm
$L__BB8_8:
	setp.ne.s32 	%p310, %r11, %r12;
	setp.ne.s32 	%p311, %r9, %r10;
	or.pred  	%p312, %p311, %p1;
	or.pred  	%p2, %p312, %p310;
	mov.u16 	%rs988, %rs1066;
	@%p310 bra 	$L__BB8_10;
	// begin inline asm
	{add.f16 %rs988,%rs987,%rs1066;
}
	// end inline asm
$L__BB8_10:
	setp.ne.s32 	%p313, %r12, %r13;
	or.pred  	%p3, %p2, %p313;
	mov.u16 	%rs989, %rs1065;
	@%p313 bra 	$L__BB8_12;
	// begin inline asm
	{add.f16 %rs989,%rs988,%rs1065;
}
	// end inline asm
$L__BB8_12:
	setp.ne.s32 	%p314, %r13, %r14;
	or.pred  	%p4, %p3, %p314;
	mov.u16 	%rs990, %rs1064;
	@%p314 bra 	$L__BB8_14;
	// begin inline asm
	{add.f16 %rs990,%rs989,%rs1064;
}
	// end inline asm
$L__BB8_14:
	setp.ne.s32 	%p315, %r14, %r15;
	or.pred  	%p5, %p4, %p315;
	mov.u16 	%rs991, %rs1063;
	@%p315 bra 	$L__BB8_16;
	// begin inline asm
	{add.f16 %rs991,%rs990,%rs1063;
}
	// end inline asm
$L__BB8_16:
	setp.ne.s32 	%p316, %r15, %r16;
	or.pred  	%p6, %p5, %p316;
	mov.u16 	%rs992, %rs1062;
	@%p316 bra 	$L__BB8_18;
	// begin inline asm
	{add.f16 %rs992,%rs991,%rs1062;
}
	// end inline asm
$L__BB8_18:
	setp.ne.s32 	%p317, %r16, %r17;
	or.pred  	%p318, %p6, %p317;
	selp.u32 	%r973, 1, 0, %p318;
	or.b32  	%r23, %r1060, %r973;
	mov.u16 	%rs993, %rs1061;
	@%p317 bra 	$L__BB8_20;
	// begin inline asm
	{add.f16 %rs993,%rs992,%rs1061;
}
	// end inline asm
$L__BB8_20:
	mov.b32 	%r980, {%rs993, %rs901};
	mov.b32 	%r981, 1;
	mov.b32 	%r982, 0;
	mov.b32 	%r983, -1;
	// begin inline asm
	shfl.sync.up.b32 %r974, %r23, %r981, %r982, %r983;
	// end inline asm
	// begin inline asm
	shfl.sync.up.b32 %r979, %r980, %r981, %r982, %r983;
	// end inline asm
	setp.ne.s32 	%p319, %r23, 0;
	mov.u16 	%rs994, %rs993;
	@%p319 bra 	$L__BB8_22;
	cvt.u16.u32 	%rs903, %r979;
	// begin inline asm
	{add.f16 %rs994,%rs903,%rs993;
}
	// end inline asm
$L__BB8_22:
	setp.lt.s32 	%p320, %r714, 1;
	selp.b16 	%rs28, %rs993, %rs994, %p320;
	selp.b32 	%r994, 0, %r974, %p320;
	or.b32  	%r985, %r994, %r23;
	{ .reg .b16 tmp; mov.b32 {tmp, %rs905}, %r980; }
	mov.b32 	%r990, {%rs28, %rs905};
	mov.b32 	%r991, 2;
	mov.b32 	%r992, 0;
	mov.b32 	%r993, -1;
	// begin inline asm
	shfl.sync.up.b32 %r984, %r985, %r991, %r992, %r993;
	// end inline asm
	// begin inline asm
	shfl.sync.up.b32 %r989, %r990, %r991, %r992, %r993;
	// end inline asm
	setp.ne.s32 	%p321, %r985, 0;
	mov.u16 	%rs995, %rs28;
	@%p321 bra 	$L__BB8_24;
	cvt.u16.u32 	%rs907, %r989;
	// begin inline asm
	{add.f16 %rs995,%rs907,%rs28;
}
	// end inline asm
$L__BB8_24:
	setp.lt.s32 	%p322, %r714, 2;
	selp.b16 	%rs31, %rs28, %rs995, %p322;
	selp.b32 	%r1005, 0, %r984, %p322;
	or.b32  	%r996, %r1005, %r985;
	{ .reg .b16 tmp; mov.b32 {tmp, %rs909}, %r990; }
	mov.b32 	%r1001, {%rs31, %rs909};
	mov.b32 	%r1002, 4;
	mov.b32 	%r1003, 0;
	mov.b32 	%r1004, -1;
	// begin inline asm
	shfl.sync.up.b32 %r995, %r996, %r1002, %r1003, %r1004;
	// end inline asm
	// begin inline asm
	shfl.sync.up.b32 %r1000, %r1001, %r1002, %r1003, %r1004;
	// end inline asm
	setp.ne.s32 	%p323, %r996, 0;
	mov.u16 	%rs996, %rs31;
	@%p323 bra 	$L__BB8_26;
	cvt.u16.u32 	%rs911, %r1000;
	// begin inline asm
	{add.f16 %rs996,%rs911,%rs31;
}
	// end inline asm
$L__BB8_26:
	setp.lt.s32 	%p324, %r714, 4;
	selp.b16 	%rs34, %rs31, %rs996, %p324;
	selp.b32 	%r1016, 0, %r995, %p324;
	or.b32  	%r1007, %r1016, %r996;
	{ .reg .b16 tmp; mov.b32 {tmp, %rs913}, %r1001; }
	mov.b32 	%r1012, {%rs34, %rs913};
	mov.b32 	%r1013, 8;
	mov.b32 	%r1014, 0;
	mov.b32 	%r1015, -1;
	// begin inline asm
	shfl.sync.up.b32 %r1006, %r1007, %r1013, %r1014, %r1015;
	// end inline asm
	// begin inline asm
	shfl.sync.up.b32 %r1011, %r1012, %r1013, %r1014, %r1015;
	// end inline asm
	setp.ne.s32 	%p325, %r1007, 0;
	mov.u16 	%rs997, %rs34;
	@%p325 bra 	$L__BB8_28;
	cvt.u16.u32 	%rs915, %r1011;
	// begin inline asm
	{add.f16 %rs997,%rs915,%rs34;
}
	// end inline asm
$L__BB8_28:
	setp.lt.s32 	%p326, %r714, 8;
	selp.b16 	%rs37, %rs34, %rs997, %p326;
	selp.b32 	%r1027, 0, %r1006, %p326;
	or.b32  	%r1018, %r1027, %r1007;
	{ .reg .b16 tmp; mov.b32 {tmp, %rs917}, %r1012; }
	mov.b32 	%r1023, {%rs37, %rs917};
	mov.b32 	%r1024, 16;
	mov.b32 	%r1025, 0;
	mov.b32 	%r1026, -1;
	// begin inline asm
	shfl.sync.up.b32 %r1017, %r1018, %r1024, %r1025, %r1026;
	// end inline asm
	// begin inline asm
	shfl.sync.up.b32 %r1022, %r1023, %r1024, %r1025, %r1026;
	// end inline asm
	setp.ne.s32 	%p327, %r1018, 0;
	mov.u16 	%rs998, %rs37;
	@%p327 bra 	$L__BB8_30;
	cvt.u16.u32 	%rs919, %r1022;
	// begin inline asm
	{add.f16 %rs998,%rs919,%rs37;
}
	// end inline asm
$L__BB8_30:
	setp.lt.s32 	%p328, %r714, 16;
	selp.b16 	%rs921, %rs37, %rs998, %p328;
	selp.b32 	%r1038, 0, %r1017, %p328;
	or.b32  	%r1029, %r1038, %r1018;
	mov.b32 	%r1034, {%rs921, %rs922};
	mov.b32 	%r1035, 1;
	mov.b32 	%r1036, 0;
	mov.b32 	%r1037, -1;
	// begin inline asm
	shfl.sync.up.b32 %r1028, %r1029, %r1035, %r1036, %r1037;
	// end inline asm
	// begin inline asm
	shfl.sync.up.b32 %r1033, %r1034, %r1035, %r1036, %r1037;
	// end inline asm
	cvt.u16.u32 	%rs1006, %r1033;
	setp.ne.s32 	%p329, %r714, 31;
	@%p329 bra 	$L__BB8_32;
	shl.b32 	%r1039, %r8, 3;
	add.s32 	%r1041, %r740, %r1039;
	st.shared.u32 	[%r1041], %r1029;
	st.shared.u16 	[%r1041+4], %rs998;
$L__BB8_32:
	bar.sync 	0;
	ld.shared.v4.u32 	{%r44, %r1042, %r45, %r1043}, [_ZZN3cub18CUB_300001_SM_10006detail11scan_by_key21DeviceScanByKeyKernelINS2_10policy_hubIN6thrust24THRUST_300001_SM_1000_NS18transform_iteratorI6RowKeyNS6_17counting_iteratorIiNS6_11use_defaultESA_SA_EESA_SA_EE6__halfSD_7HalfAddE10Policy1000ESC_PSD_SH_NS0_24ReduceByKeyScanTileStateISD_iLb1EEEN4cuda3std3__48equal_toIiEESE_NS0_8NullTypeEjSD_iEEvT0_PT9_T1_T2_T3_iT4_T5_T6_T7_E12temp_storage];
	mov.b64 	%rd90, {%r44, %r1042};
	mov.b64 	%rd91, {%r45, %r1043};
	shr.u64 	%rd92, %rd91, 32;
	shr.u64 	%rd93, %rd90, 32;
	cvt.u16.u64 	%rs41, %rd93;
	cvt.u16.u64 	%rs999, %rd92;
	setp.ne.s32 	%p330, %r45, 0;
	@%p330 bra 	$L__BB8_34;
	// begin inline asm
	{add.f16 %rs999,%rs41,%rs999;
}
	// end inline asm
$L__BB8_34:
	ld.shared.u32 	%r1044, [_ZZN3cub18CUB_300001_SM_10006detail11scan_by_key21DeviceScanByKeyKernelINS2_10policy_hubIN6thrust24THRUST_300001_SM_1000_NS18transform_iteratorI6RowKeyNS6_17counting_iteratorIiNS6_11use_defaultESA_SA_EESA_SA_EE6__halfSD_7HalfAddE10Policy1000ESC_PSD_SH_NS0_24ReduceByKeyScanTileStateISD_iLb1EEEN4cuda3std3__48equal_toIiEESE_NS0_8NullTypeEjSD_iEEvT0_PT9_T1_T2_T3_iT4_T5_T6_T7_E12temp_storage+16];
	ld.shared.u16 	%rs1000, [_ZZN3cub18CUB_300001_SM_10006detail11scan_by_key21DeviceScanByKeyKernelINS2_10policy_hubIN6thrust24THRUST_300001_SM_1000_NS18transform_iteratorI6RowKeyNS6_17counting_iteratorIiNS6_11use_defaultESA_SA_EESA_SA_EE6__halfSD_7HalfAddE10Policy1000ESC_PSD_SH_NS0_24ReduceByKeyScanTileStateISD_iLb1EEEN4cuda3std3__48equal_toIiEESE_NS0_8NullTypeEjSD_iEEvT0_PT9_T1_T2_T3_iT4_T5_T6_T7_E12temp_storage+20];
	or.b32  	%r1045, %r45, %r44;
	or.b32  	%r46, %r1044, %r1045;
	setp.ne.s32 	%p331, %r1044, 0;
	@%p331 bra 	$L__BB8_36;
	// begin inline asm
	{add.f16 %rs1000,%rs999,%rs1000;
}
	// end inline asm
$L__BB8_36:
	setp.eq.s32 	%p332, %r8, 3;
	setp.eq.s32 	%p333, %r8, 2;
	selp.b16 	%rs929, %rs999, %rs41, %p333;
	selp.b16 	%rs48, %rs1000, %rs929, %p332;
	ld.shared.u32 	%r1046, [_ZZN3cub18CUB_300001_SM_10006detail11scan_by_key21DeviceScanByKeyKernelINS2_10policy_hubIN6thrust24THRUST_300001_SM_1000_NS18transform_iteratorI6RowKeyNS6_17counting_iteratorIiNS6_11use_defaultESA_SA_EESA_SA_EE6__halfSD_7HalfAddE10Policy1000ESC_PSD_SH_NS0_24ReduceByKeyScanTileStateISD_iLb1EEEN4cuda3std3__48equal_toIiEESE_NS0_8NullTypeEjSD_iEEvT0_PT9_T1_T2_T3_iT4_T5_T6_T7_E12temp_storage+24];
	ld.shared.u16 	%rs1001, [_ZZN3cub18CUB_300001_SM_10006detail11scan_by_key21DeviceScanByKeyKernelINS2_10policy_hubIN6thrust24THRUST_300001_SM_1000_NS18transform_iteratorI6RowKeyNS6_17counting_iteratorIiNS6_11use_defaultESA_SA_EESA_SA_EE6__halfSD_7HalfAddE10Policy1000ESC_PSD_SH_NS0_24ReduceByKeyScanTileStateISD_iLb1EEEN4cuda3std3__48equal_toIiEESE_NS0_8NullTypeEjSD_iEEvT0_PT9_T1_T2_T3_iT4_T5_T6_T7_E12temp_storage+28];
	or.b32  	%r47, %r1046, %r46;
	setp.ne.s32 	%p334, %r1046, 0;
	@%p334 bra 	$L__BB8_38;
	// begin inline asm
	{add.f16 %rs1001,%rs1000,%rs1001;
}
	// end inline asm
$L__BB8_38:
	ld.shared.u32 	%r1047, [_ZZN3cub18CUB_300001_SM_10006detail11scan_by_key21DeviceScanByKeyKernelINS2_10policy_hubIN6thrust24THRUST_300001_SM_1000_NS18transform_iteratorI6RowKeyNS6_17counting_iteratorIiNS6_11use_defaultESA_SA_EESA_SA_EE6__halfSD_7HalfAddE10Policy1000ESC_PSD_SH_NS0_24ReduceByKeyScanTileStateISD_iLb1EEEN4cuda3std3__48equal_toIiEESE_NS0_8NullTypeEjSD_iEEvT0_PT9_T1_T2_T3_iT4_T5_T6_T7_E12temp_storage+32];
	ld.shared.u16 	%rs1002, [_ZZN3cub18CUB_300001_SM_10006detail11scan_by_key21DeviceScanByKeyKernelINS2_10policy_hubIN6thrust24THRUST_300001_SM_1000_NS18transform_iteratorI6RowKeyNS6_17counting_iteratorIiNS6_11use_defaultESA_SA_EESA_SA_EE6__halfSD_7HalfAddE10Policy1000ESC_PSD_SH_NS0_24ReduceByKeyScanTileStateISD_iLb1EEEN4cuda3std3__48equal_toIiEESE_NS0_8NullTypeEjSD_iEEvT0_PT9_T1_T2_T3_iT4_T5_T6_T7_E12temp_storage+36];
	or.b32  	%r48, %r1047, %r47;
	setp.ne.s32 	%p335, %r1047, 0;
	@%p335 bra 	$L__BB8_40;
	// begin inline asm
	{add.f16 %rs1002,%rs1001,%rs1002;
}
	// end inline asm
$L__BB8_40:
	setp.eq.s32 	%p336, %r8, 5;
	setp.eq.s32 	%p337, %r8, 4;
	selp.b16 	%rs936, %rs1001, %rs48, %p337;
	selp.b16 	%rs55, %rs1002, %rs936, %p336;
	ld.shared.u32 	%r1048, [_ZZN3cub18CUB_300001_SM_10006detail11scan_by_key21DeviceScanByKeyKernelINS2_10policy_hubIN6thrust24THRUST_300001_SM_1000_NS18transform_iteratorI6RowKeyNS6_17counting_iteratorIiNS6_11use_defaultESA_SA_EESA_SA_EE6__halfSD_7HalfAddE10Policy1000ESC_PSD_SH_NS0_24ReduceByKeyScanTileStateISD_iLb1EEEN4cuda3std3__48equal_toIiEESE_NS0_8NullTypeEjSD_iEEvT0_PT9_T1_T2_T3_iT4_T5_T6_T7_E12temp_storage+40];
	ld.shared.u16 	%rs1003, [_ZZN3cub18CUB_300001_SM_10006detail11scan_by_key21DeviceScanByKeyKernelINS2_10policy_hubIN6thrust24THRUST_300001_SM_1000_NS18transform_iteratorI6RowKeyNS6_17counting_iteratorIiNS6_11use_defaultESA_SA_EESA_SA_EE6__halfSD_7HalfAddE10Policy1000ESC_PSD_SH_NS0_24ReduceByKeyScanTileStateISD_iLb1EEEN4cuda3std3__48equal_toIiEESE_NS0_8NullTypeEjSD_iEEvT0_PT9_T1_T2_T3_iT4_T5_T6_T7_E12temp_storage+44];
	or.b32  	%r49, %r1048, %r48;
	setp.ne.s32 	%p338, %r1048, 0;
	@%p338 bra 	$L__BB8_42;
	// begin inline asm
	{add.f16 %rs1003,%rs1002,%rs1003;
}
	// end inline asm
$L__BB8_42:
	ld.shared.u32 	%r1049, [_ZZN3cub18CUB_300001_SM_10006detail11scan_by_key21DeviceScanByKeyKernelINS2_10policy_hubIN6thrust24THRUST_300001_SM_1000_NS18transform_iteratorI6RowKeyNS6_17counting_iteratorIiNS6_11use_defaultESA_SA_EESA_SA_EE6__halfSD_7HalfAddE10Policy1000ESC_PSD_SH_NS0_24ReduceByKeyScanTileStateISD_iLb1EEEN4cuda3std3__48equal_toIiEESE_NS0_8NullTypeEjSD_iEEvT0_PT9_T1_T2_T3_iT4_T5_T6_T7_E12temp_storage+48];
	ld.shared.u16 	%rs1004, [_ZZN3cub18CUB_300001_SM_10006detail11scan_by_key21DeviceScanByKeyKernelINS2_10policy_hubIN6thrust24THRUST_300001_SM_1000_NS18transform_iteratorI6RowKeyNS6_17counting_iteratorIiNS6_11use_defaultESA_SA_EESA_SA_EE6__halfSD_7HalfAddE10Policy1000ESC_PSD_SH_NS0_24ReduceByKeyScanTileStateISD_iLb1EEEN4cuda3std3__48equal_toIiEESE_NS0_8NullTypeEjSD_iEEvT0_PT9_T1_T2_T3_iT4_T5_T6_T7_E12temp_storage+52];
	or.b32  	%r50, %r1049, %r49;
	setp.ne.s32 	%p339, %r1049, 0;
	@%p339 bra 	$L__BB8_44;
	// begin inline asm
	{add.f16 %rs1004,%rs1003,%rs1004;
}
	// end inline asm
$L__BB8_44:
	setp.eq.s32 	%p340, %r8, 7;
	setp.eq.s32 	%p341, %r8, 6;
	selp.b16 	%rs943, %rs1003, %rs55, %p341;
	selp.b16 	%rs62, %rs1004, %rs943, %p340;
	ld.shared.u32 	%r1050, [_ZZN3cub18CUB_300001_SM_10006detail11scan_by_key21DeviceScanByKeyKernelINS2_10policy_hubIN6thrust24THRUST_300001_SM_1000_NS18transform_iteratorI6RowKeyNS6_17counting_iteratorIiNS6_11use_defaultESA_SA_EESA_SA_EE6__halfSD_7HalfAddE10Policy1000ESC_PSD_SH_NS0_24ReduceByKeyScanTileStateISD_iLb1EEEN4cuda3std3__48equal_toIiEESE_NS0_8NullTypeEjSD_iEEvT0_PT9_T1_T2_T3_iT4_T5_T6_T7_E12temp_storage+56];
	ld.shared.u16 	%rs1005, [_ZZN3cub18CUB_300001_SM_10006detail11scan_by_key21DeviceScanByKeyKernelINS2_10policy_hubIN6thrust24THRUST_300001_SM_1000_NS18transform_iteratorI6RowKeyNS6_17counting_iteratorIiNS6_11use_defaultESA_SA_EESA_SA_EE6__halfSD_7HalfAddE10Policy1000ESC_PSD_SH_NS0_24ReduceByKeyScanTileStateISD_iLb1EEEN4cuda3std3__48equal_toIiEESE_NS0_8NullTypeEjSD_iEEvT0_PT9_T1_T2_T3_iT4_T5_T6_T7_E12temp_storage+60];
	or.b32  	%r51, %r1050, %r50;
	setp.ne.s32 	%p342, %r1050, 0;
	@%p342 bra 	$L__BB8_46;
	// begin inline asm
	{add.f16 %rs1005,%rs1004,%rs1005;
}
	// end inline asm
$L__BB8_46:
	setp.lt.u32 	%p343, %r6, 32;
	@%p343 bra 	$L__BB8_50;
	setp.ne.s32 	%p344, %r1028, 0;
	@%p344 bra 	$L__BB8_49;
	// begin inline asm
	{add.f16 %rs1006,%rs62,%rs1006;
}
	// end inline asm
$L__BB8_49:
	setp.eq.s32 	%p345, %r714, 0;
	selp.b16 	%rs1006, %rs62, %rs1006, %p345;
$L__BB8_50:
	setp.eq.s32 	%p346, %r6, 0;
	setp.ne.s32 	%p347, %r1060, 0;
	or.pred  	%p348, %p346, %p347;
	@%p348 bra 	$L__BB8_52;
	// begin inline asm
	{add.f16 %rs1069,%rs1006,%rs1069;
}
	// end inline asm
$L__BB8_52:
	setp.ne.s32 	%p349, %r9, %r10;
	@%p349 bra 	$L__BB8_54;
	// begin inline asm
	{add.f16 %rs1068,%rs1069,%rs1068;
}
	// end inline asm
$L__BB8_54:
	setp.ne.s32 	%p350, %r10, %r11;
	@%p350 bra 	$L__BB8_56;
	// begin inline asm
	{add.f16 %rs1067,%rs1068,%rs1067;
}
	// end inline asm
$L__BB8_56:
	setp.ne.s32 	%p351, %r11, %r12;
	@%p351 bra 	$L__BB8_58;
	// begin inline asm
	{add.f16 %rs1066,%rs1067,%rs1066;
}
	// end inline asm
$L__BB8_58:
	setp.ne.s32 	%p352, %r12, %r13;
	@%p352 bra 	$L__BB8_60;
	// begin inline asm
	{add.f16 %rs1065,%rs1066,%rs1065;
}
	// end inline asm
$L__BB8_60:
	setp.ne.s32 	%p353, %r13, %r14;
	@%p353 bra 	$L__BB8_62;
	// begin inline asm
	{add.f16 %rs1064,%rs1065,%rs1064;
}
	// end inline asm
$L__BB8_62:
	setp.ne.s32 	%p354, %r14, %r15;
	@%p354 bra 	$L__BB8_64;
	// begin inline asm
	{add.f16 %rs1063,%rs1064,%rs1063;
}
	// end inline asm
$L__BB8_64:
	setp.ne.s32 	%p355, %r15, %r16;
	@%p355 bra 	$L__BB8_66;
	// begin inline asm
	{add.f16 %rs1062,%rs1063,%rs1062;
}
	// end inline asm
$L__BB8_66:
	setp.ne.s32 	%p356, %r16, %r17;
	@%p356 bra 	$L__BB8_68;
	// begin inline asm
	{add.f16 %rs1061,%rs1062,%rs1061;
}
	// end inline asm
$L__BB8_68:
	setp.ne.s32 	%p357, %r6, 0;
	@%p357 bra 	$L__BB8_189;
	add.s64 	%rd94, %rd3, 256;
	mov.b64 	%rd96, {%r1052, %r51};
	and.b64  	%rd97, %rd96, -4294967296;
	cvt.u64.u16 	%rd98, %rs1005;
	or.b64  	%rd99, %rd97, %rd98;
	or.b64  	%rd95, %rd99, 6619136;
	// begin inline asm
	st.relaxed.gpu.u64 [%rd94], %rd95;
	// end inline asm
	bra.uni 	$L__BB8_189;
$L__BB8_70:
	setp.ne.s32 	%p221, %r6, 0;
	mov.b32 	%r1062, 0;
	@%p221 bra 	$L__BB8_72;
	mul.wide.u32 	%rd61, %r3, 4;
	add.s64 	%rd62, %rd1, %rd61;
	ld.global.u32 	%r1062, [%rd62];
$L__BB8_72:
	setp.eq.s32 	%p222, %r6, 0;
	shl.b32 	%r750, %r6, 2;
	add.s32 	%r752, %r740, %r750;
	add.s32 	%r54, %r752, 1148;
	st.shared.u32 	[%r752+1148], %r17;
	bar.sync 	0;
	@%p222 bra 	$L__BB8_74;
	ld.shared.u32 	%r1062, [%r54+-4];
$L__BB8_74:
	setp.ne.s32 	%p7, %r9, %r10;
	mov.u16 	%rs1017, %rs1068;
	@%p7 bra 	$L__BB8_76;
	// begin inline asm
	{add.f16 %rs1017,%rs1069,%rs1068;
}
	// end inline asm
$L__BB8_76:
	setp.ne.s32 	%p223, %r10, %r11;
	setp.ne.s32 	%p224, %r1062, %r9;
	or.pred  	%p225, %p7, %p224;
	or.pred  	%p8, %p225, %p223;
	mov.u16 	%rs1018, %rs1067;
	@%p223 bra 	$L__BB8_78;
	// begin inline asm
	{add.f16 %rs1018,%rs1017,%rs1067;
}
	// end inline asm
$L__BB8_78:
	setp.ne.s32 	%p226, %r11, %r12;
	or.pred  	%p9, %p8, %p226;
	mov.u16 	%rs1019, %rs1066;
	@%p226 bra 	$L__BB8_80;
	// begin inline asm
	{add.f16 %rs1019,%rs1018,%rs1066;
}
	// end inline asm
$L__BB8_80:
	setp.ne.s32 	%p227, %r12, %r13;
	or.pred  	%p10, %p9, %p227;
	mov.u16 	%rs1020, %rs1065;
	@%p227 bra 	$L__BB8_82;
	// begin inline asm
	{add.f16 %rs1020,%rs1019,%rs1065;
}
	// end inline asm
$L__BB8_82:
	setp.ne.s32 	%p228, %r13, %r14;
	or.pred  	%p11, %p10, %p228;
	mov.u16 	%rs1021, %rs1064;
	@%p228 bra 	$L__BB8_84;
	// begin inline asm
	{add.f16 %rs1021,%rs1020,%rs1064;
}
	// end inline asm
$L__BB8_84:
	setp.ne.s32 	%p229, %r14, %r15;
	or.pred  	%p12, %p11, %p229;
	mov.u16 	%rs1022, %rs1063;
	@%p229 bra 	$L__BB8_86;
	// begin inline asm
	{add.f16 %rs1022,%rs1021,%rs1063;
}
	// end inline asm
$L__BB8_86:
	setp.ne.s32 	%p230, %r15, %r16;
	or.pred  	%p13, %p12, %p230;
	mov.u16 	%rs1023, %rs1062;
	@%p230 bra 	$L__BB8_88;
	// begin inline asm
	{add.f16 %rs1023,%rs1022,%rs1062;
}
	// end inline asm
$L__BB8_88:
	setp.ne.s32 	%p231, %r16, %r17;
	or.pred  	%p14, %p13, %p231;
	selp.u32 	%r57, 1, 0, %p14;
	mov.u16 	%rs1024, %rs1061;
	@%p231 bra 	$L__BB8_90;
	// begin inline asm
	{add.f16 %rs1024,%rs1023,%rs1061;
}
	// end inline asm
$L__BB8_90:
	mov.b32 	%r759, {%rs1024, %rs745};
	mov.b32 	%r760, 1;
	mov.b32 	%r761, 0;
	mov.b32 	%r762, -1;
	// begin inline asm
	shfl.sync.up.b32 %r753, %r57, %r760, %r761, %r762;
	// end inline asm
	// begin inline asm
	shfl.sync.up.b32 %r758, %r759, %r760, %r761, %r762;
	// end inline asm
	mov.u16 	%rs1025, %rs1024;
	@%p14 bra 	$L__BB8_92;
	cvt.u16.u32 	%rs747, %r758;
	// begin inline asm
	{add.f16 %rs1025,%rs747,%rs1024;
}
	// end inline asm
$L__BB8_92:
	setp.lt.s32 	%p232, %r714, 1;
	selp.b32 	%r773, 0, %r753, %p232;
	or.b32  	%r764, %r773, %r57;
	selp.b16 	%rs106, %rs1024, %rs1025, %p232;
	{ .reg .b16 tmp; mov.b32 {tmp, %rs749}, %r759; }
	mov.b32 	%r769, {%rs106, %rs749};
	mov.b32 	%r770, 2;
	mov.b32 	%r771, 0;
	mov.b32 	%r772, -1;
	// begin inline asm
	shfl.sync.up.b32 %r763, %r764, %r770, %r771, %r772;
	// end inline asm
	// begin inline asm
	shfl.sync.up.b32 %r768, %r769, %r770, %r771, %r772;
	// end inline asm
	setp.ne.s32 	%p233, %r764, 0;
	mov.u16 	%rs1026, %rs106;
	@%p233 bra 	$L__BB8_94;
	cvt.u16.u32 	%rs751, %r768;
	// begin inline asm
	{add.f16 %rs1026,%rs751,%rs106;
}
	// end inline asm
$L__BB8_94:
	setp.lt.s32 	%p234, %r714, 2;
	selp.b32 	%r784, 0, %r763, %p234;
	or.b32  	%r775, %r784, %r764;
	selp.b16 	%rs109, %rs106, %rs1026, %p234;
	{ .reg .b16 tmp; mov.b32 {tmp, %rs753}, %r769; }
	mov.b32 	%r780, {%rs109, %rs753};
	mov.b32 	%r781, 4;
	mov.b32 	%r782, 0;
	mov.b32 	%r783, -1;
	// begin inline asm
	shfl.sync.up.b32 %r774, %r775, %r781, %r782, %r783;
	// end inline asm
	// begin inline asm
	shfl.sync.up.b32 %r779, %r780, %r781, %r782, %r783;
	// end inline asm
	setp.ne.s32 	%p235, %r775, 0;
	mov.u16 	%rs1027, %rs109;
	@%p235 bra 	$L__BB8_96;
	cvt.u16.u32 	%rs755, %r779;
	// begin inline asm
	{add.f16 %rs1027,%rs755,%rs109;
}
	// end inline asm
$L__BB8_96:
	setp.lt.s32 	%p236, %r714, 4;
	selp.b32 	%r795, 0, %r774, %p236;
	or.b32  	%r786, %r795, %r775;
	selp.b16 	%rs112, %rs109, %rs1027, %p236;
	{ .reg .b16 tmp; mov.b32 {tmp, %rs757}, %r780; }
	mov.b32 	%r791, {%rs112, %rs757};
	mov.b32 	%r792, 8;
	mov.b32 	%r793, 0;
	mov.b32 	%r794, -1;
	// begin inline asm
	shfl.sync.up.b32 %r785, %r786, %r792, %r793, %r794;
	// end inline asm
	// begin inline asm
	shfl.sync.up.b32 %r790, %r791, %r792, %r793, %r794;
	// end inline asm
	setp.ne.s32 	%p237, %r786, 0;
	mov.u16 	%rs1028, %rs112;
	@%p237 bra 	$L__BB8_98;
	cvt.u16.u32 	%rs759, %r790;
	// begin inline asm
	{add.f16 %rs1028,%rs759,%rs112;
}
	// end inline asm
$L__BB8_98:
	setp.lt.s32 	%p238, %r714, 8;
	selp.b32 	%r806, 0, %r785, %p238;
	or.b32  	%r797, %r806, %r786;
	selp.b16 	%rs115, %rs112, %rs1028, %p238;
	{ .reg .b16 tmp; mov.b32 {tmp, %rs761}, %r791; }
	mov.b32 	%r802, {%rs115, %rs761};
	mov.b32 	%r803, 16;
	mov.b32 	%r804, 0;
	mov.b32 	%r805, -1;
	// begin inline asm
	shfl.sync.up.b32 %r796, %r797, %r803, %r804, %r805;
	// end inline asm
	// begin inline asm
	shfl.sync.up.b32 %r801, %r802, %r803, %r804, %r805;
	// end inline asm
	setp.ne.s32 	%p239, %r797, 0;
	mov.u16 	%rs1029, %rs115;
	@%p239 bra 	$L__BB8_100;
	cvt.u16.u32 	%rs763, %r801;
	// begin inline asm
	{add.f16 %rs1029,%rs763,%rs115;
}
	// end inline asm
$L__BB8_100:
	setp.lt.s32 	%p240, %r714, 16;
	selp.b32 	%r817, 0, %r796, %p240;
	or.b32  	%r808, %r817, %r797;
	selp.b16 	%rs765, %rs115, %rs1029, %p240;
	mov.b32 	%r813, {%rs765, %rs766};
	mov.b32 	%r814, 1;
	mov.b32 	%r815, 0;
	mov.b32 	%r816, -1;
	// begin inline asm
	shfl.sync.up.b32 %r1080, %r808, %r814, %r815, %r816;
	// end inline asm
	// begin inline asm
	shfl.sync.up.b32 %r812, %r813, %r814, %r815, %r816;
	// end inline asm
	cvt.u16.u32 	%rs1051, %r812;
	setp.ne.s32 	%p241, %r714, 31;
	@%p241 bra 	$L__BB8_102;
	shl.b32 	%r818, %r8, 3;
	add.s32 	%r820, %r740, %r818;
	st.shared.u32 	[%r820], %r808;
	st.shared.u16 	[%r820+4], %rs1029;
$L__BB8_102:
	bar.sync 	0;
	ld.shared.v4.u32 	{%r78, %r821, %r79, %r822}, [_ZZN3cub18CUB_300001_SM_10006detail11scan_by_key21DeviceScanByKeyKernelINS2_10policy_hubIN6thrust24THRUST_300001_SM_1000_NS18transform_iteratorI6RowKeyNS6_17counting_iteratorIiNS6_11use_defaultESA_SA_EESA_SA_EE6__halfSD_7HalfAddE10Policy1000ESC_PSD_SH_NS0_24ReduceByKeyScanTileStateISD_iLb1EEEN4cuda3std3__48equal_toIiEESE_NS0_8NullTypeEjSD_iEEvT0_PT9_T1_T2_T3_iT4_T5_T6_T7_E12temp_storage];
	mov.b64 	%rd63, {%r78, %r821};
	mov.b64 	%rd64, {%r79, %r822};
	shr.u64 	%rd65, %rd64, 32;
	shr.u64 	%rd66, %rd63, 32;
	cvt.u16.u64 	%rs119, %rd66;
	cvt.u16.u64 	%rs1030, %rd65;
	setp.ne.s32 	%p242, %r79, 0;
	@%p242 bra 	$L__BB8_104;
	// begin inline asm
	{add.f16 %rs1030,%rs119,%rs1030;
}
	// end inline asm
$L__BB8_104:
	or.b32  	%r823, %r79, %r78;
	setp.eq.s32 	%p243, %r8, 2;
	selp.b32 	%r80, %r823, %r78, %p243;
	selp.b16 	%rs123, %rs1030, %rs119, %p243;
	ld.shared.u32 	%r824, [_ZZN3cub18CUB_300001_SM_10006detail11scan_by_key21DeviceScanByKeyKernelINS2_10policy_hubIN6thrust24THRUST_300001_SM_1000_NS18transform_iteratorI6RowKeyNS6_17counting_iteratorIiNS6_11use_defaultESA_SA_EESA_SA_EE6__halfSD_7HalfAddE10Policy1000ESC_PSD_SH_NS0_24ReduceByKeyScanTileStateISD_iLb1EEEN4cuda3std3__48equal_toIiEESE_NS0_8NullTypeEjSD_iEEvT0_PT9_T1_T2_T3_iT4_T5_T6_T7_E12temp_storage+16];
	ld.shared.u16 	%rs1031, [_ZZN3cub18CUB_300001_SM_10006detail11scan_by_key21DeviceScanByKeyKernelINS2_10policy_hubIN6thrust24THRUST_300001_SM_1000_NS18transform_iteratorI6RowKeyNS6_17counting_iteratorIiNS6_11use_defaultESA_SA_EESA_SA_EE6__halfSD_7HalfAddE10Policy1000ESC_PSD_SH_NS0_24ReduceByKeyScanTileStateISD_iLb1EEEN4cuda3std3__48equal_toIiEESE_NS0_8NullTypeEjSD_iEEvT0_PT9_T1_T2_T3_iT4_T5_T6_T7_E12temp_storage+20];
	or.b32  	%r81, %r824, %r823;
	setp.ne.s32 	%p244, %r824, 0;
	@%p244 bra 	$L__BB8_106;
	// begin inline asm
	{add.f16 %rs1031,%rs1030,%rs1031;
}
	// end inline asm
$L__BB8_106:
	setp.eq.s32 	%p245, %r8, 3;
	selp.b32 	%r82, %r81, %r80, %p245;
	selp.b16 	%rs127, %rs1031, %rs123, %p245;
	ld.shared.u32 	%r825, [_ZZN3cub18CUB_300001_SM_10006detail11scan_by_key21DeviceScanByKeyKernelINS2_10policy_hubIN6thrust24THRUST_300001_SM_1000_NS18transform_iteratorI6RowKeyNS6_17counting_iteratorIiNS6_11use_defaultESA_SA_EESA_SA_EE6__halfSD_7HalfAddE10Policy1000ESC_PSD_SH_NS0_24ReduceByKeyScanTileStateISD_iLb1EEEN4cuda3std3__48equal_toIiEESE_NS0_8NullTypeEjSD_iEEvT0_PT9_T1_T2_T3_iT4_T5_T6_T7_E12temp_storage+24];
	ld.shared.u16 	%rs1032, [_ZZN3cub18CUB_300001_SM_10006detail11scan_by_key21DeviceScanByKeyKernelINS2_10policy_hubIN6thrust24THRUST_300001_SM_1000_NS18transform_iteratorI6RowKeyNS6_17counting_iteratorIiNS6_11use_defaultESA_SA_EESA_SA_EE6__halfSD_7HalfAddE10Policy1000ESC_PSD_SH_NS0_24ReduceByKeyScanTileStateISD_iLb1EEEN4cuda3std3__48equal_toIiEESE_NS0_8NullTypeEjSD_iEEvT0_PT9_T1_T2_T3_iT4_T5_T6_T7_E12temp_storage+28];
	or.b32  	%r83, %r825, %r81;
	setp.ne.s32 	%p246, %r825, 0;
	@%p246 bra 	$L__BB8_108;
	// begin inline asm
	{add.f16 %rs1032,%rs1031,%rs1032;
}
	// end inline asm
$L__BB8_108:
	setp.eq.s32 	%p247, %r8, 4;
	selp.b32 	%r84, %r83, %r82, %p247;
	selp.b16 	%rs131, %rs1032, %rs127, %p247;
	ld.shared.u32 	%r826, [_ZZN3cub18CUB_300001_SM_10006detail11scan_by_key21DeviceScanByKeyKernelINS2_10policy_hubIN6thrust24THRUST_300001_SM_1000_NS18transform_iteratorI6RowKeyNS6_17counting_iteratorIiNS6_11use_defaultESA_SA_EESA_SA_EE6__halfSD_7HalfAddE10Policy1000ESC_PSD_SH_NS0_24ReduceByKeyScanTileStateISD_iLb1EEEN4cuda3std3__48equal_toIiEESE_NS0_8NullTypeEjSD_iEEvT0_PT9_T1_T2_T3_iT4_T5_T6_T7_E12temp_storage+32];
	ld.shared.u16 	%rs1033, [_ZZN3cub18CUB_300001_SM_10006detail11scan_by_key21DeviceScanByKeyKernelINS2_10policy_hubIN6thrust24THRUST_300001_SM_1000_NS18transform_iteratorI6RowKeyNS6_17counting_iteratorIiNS6_11use_defaultESA_SA_EESA_SA_EE6__halfSD_7HalfAddE10Policy1000ESC_PSD_SH_NS0_24ReduceByKeyScanTileStateISD_iLb1EEEN4cuda3std3__48equal_toIiEESE_NS0_8NullTypeEjSD_iEEvT0_PT9_T1_T2_T3_iT4_T5_T6_T7_E12temp_storage+36];
	or.b32  	%r85, %r826, %r83;
	setp.ne.s32 	%p248, %r826, 0;
	@%p248 bra 	$L__BB8_110;
	// begin inline asm
	{add.f16 %rs1033,%rs1032,%rs1033;
}
	// end inline asm
$L__BB8_110:
	setp.eq.s32 	%p249, %r8, 5;
	selp.b32 	%r86, %r85, %r84, %p249;
	selp.b16 	%rs135, %rs1033, %rs131, %p249;
	ld.shared.u32 	%r827, [_ZZN3cub18CUB_300001_SM_10006detail11scan_by_key21DeviceScanByKeyKernelINS2_10policy_hubIN6thrust24THRUST_300001_SM_1000_NS18transform_iteratorI6RowKeyNS6_17counting_iteratorIiNS6_11use_defaultESA_SA_EESA_SA_EE6__halfSD_7HalfAddE10Policy1000ESC_PSD_SH_NS0_24ReduceByKeyScanTileStateISD_iLb1EEEN4cuda3std3__48equal_toIiEESE_NS0_8NullTypeEjSD_iEEvT0_PT9_T1_T2_T3_iT4_T5_T6_T7_E12temp_storage+40];
	ld.shared.u16 	%rs1034, [_ZZN3cub18CUB_300001_SM_10006detail11scan_by_key21DeviceScanByKeyKernelINS2_10policy_hubIN6thrust24THRUST_300001_SM_1000_NS18transform_iteratorI6RowKeyNS6_17counting_iteratorIiNS6_11use_defaultESA_SA_EESA_SA_EE6__halfSD_7HalfAddE10Policy1000ESC_PSD_SH_NS0_24ReduceByKeyScanTileStateISD_iLb1EEEN4cuda3std3__48equal_toIiEESE_NS0_8NullTypeEjSD_iEEvT0_PT9_T1_T2_T3_iT4_T5_T6_T7_E12temp_storage+44];
	or.b32  	%r87, %r827, %r85;
	setp.ne.s32 	%p250, %r827, 0;
	@%p250 bra 	$L__BB8_112;
	// begin inline asm
	{add.f16 %rs1034,%rs1033,%rs1034;
}
	// end inline asm
$L__BB8_112:
	setp.eq.s32 	%p251, %r8, 6;
	selp.b32 	%r88, %r87, %r86, %p251;
	selp.b16 	%rs139, %rs1034, %rs135, %p251;
	ld.shared.u32 	%r828, [_ZZN3cub18CUB_300001_SM_10006detail11scan_by_key21DeviceScanByKeyKernelINS2_10policy_hubIN6thrust24THRUST_300001_SM_1000_NS18transform_iteratorI6RowKeyNS6_17counting_iteratorIiNS6_11use_defaultESA_SA_EESA_SA_EE6__halfSD_7HalfAddE10Policy1000ESC_PSD_SH_NS0_24ReduceByKeyScanTileStateISD_iLb1EEEN4cuda3std3__48equal_toIiEESE_NS0_8NullTypeEjSD_iEEvT0_PT9_T1_T2_T3_iT4_T5_T6_T7_E12temp_storage+48];
	ld.shared.u16 	%rs1035, [_ZZN3cub18CUB_300001_SM_10006detail11scan_by_key21DeviceScanByKeyKernelINS2_10policy_hubIN6thrust24THRUST_300001_SM_1000_NS18transform_iteratorI6RowKeyNS6_17counting_iteratorIiNS6_11use_defaultESA_SA_EESA_SA_EE6__halfSD_7HalfAddE10Policy1000ESC_PSD_SH_NS0_24ReduceByKeyScanTileStateISD_iLb1EEEN4cuda3std3__48equal_toIiEESE_NS0_8NullTypeEjSD_iEEvT0_PT9_T1_T2_T3_iT4_T5_T6_T7_E12temp_storage+52];
	or.b32  	%r89, %r828, %r87;
	setp.ne.s32 	%p252, %r828, 0;
	@%p252 bra 	$L__BB8_114;
	// begin inline asm
	{add.f16 %rs1035,%rs1034,%rs1035;
}
	// end inline asm
$L__BB8_114:
	setp.eq.s32 	%p253, %r8, 7;
	selp.b32 	%r90, %r89, %r88, %p253;
	selp.b16 	%rs143, %rs1035, %rs139, %p253;
	ld.shared.u32 	%r829, [_ZZN3cub18CUB_300001_SM_10006detail11scan_by_key21DeviceScanByKeyKernelINS2_10policy_hubIN6thrust24THRUST_300001_SM_1000_NS18transform_iteratorI6RowKeyNS6_17counting_iteratorIiNS6_11use_defaultESA_SA_EESA_SA_EE6__halfSD_7HalfAddE10Policy1000ESC_PSD_SH_NS0_24ReduceByKeyScanTileStateISD_iLb1EEEN4cuda3std3__48equal_toIiEESE_NS0_8NullTypeEjSD_iEEvT0_PT9_T1_T2_T3_iT4_T5_T6_T7_E12temp_storage+56];
	ld.shared.u16 	%rs1036, [_ZZN3cub18CUB_300001_SM_10006detail11scan_by_key21DeviceScanByKeyKernelINS2_10policy_hubIN6thrust24THRUST_300001_SM_1000_NS18transform_iteratorI6RowKeyNS6_17counting_iteratorIiNS6_11use_defaultESA_SA_EESA_SA_EE6__halfSD_7HalfAddE10Policy1000ESC_PSD_SH_NS0_24ReduceByKeyScanTileStateISD_iLb1EEEN4cuda3std3__48equal_toIiEESE_NS0_8NullTypeEjSD_iEEvT0_PT9_T1_T2_T3_iT4_T5_T6_T7_E12temp_storage+60];
	or.b32  	%r91, %r829, %r89;
	setp.ne.s32 	%p254, %r829, 0;
	@%p254 bra 	$L__BB8_116;
	// begin inline asm
	{add.f16 %rs1036,%rs1035,%rs1036;
}
	// end inline asm
$L__BB8_116:
	setp.lt.u32 	%p255, %r6, 32;
	@%p255 bra 	$L__BB8_120;
	setp.ne.s32 	%p256, %r1080, 0;
	@%p256 bra 	$L__BB8_119;
	// begin inline asm
	{add.f16 %rs1051,%rs143,%rs1051;
}
	// end inline asm
$L__BB8_119:
	setp.eq.s32 	%p257, %r714, 0;
	selp.b32 	%r830, 0, %r1080, %p257;
	or.b32  	%r1080, %r90, %r830;
	selp.b16 	%rs1051, %rs143, %rs1051, %p257;
	bra.uni 	$L__BB8_169;
$L__BB8_120:
	setp.ne.s32 	%p258, %r6, 0;
	mul.wide.u32 	%rd67, %r3, 8;
	add.s64 	%rd4, %rd3, %rd67;
	@%p258 bra 	$L__BB8_122;
	st.shared.u32 	[_ZZN3cub18CUB_300001_SM_10006detail11scan_by_key21DeviceScanByKeyKernelINS2_10policy_hubIN6thrust24THRUST_300001_SM_1000_NS18transform_iteratorI6RowKeyNS6_17counting_iteratorIiNS6_11use_defaultESA_SA_EESA_SA_EE6__halfSD_7HalfAddE10Policy1000ESC_PSD_SH_NS0_24ReduceByKeyScanTileStateISD_iLb1EEEN4cuda3std3__48equal_toIiEESE_NS0_8NullTypeEjSD_iEEvT0_PT9_T1_T2_T3_iT4_T5_T6_T7_E12temp_storage+116], %r91;
	st.shared.u16 	[_ZZN3cub18CUB_300001_SM_10006detail11scan_by_key21DeviceScanByKeyKernelINS2_10policy_hubIN6thrust24THRUST_300001_SM_1000_NS18transform_iteratorI6RowKeyNS6_17counting_iteratorIiNS6_11use_defaultESA_SA_EESA_SA_EE6__halfSD_7HalfAddE10Policy1000ESC_PSD_SH_NS0_24ReduceByKeyScanTileStateISD_iLb1EEEN4cuda3std3__48equal_toIiEESE_NS0_8NullTypeEjSD_iEEvT0_PT9_T1_T2_T3_iT4_T5_T6_T7_E12temp_storage+120], %rs1036;
	add.s64 	%rd68, %rd4, 256;
	mov.b64 	%rd70, {%r831, %r91};
	and.b64  	%rd71, %rd70, -4294967296;
	cvt.u64.u16 	%rd72, %rs1036;
	or.b64  	%rd73, %rd71, %rd72;
	or.b64  	%rd69, %rd73, 6553600;
	// begin inline asm
	st.relaxed.gpu.u64 [%rd68], %rd69;
	// end inline asm
$L__BB8_122:
	not.b32 	%r93, %r6;
	mov.u32 	%r832, %nctaid.x;
	setp.gt.u32 	%p259, %r832, 499;
	@%p259 bra 	$L__BB8_124;
	membar.cta;
	bra.uni 	$L__BB8_125;
$L__BB8_124:
	mov.b32 	%r833, 450;
	// begin inline asm
	nanosleep.u32 %r833;
	// end inline asm
$L__BB8_125:
	mul.wide.s32 	%rd74, %r93, 8;
	add.s64 	%rd75, %rd4, %rd74;
	add.s64 	%rd5, %rd75, 256;
$L__BB8_126:
	// begin inline asm
	ld.relaxed.gpu.u64 %rd76, [%rd5];
	// end inline asm
	shr.u64 	%rd78, %rd76, 16;
	cvt.u16.u64 	%rs1043, %rd78;
	setp.eq.s16 	%p260, %rs1043, 99;
	mov.b32 	%r834, -1;
	vote.sync.any.pred 	%p261, %p260, %r834;
	@%p261 bra 	$L__BB8_126;
	mov.b64 	{%r847, %r1064}, %rd76;
	cvt.u16.u64 	%rs1039, %rd76;
	setp.eq.s16 	%p262, %rs1043, 101;
	mov.b32 	%r846, -1;
	vote.sync.ballot.b32 	%r848, %p262, %r846;
	// begin inline asm
	mov.u32 %r836, %lanemask_ge;
	// end inline asm
	and.b32  	%r849, %r848, %r836;
	or.b32  	%r850, %r849, -2147483648;
	add.s32 	%r851, %r850, -1;
	not.b32 	%r852, %r850;
	and.b32  	%r853, %r852, %r851;
	popc.b32 	%r96, %r853;
	mov.b32 	%r843, {%rs1039, %rs791};
	mov.b32 	%r844, 1;
	// begin inline asm
	shfl.sync.down.b32 %r837, %r1064, %r844, %r96, %r846;
	// end inline asm
	// begin inline asm
	shfl.sync.down.b32 %r842, %r843, %r844, %r96, %r846;
	// end inline asm
	cvt.u16.u32 	%rs152, %r842;
	setp.ge.s32 	%p264, %r714, %r96;
	@%p264 bra 	$L__BB8_130;
	or.b32  	%r98, %r837, %r1064;
	setp.ne.s32 	%p265, %r1064, 0;
	mov.u32 	%r1064, %r98;
	@%p265 bra 	$L__BB8_130;
	// begin inline asm
	{add.f16 %rs1039,%rs152,%rs1039;
}
	// end inline asm
$L__BB8_130:
	mov.b32 	%r860, {%rs1039, %rs795};
	mov.b32 	%r861, 2;
	mov.b32 	%r863, -1;
	// begin inline asm
	shfl.sync.down.b32 %r854, %r1064, %r861, %r96, %r863;
	// end inline asm
	// begin inline asm
	shfl.sync.down.b32 %r859, %r860, %r861, %r96, %r863;
	// end inline asm
	cvt.u16.u32 	%rs155, %r859;
	add.s32 	%r864, %r714, 2;
	setp.gt.s32 	%p266, %r864, %r96;
	@%p266 bra 	$L__BB8_133;
	or.b32  	%r101, %r854, %r1064;
	setp.ne.s32 	%p267, %r1064, 0;
	mov.u32 	%r1064, %r101;
	@%p267 bra 	$L__BB8_133;
	// begin inline asm
	{add.f16 %rs1039,%rs155,%rs1039;
}
	// end inline asm
$L__BB8_133:
	mov.b32 	%r871, {%rs1039, %rs799};
	mov.b32 	%r872, 4;
	mov.b32 	%r874, -1;
	// begin inline asm
	shfl.sync.down.b32 %r865, %r1064, %r872, %r96, %r874;
	// end inline asm
	// begin inline asm
	shfl.sync.down.b32 %r870, %r871, %r872, %r96, %r874;
	// end inline asm
	cvt.u16.u32 	%rs158, %r870;
	add.s32 	%r875, %r714, 4;
	setp.gt.s32 	%p268, %r875, %r96;
	@%p268 bra 	$L__BB8_136;
	or.b32  	%r104, %r865, %r1064;
	setp.ne.s32 	%p269, %r1064, 0;
	mov.u32 	%r1064, %r104;
	@%p269 bra 	$L__BB8_136;
	// begin inline asm
	{add.f16 %rs1039,%rs158,%rs1039;
}
	// end inline asm
$L__BB8_136:
	mov.b32 	%r882, {%rs1039, %rs803};
	mov.b32 	%r883, 8;
	mov.b32 	%r885, -1;
	// begin inline asm
	shfl.sync.down.b32 %r876, %r1064, %r883, %r96, %r885;
	// end inline asm
	// begin inline asm
	shfl.sync.down.b32 %r881, %r882, %r883, %r96, %r885;
	// end inline asm
	cvt.u16.u32 	%rs161, %r881;
	add.s32 	%r886, %r714, 8;
	setp.gt.s32 	%p270, %r886, %r96;
	@%p270 bra 	$L__BB8_139;
	or.b32  	%r107, %r876, %r1064;
	setp.ne.s32 	%p271, %r1064, 0;
	mov.u32 	%r1064, %r107;
	@%p271 bra 	$L__BB8_139;
	// begin inline asm
	{add.f16 %rs1039,%rs161,%rs1039;
}
	// end inline asm
$L__BB8_139:
	mov.b32 	%r893, {%rs1039, %rs807};
	mov.b32 	%r894, 16;
	mov.b32 	%r896, -1;
	// begin inline asm
	shfl.sync.down.b32 %r887, %r1064, %r894, %r96, %r896;
	// end inline asm
	// begin inline asm
	shfl.sync.down.b32 %r892, %r893, %r894, %r96, %r896;
	// end inline asm
	cvt.u16.u32 	%rs164, %r892;
	add.s32 	%r897, %r714, 16;
	setp.gt.s32 	%p272, %r897, %r96;
	@%p272 bra 	$L__BB8_142;
	or.b32  	%r110, %r887, %r1064;
	setp.ne.s32 	%p273, %r1064, 0;
	mov.u32 	%r1064, %r110;
	@%p273 bra 	$L__BB8_142;
	// begin inline asm
	{add.f16 %rs1039,%rs164,%rs1039;
}
	// end inline asm
$L__BB8_142:
	add.s32 	%r1074, %r3, %r93;
	add.s64 	%rd7, %rd3, 256;
$L__BB8_143:
	setp.ne.s16 	%p274, %rs1043, 101;
	mov.b32 	%r899, -1;
	vote.sync.all.pred 	%p275, %p274, %r899;
	not.pred 	%p276, %p275;
	@%p276 bra 	$L__BB8_163;
	mul.wide.s32 	%rd87, %r1074, 8;
	add.s64 	%rd88, %rd7, %rd87;
	add.s64 	%rd86, %rd88, -256;
$L__BB8_145:
	// begin inline asm
	ld.relaxed.gpu.u64 %rd85, [%rd86];
	// end inline asm
	shr.u64 	%rd89, %rd85, 16;
	cvt.u16.u64 	%rs1043, %rd89;
	setp.eq.s16 	%p292, %rs1043, 99;
	mov.b32 	%r905, -1;
	vote.sync.any.pred 	%p293, %p292, %r905;
	@%p293 bra 	$L__BB8_145;
	mov.b64 	{%r917, %r1076}, %rd85;
	cvt.u16.u64 	%rs1046, %rd85;
	setp.eq.s16 	%p294, %rs1043, 101;
	mov.b32 	%r916, -1;
	vote.sync.ballot.b32 	%r918, %p294, %r916;
	and.b32  	%r919, %r918, %r836;
	or.b32  	%r920, %r919, -2147483648;
	add.s32 	%r921, %r920, -1;
	not.b32 	%r922, %r920;
	and.b32  	%r923, %r922, %r921;
	popc.b32 	%r121, %r923;
	{ .reg .b16 tmp; mov.b32 {tmp, %rs844}, %r1068; }
	mov.b32 	%r1068, {%rs1046, %rs844};
	mov.b32 	%r914, 1;
	// begin inline asm
	shfl.sync.down.b32 %r907, %r1076, %r914, %r121, %r916;
	// end inline asm
	// begin inline asm
	shfl.sync.down.b32 %r912, %r1068, %r914, %r121, %r916;
	// end inline asm
	cvt.u16.u32 	%rs171, %r912;
	setp.ge.s32 	%p296, %r714, %r121;
	@%p296 bra 	$L__BB8_149;
	or.b32  	%r123, %r907, %r1076;
	setp.ne.s32 	%p297, %r1076, 0;
	mov.u32 	%r1076, %r123;
	@%p297 bra 	$L__BB8_149;
	// begin inline asm
	{add.f16 %rs1046,%rs171,%rs1046;
}
	// end inline asm
$L__BB8_149:
	{ .reg .b16 tmp; mov.b32 {tmp, %rs848}, %r1069; }
	mov.b32 	%r1069, {%rs1046, %rs848};
	mov.b32 	%r931, 2;
	mov.b32 	%r933, -1;
	// begin inline asm
	shfl.sync.down.b32 %r924, %r1076, %r931, %r121, %r933;
	// end inline asm
	// begin inline asm
	shfl.sync.down.b32 %r929, %r1069, %r931, %r121, %r933;
	// end inline asm
	cvt.u16.u32 	%rs174, %r929;
	add.s32 	%r934, %r714, 2;
	setp.gt.s32 	%p298, %r934, %r121;
	@%p298 bra 	$L__BB8_152;
	or.b32  	%r126, %r924, %r1076;
	setp.ne.s32 	%p299, %r1076, 0;
	mov.u32 	%r1076, %r126;
	@%p299 bra 	$L__BB8_152;
	// begin inline asm
	{add.f16 %rs1046,%rs174,%rs1046;
}
	// end inline asm
$L__BB8_152:
	{ .reg .b16 tmp; mov.b32 {tmp, %rs852}, %r1070; }
	mov.b32 	%r1070, {%rs1046, %rs852};
	mov.b32 	%r942, 4;
	mov.b32 	%r944, -1;
	// begin inline asm
	shfl.sync.down.b32 %r935, %r1076, %r942, %r121, %r944;
	// end inline asm
	// begin inline asm
	shfl.sync.down.b32 %r940, %r1070, %r942, %r121, %r944;
	// end inline asm
	cvt.u16.u32 	%rs177, %r940;
	add.s32 	%r945, %r714, 4;
	setp.gt.s32 	%p300, %r945, %r121;
	@%p300 bra 	$L__BB8_155;
	or.b32  	%r129, %r935, %r1076;
	setp.ne.s32 	%p301, %r1076, 0;
	mov.u32 	%r1076, %r129;
	@%p301 bra 	$L__BB8_155;
	// begin inline asm
	{add.f16 %rs1046,%rs177,%rs1046;
}
	// end inline asm
$L__BB8_155:
	{ .reg .b16 tmp; mov.b32 {tmp, %rs856}, %r1071; }
	mov.b32 	%r1071, {%rs1046, %rs856};
	mov.b32 	%r953, 8;
	mov.b32 	%r955, -1;
	// begin inline asm
	shfl.sync.down.b32 %r946, %r1076, %r953, %r121, %r955;
	// end inline asm
	// begin inline asm
	shfl.sync.down.b32 %r951, %r1071, %r953, %r121, %r955;
	// end inline asm
	cvt.u16.u32 	%rs180, %r951;
	add.s32 	%r956, %r714, 8;
	setp.gt.s32 	%p302, %r956, %r121;
	@%p302 bra 	$L__BB8_158;
	or.b32  	%r132, %r946, %r1076;
	setp.ne.s32 	%p303, %r1076, 0;
	mov.u32 	%r1076, %r132;
	@%p303 bra 	$L__BB8_158;
	// begin inline asm
	{add.f16 %rs1046,%rs180,%rs1046;
}
	// end inline asm
$L__BB8_158:
	{ .reg .b16 tmp; mov.b32 {tmp, %rs860}, %r1072; }
	mov.b32 	%r1072, {%rs1046, %rs860};
	mov.b32 	%r964, 16;
	mov.b32 	%r966, -1;
	// begin inline asm
	shfl.sync.down.b32 %r957, %r1076, %r964, %r121, %r966;
	// end inline asm
	// begin inline asm
	shfl.sync.down.b32 %r962, %r1072, %r964, %r121, %r966;
	// end inline asm
	cvt.u16.u32 	%rs183, %r962;
	add.s32 	%r967, %r714, 16;
	setp.gt.s32 	%p304, %r967, %r121;
	@%p304 bra 	$L__BB8_161;
	or.b32  	%r135, %r957, %r1076;
	setp.ne.s32 	%p305, %r1076, 0;
	mov.u32 	%r1076, %r135;
	@%p305 bra 	$L__BB8_161;
	// begin inline asm
	{add.f16 %rs1046,%rs183,%rs1046;
}
	// end inline asm
$L__BB8_161:
	add.s32 	%r1074, %r1074, -32;
	or.b32  	%r143, %r1076, %r1064;
	setp.ne.s32 	%p306, %r1064, 0;
	mov.u32 	%r1064, %r143;
	@%p306 bra 	$L__BB8_143;
	// begin inline asm
	{add.f16 %rs1039,%rs1046,%rs1039;
}
	// end inline asm
	bra.uni 	$L__BB8_143;
$L__BB8_163:
	mov.u32 	%r901, %tid.x;
	setp.ne.s32 	%p277, %r901, 0;
	@%p277 bra 	$L__BB8_167;
	setp.ne.s32 	%p278, %r91, 0;
	@%p278 bra 	$L__BB8_166;
	// begin inline asm
	{add.f16 %rs1036,%rs1039,%rs1036;
}
	// end inline asm
$L__BB8_166:
	or.b32  	%r902, %r1064, %r91;
	add.s64 	%rd79, %rd4, 256;
	mov.b64 	%rd81, {%r903, %r902};
	and.b64  	%rd82, %rd81, -4294967296;
	cvt.u64.u16 	%rd83, %rs1036;
	or.b64  	%rd84, %rd82, %rd83;
	or.b64  	%rd80, %rd84, 6619136;
	// begin inline asm
	st.relaxed.gpu.u64 [%rd79], %rd80;
	// end inline asm
	st.shared.u32 	[_ZZN3cub18CUB_300001_SM_10006detail11scan_by_key21DeviceScanByKeyKernelINS2_10policy_hubIN6thrust24THRUST_300001_SM_1000_NS18transform_iteratorI6RowKeyNS6_17counting_iteratorIiNS6_11use_defaultESA_SA_EESA_SA_EE6__halfSD_7HalfAddE10Policy1000ESC_PSD_SH_NS0_24ReduceByKeyScanTileStateISD_iLb1EEEN4cuda3std3__48equal_toIiEESE_NS0_8NullTypeEjSD_iEEvT0_PT9_T1_T2_T3_iT4_T5_T6_T7_E12temp_storage+100], %r1064;
	st.shared.u16 	[_ZZN3cub18CUB_300001_SM_10006detail11scan_by_key21DeviceScanByKeyKernelINS2_10policy_hubIN6thrust24THRUST_300001_SM_1000_NS18transform_iteratorI6RowKeyNS6_17counting_iteratorIiNS6_11use_defaultESA_SA_EESA_SA_EE6__halfSD_7HalfAddE10Policy1000ESC_PSD_SH_NS0_24ReduceByKeyScanTileStateISD_iLb1EEEN4cuda3std3__48equal_toIiEESE_NS0_8NullTypeEjSD_iEEvT0_PT9_T1_T2_T3_iT4_T5_T6_T7_E12temp_storage+104], %rs1039;
	st.shared.u32 	[_ZZN3cub18CUB_300001_SM_10006detail11scan_by_key21DeviceScanByKeyKernelINS2_10policy_hubIN6thrust24THRUST_300001_SM_1000_NS18transform_iteratorI6RowKeyNS6_17counting_iteratorIiNS6_11use_defaultESA_SA_EESA_SA_EE6__halfSD_7HalfAddE10Policy1000ESC_PSD_SH_NS0_24ReduceByKeyScanTileStateISD_iLb1EEEN4cuda3std3__48equal_toIiEESE_NS0_8NullTypeEjSD_iEEvT0_PT9_T1_T2_T3_iT4_T5_T6_T7_E12temp_storage+108], %r902;
	st.shared.u16 	[_ZZN3cub18CUB_300001_SM_10006detail11scan_by_key21DeviceScanByKeyKernelINS2_10policy_hubIN6thrust24THRUST_300001_SM_1000_NS18transform_iteratorI6RowKeyNS6_17counting_iteratorIiNS6_11use_defaultESA_SA_EESA_SA_EE6__halfSD_7HalfAddE10Policy1000ESC_PSD_SH_NS0_24ReduceByKeyScanTileStateISD_iLb1EEEN4cuda3std3__48equal_toIiEESE_NS0_8NullTypeEjSD_iEEvT0_PT9_T1_T2_T3_iT4_T5_T6_T7_E12temp_storage+112], %rs1036;
$L__BB8_167:
	setp.ne.s32 	%p279, %r714, 0;
	@%p279 bra 	$L__BB8_169;
	st.shared.u32 	[_ZZN3cub18CUB_300001_SM_10006detail11scan_by_key21DeviceScanByKeyKernelINS2_10policy_hubIN6thrust24THRUST_300001_SM_1000_NS18transform_iteratorI6RowKeyNS6_17counting_iteratorIiNS6_11use_defaultESA_SA_EESA_SA_EE6__halfSD_7HalfAddE10Policy1000ESC_PSD_SH_NS0_24ReduceByKeyScanTileStateISD_iLb1EEEN4cuda3std3__48equal_toIiEESE_NS0_8NullTypeEjSD_iEEvT0_PT9_T1_T2_T3_iT4_T5_T6_T7_E12temp_storage+72], %r1064;
	st.shared.u16 	[_ZZN3cub18CUB_300001_SM_10006detail11scan_by_key21DeviceScanByKeyKernelINS2_10policy_hubIN6thrust24THRUST_300001_SM_1000_NS18transform_iteratorI6RowKeyNS6_17counting_iteratorIiNS6_11use_defaultESA_SA_EESA_SA_EE6__halfSD_7HalfAddE10Policy1000ESC_PSD_SH_NS0_24ReduceByKeyScanTileStateISD_iLb1EEEN4cuda3std3__48equal_toIiEESE_NS0_8NullTypeEjSD_iEEvT0_PT9_T1_T2_T3_iT4_T5_T6_T7_E12temp_storage+76], %rs1039;
	mov.u32 	%r1080, %r1064;
	mov.u16 	%rs1051, %rs1039;
$L__BB8_169:
	mov.u32 	%r904, %tid.x;
	setp.eq.s32 	%p280, %r904, 0;
	bar.sync 	0;
	setp.ne.s32 	%p281, %r1080, 0;
	or.pred  	%p282, %p280, %p281;
	@%p282 bra 	$L__BB8_171;
	ld.shared.u16 	%rs815, [_ZZN3cub18CUB_300001_SM_10006detail11scan_by_key21DeviceScanByKeyKernelINS2_10policy_hubIN6thrust24THRUST_300001_SM_1000_NS18transform_iteratorI6RowKeyNS6_17counting_iteratorIiNS6_11use_defaultESA_SA_EESA_SA_EE6__halfSD_7HalfAddE10Policy1000ESC_PSD_SH_NS0_24ReduceByKeyScanTileStateISD_iLb1EEEN4cuda3std3__48equal_toIiEESE_NS0_8NullTypeEjSD_iEEvT0_PT9_T1_T2_T3_iT4_T5_T6_T7_E12temp_storage+76];
	// begin inline asm
	{add.f16 %rs1051,%rs815,%rs1051;
}
	// end inline asm
$L__BB8_171:
	setp.ne.s32 	%p283, %r1062, %r9;
	@%p283 bra 	$L__BB8_173;
	// begin inline asm
	{add.f16 %rs1069,%rs1051,%rs1069;
}
	// end inline asm
$L__BB8_173:
	setp.ne.s32 	%p284, %r9, %r10;
	@%p284 bra 	$L__BB8_175;
	// begin inline asm
	{add.f16 %rs1068,%rs1069,%rs1068;
}
	// end inline asm
$L__BB8_175:
	setp.ne.s32 	%p285, %r10, %r11;
	@%p285 bra 	$L__BB8_177;
	// begin inline asm
	{add.f16 %rs1067,%rs1068,%rs1067;
}
	// end inline asm
$L__BB8_177:
	setp.ne.s32 	%p286, %r11, %r12;
	@%p286 bra 	$L__BB8_179;
	// begin inline asm
	{add.f16 %rs1066,%rs1067,%rs1066;
}
	// end inline asm
$L__BB8_179:
	setp.ne.s32 	%p287, %r12, %r13;
	@%p287 bra 	$L__BB8_181;
	// begin inline asm
	{add.f16 %rs1065,%rs1066,%rs1065;
}
	// end inline asm
$L__BB8_181:
	setp.ne.s32 	%p288, %r13, %r14;
	@%p288 bra 	$L__BB8_183;
	// begin inline asm
	{add.f16 %rs1064,%rs1065,%rs1064;
}
	// end inline asm
$L__BB8_183:
	setp.ne.s32 	%p289, %r14, %r15;
	@%p289 bra 	$L__BB8_185;
	// begin inline asm
	{add.f16 %rs1063,%rs1064,%rs1063;
}
	// end inline asm
$L__BB8_185:
	setp.ne.s32 	%p290, %r15, %r16;
	@%p290 bra 	$L__BB8_187;
	// begin inline asm
	{add.f16 %rs1062,%rs1063,%rs1062;
}
	// end inline asm
$L__BB8_187:
	setp.ne.s32 	%p291, %r16, %r17;
	@%p291 bra 	$L__BB8_189;
	// begin inline asm
	{add.f16 %rs1061,%rs1062,%rs1061;
}
	// end inline asm
$L__BB8_189:
	ld.param.u64 	%rd107, [_ZN3cub18CUB_300001_SM_10006detail11scan_by_key21DeviceScanByKeyKernelINS2_10policy_hubIN6thrust24THRUST_300001_SM_1000_NS18transform_iteratorI6RowKeyNS6_17counting_iteratorIiNS6_11use_defaultESA_SA_EESA_SA_EE6__halfSD_7HalfAddE10Policy1000ESC_PSD_SH_NS0_24ReduceByKeyScanTileStateISD_iLb1EEEN4cuda3std3__48equal_toIiEESE_NS0_8NullTypeEjSD_iEEvT0_PT9_T1_T2_T3_iT4_T5_T6_T7__param_3];
	bar.sync 	0;
	st.shared.u16 	[%r19], %rs1069;
	st.shared.u16 	[%r19+2], %rs1068;
	st.shared.u16 	[%r19+4], %rs1067;
	st.shared.u16 	[%r19+6], %rs1066;
	st.shared.u16 	[%r19+8], %rs1065;
	st.shared.u16 	[%r19+10], %rs1064;
	st.shared.u16 	[%r19+12], %rs1063;
	st.shared.u16 	[%r19+14], %rs1062;
	st.shared.u16 	[%r19+16], %rs1061;
	bar.warp.sync 	-1;
	ld.shared.u16 	%rs977, [%r18];
	ld.shared.u16 	%rs978, [%r18+64];
	ld.shared.u16 	%rs979, [%r18+128];
	ld.shared.u16 	%rs980, [%r18+192];
	ld.shared.u16 	%rs981, [%r18+256];
	ld.shared.u16 	%rs982, [%r18+320];
	ld.shared.u16 	%rs983, [%r18+384];
	ld.shared.u16 	%rs984, [%r18+448];
	ld.shared.u16 	%rs985, [%r18+512];
	cvta.to.global.u64 	%rd100, %rd107;
	mov.u32 	%r1053, %tid.x;
	and.b32  	%r1054, %r1053, 992;
	mul.lo.s32 	%r1055, %r1054, 9;
	and.b32  	%r1056, %r1053, 31;
	or.b32  	%r1057, %r1055, %r1056;
	cvt.u64.u32 	%rd101, %r1057;
	mov.u32 	%r1058, %ctaid.x;
	mul.lo.s32 	%r1059, %r1058, 2304;
	cvt.u64.u32 	%rd102, %r1059;
	add.s64 	%rd103, %rd101, %rd102;
	shl.b64 	%rd104, %rd103, 1;
	add.s64 	%rd105, %rd100, %rd104;
	st.global.u16 	[%rd105], %rs977;
	st.global.u16 	[%rd105+64], %rs978;
	st.global.u16 	[%rd105+128], %rs979;
	st.global.u16 	[%rd105+192], %rs980;
	st.global.u16 	[%rd105+256], %rs981;
	st.global.u16 	[%rd105+320], %rs982;
	st.global.u16 	[%rd105+384], %rs983;
	st.global.u16 	[%rd105+448], %rs984;
	st.global.u16 	[%rd105+512], %rs985;
	bra.uni 	$L__BB8_431;
$L__BB8_190:
	setp.eq.s32 	%p33, %r5, 0;
	@%p33 bra 	$L__BB8_431;
	add.s32 	%r150, %r1, %r4;
	div.s32 	%r1089, %r150, %r2;
	mov.u32 	%r152, %tid.x;
	and.b32  	%r322, %r152, 31;
	and.b32  	%r323, %r152, 992;
	mul.lo.s32 	%r324, %r323, 9;
	or.b32  	%r153, %r324, %r322;
	setp.ge.u32 	%p34, %r153, %r5;
	mov.u32 	%r1081, %r1089;
	@%p34 bra 	$L__BB8_193;
	add.s32 	%r325, %r153, %r150;
	div.s32 	%r1081, %r325, %r2;
$L__BB8_193:
	add.s32 	%r156, %r153, 32;
	setp.ge.u32 	%p35, %r156, %r5;
	mov.u32 	%r1082, %r1089;
	@%p35 bra 	$L__BB8_195;
	add.s32 	%r326, %r156, %r150;
	div.s32 	%r1082, %r326, %r2;
$L__BB8_195:
	add.s32 	%r159, %r153, 64;
	setp.ge.u32 	%p36, %r159, %r5;
	mov.u32 	%r1083, %r1089;
	@%p36 bra 	$L__BB8_197;
	add.s32 	%r327, %r159, %r150;
	div.s32 	%r1083, %r327, %r2;
$L__BB8_197:
	add.s32 	%r162, %r153, 96;
	setp.ge.u32 	%p37, %r162, %r5;
	mov.u32 	%r1084, %r1089;
	@%p37 bra 	$L__BB8_199;
	add.s32 	%r328, %r162, %r150;
	div.s32 	%r1084, %r328, %r2;
$L__BB8_199:
	add.s32 	%r165, %r153, 128;
	setp.ge.u32 	%p38, %r165, %r5;
	mov.u32 	%r1085, %r1089;
	@%p38 bra 	$L__BB8_201;
	add.s32 	%r329, %r165, %r150;
	div.s32 	%r1085, %r329, %r2;
$L__BB8_201:
	add.s32 	%r168, %r153, 160;
	setp.ge.u32 	%p39, %r168, %r5;
	mov.u32 	%r1086, %r1089;
	@%p39 bra 	$L__BB8_203;
	add.s32 	%r330, %r168, %r150;
	div.s32 	%r1086, %r330, %r2;
$L__BB8_203:
	add.s32 	%r171, %r153, 192;
	setp.ge.u32 	%p40, %r171, %r5;
	mov.u32 	%r1087, %r1089;
	@%p40 bra 	$L__BB8_205;
	add.s32 	%r331, %r171, %r150;
	div.s32 	%r1087, %r331, %r2;
$L__BB8_205:
	add.s32 	%r174, %r153, 224;
	setp.ge.u32 	%p41, %r174, %r5;
	mov.u32 	%r1088, %r1089;
	@%p41 bra 	$L__BB8_207;
	add.s32 	%r332, %r174, %r150;
	div.s32 	%r1088, %r332, %r2;
$L__BB8_207:
	add.s32 	%r177, %r153, 256;
	setp.ge.u32 	%p42, %r177, %r5;
	@%p42 bra 	$L__BB8_209;
	add.s32 	%r333, %r177, %r150;
	div.s32 	%r1089, %r333, %r2;
$L__BB8_209:
	setp.ge.u32 	%p43, %r153, %r5;
	// begin inline asm
	mov.u32 %r334, %laneid;
	// end inline asm
	shr.u32 	%r181, %r152, 5;
	mad.lo.s32 	%r182, %r181, 288, %r334;
	shl.b32 	%r335, %r182, 2;
	mov.u32 	%r336, _ZZN3cub18CUB_300001_SM_10006detail11scan_by_key21DeviceScanByKeyKernelINS2_10policy_hubIN6thrust24THRUST_300001_SM_1000_NS18transform_iteratorI6RowKeyNS6_17counting_iteratorIiNS6_11use_defaultESA_SA_EESA_SA_EE6__halfSD_7HalfAddE10Policy1000ESC_PSD_SH_NS0_24ReduceByKeyScanTileStateISD_iLb1EEEN4cuda3std3__48equal_toIiEESE_NS0_8NullTypeEjSD_iEEvT0_PT9_T1_T2_T3_iT4_T5_T6_T7_E12temp_storage;
	add.s32 	%r183, %r336, %r335;
	st.shared.u32 	[%r183], %r1081;
	st.shared.u32 	[%r183+128], %r1082;
	st.shared.u32 	[%r183+256], %r1083;
	st.shared.u32 	[%r183+384], %r1084;
	st.shared.u32 	[%r183+512], %r1085;
	st.shared.u32 	[%r183+640], %r1086;
	st.shared.u32 	[%r183+768], %r1087;
	st.shared.u32 	[%r183+896], %r1088;
	st.shared.u32 	[%r183+1024], %r1089;
	bar.warp.sync 	-1;
	shl.b32 	%r184, %r334, 3;
	shl.b32 	%r337, %r334, 5;
	add.s32 	%r185, %r183, %r337;
	ld.shared.u32 	%r186, [%r185];
	ld.shared.u32 	%r187, [%r185+4];
	ld.shared.u32 	%r188, [%r185+8];
	ld.shared.u32 	%r189, [%r185+12];
	ld.shared.u32 	%r190, [%r185+16];
	ld.shared.u32 	%r191, [%r185+20];
	ld.shared.u32 	%r192, [%r185+24];
	ld.shared.u32 	%r193, [%r185+28];
	ld.shared.u32 	%r194, [%r185+32];
	bar.sync 	0;
	mul.wide.u32 	%rd19, %r4, 2;
	add.s64 	%rd20, %rd2, %rd19;
	ld.global.u16 	%rs1078, [%rd20];
	shl.b32 	%r338, %r153, 1;
	cvt.u64.u32 	%rd21, %r338;
	add.s64 	%rd9, %rd20, %rd21;
	mov.u16 	%rs1070, %rs1078;
	@%p43 bra 	$L__BB8_211;
	ld.global.u16 	%rs1070, [%rd9];
$L__BB8_211:
	setp.ge.u32 	%p44, %r156, %r5;
	mov.u16 	%rs1071, %rs1078;
	@%p44 bra 	$L__BB8_213;
	ld.global.u16 	%rs1071, [%rd9+64];
$L__BB8_213:
	setp.ge.u32 	%p45, %r159, %r5;
	mov.u16 	%rs1072, %rs1078;
	@%p45 bra 	$L__BB8_215;
	ld.global.u16 	%rs1072, [%rd9+128];
$L__BB8_215:
	setp.ge.u32 	%p46, %r162, %r5;
	mov.u16 	%rs1073, %rs1078;
	@%p46 bra 	$L__BB8_217;
	ld.global.u16 	%rs1073, [%rd9+192];
$L__BB8_217:
	setp.ge.u32 	%p47, %r165, %r5;
	mov.u16 	%rs1074, %rs1078;
	@%p47 bra 	$L__BB8_219;
	ld.global.u16 	%rs1074, [%rd9+256];
$L__BB8_219:
	setp.ge.u32 	%p48, %r168, %r5;
	mov.u16 	%rs1075, %rs1078;
	@%p48 bra 	$L__BB8_221;
	ld.global.u16 	%rs1075, [%rd9+320];
$L__BB8_221:
	setp.ge.u32 	%p49, %r171, %r5;
	mov.u16 	%rs1076, %rs1078;
	@%p49 bra 	$L__BB8_223;
	ld.global.u16 	%rs1076, [%rd9+384];
$L__BB8_223:
	setp.ge.u32 	%p50, %r174, %r5;
	mov.u16 	%rs1077, %rs1078;
	@%p50 bra 	$L__BB8_225;
	ld.global.u16 	%rs1077, [%rd9+448];
$L__BB8_225:
	setp.ge.u32 	%p51, %r177, %r5;
	@%p51 bra 	$L__BB8_227;
	ld.global.u16 	%rs1078, [%rd9+512];
$L__BB8_227:
	shl.b32 	%r340, %r182, 1;
	sub.s32 	%r195, %r183, %r340;
	st.shared.u16 	[%r195], %rs1070;
	st.shared.u16 	[%r195+64], %rs1071;
	st.shared.u16 	[%r195+128], %rs1072;
	st.shared.u16 	[%r195+192], %rs1073;
	st.shared.u16 	[%r195+256], %rs1074;
	st.shared.u16 	[%r195+320], %rs1075;
	st.shared.u16 	[%r195+384], %rs1076;
	st.shared.u16 	[%r195+448], %rs1077;
	st.shared.u16 	[%r195+512], %rs1078;
	bar.warp.sync 	-1;
	add.s32 	%r341, %r182, %r184;
	shl.b32 	%r342, %r341, 1;
	sub.s32 	%r196, %r185, %r342;
	ld.shared.u16 	%rs1160, [%r196];
	ld.shared.u16 	%rs1159, [%r196+2];
	ld.shared.u16 	%rs1158, [%r196+4];
	ld.shared.u16 	%rs1157, [%r196+6];
	ld.shared.u16 	%rs1156, [%r196+8];
	ld.shared.u16 	%rs1155, [%r196+10];
	ld.shared.u16 	%rs1154, [%r196+12];
	ld.shared.u16 	%rs1153, [%r196+14];
	ld.shared.u16 	%rs1152, [%r196+16];
	bar.sync 	0;
	setp.ne.s32 	%p52, %r3, 0;
	@%p52 bra 	$L__BB8_292;
	shl.b32 	%r570, %r152, 2;
	add.s32 	%r572, %r336, %r570;
	add.s32 	%r197, %r572, 1148;
	st.shared.u32 	[%r572+1148], %r194;
	bar.sync 	0;
	setp.eq.s32 	%p155, %r152, 0;
	mov.b32 	%r1090, 1;
	@%p155 bra 	$L__BB8_230;
	ld.shared.u32 	%r573, [%r197+-4];
	setp.ne.s32 	%p156, %r573, %r186;
	selp.u32 	%r1090, 1, 0, %p156;
$L__BB8_230:
	setp.ne.s32 	%p157, %r186, %r187;
	setp.ne.s32 	%p158, %r187, %r188;
	setp.ne.s32 	%p159, %r188, %r189;
	setp.ne.s32 	%p160, %r189, %r190;
	setp.ne.s32 	%p161, %r190, %r191;
	setp.ne.s32 	%p162, %r191, %r192;
	setp.ne.s32 	%p163, %r192, %r193;
	setp.ne.s32 	%p164, %r193, %r194;
	mul.lo.s32 	%r574, %r152, 9;
	setp.eq.s32 	%p165, %r574, %r5;
	selp.b32 	%r200, 1, %r1090, %p165;
	add.s32 	%r575, %r574, 1;
	setp.eq.s32 	%p166, %r575, %r5;
	or.pred  	%p15, %p166, %p157;
	add.s32 	%r576, %r574, 2;
	setp.eq.s32 	%p167, %r576, %r5;
	or.pred  	%p16, %p167, %p158;
	add.s32 	%r577, %r574, 3;
	setp.eq.s32 	%p168, %r577, %r5;
	or.pred  	%p17, %p168, %p159;
	add.s32 	%r578, %r574, 4;
	setp.eq.s32 	%p169, %r578, %r5;
	or.pred  	%p18, %p169, %p160;
	add.s32 	%r579, %r574, 5;
	setp.eq.s32 	%p170, %r579, %r5;
	or.pred  	%p19, %p170, %p161;
	add.s32 	%r580, %r574, 6;
	setp.eq.s32 	%p171, %r580, %r5;
	or.pred  	%p20, %p171, %p162;
	add.s32 	%r581, %r574, 7;
	setp.eq.s32 	%p172, %r581, %r5;
	or.pred  	%p21, %p172, %p163;
	add.s32 	%r582, %r574, 8;
	setp.eq.s32 	%p173, %r582, %r5;
	or.pred  	%p22, %p173, %p164;
	mov.u16 	%rs1079, %rs1159;
	@%p15 bra 	$L__BB8_232;
	// begin inline asm
	{add.f16 %rs1079,%rs1160,%rs1159;
}
	// end inline asm
$L__BB8_232:
	mov.u16 	%rs1080, %rs1158;
	@%p16 bra 	$L__BB8_234;
	// begin inline asm
	{add.f16 %rs1080,%rs1079,%rs1158;
}
	// end inline asm
$L__BB8_234:
	mov.u16 	%rs1081, %rs1157;
	@%p17 bra 	$L__BB8_236;
	// begin inline asm
	{add.f16 %rs1081,%rs1080,%rs1157;
}
	// end inline asm
$L__BB8_236:
	mov.u16 	%rs1082, %rs1156;
	@%p18 bra 	$L__BB8_238;
	// begin inline asm
	{add.f16 %rs1082,%rs1081,%rs1156;
}
	// end inline asm
$L__BB8_238:
	mov.u16 	%rs1083, %rs1155;
	@%p19 bra 	$L__BB8_240;
	// begin inline asm
	{add.f16 %rs1083,%rs1082,%rs1155;
}
	// end inline asm
$L__BB8_240:
	mov.u16 	%rs1084, %rs1154;
	@%p20 bra 	$L__BB8_242;
	// begin inline asm
	{add.f16 %rs1084,%rs1083,%rs1154;
}
	// end inline asm
$L__BB8_242:
	mov.u16 	%rs1085, %rs1153;
	@%p21 bra 	$L__BB8_244;
	// begin inline asm
	{add.f16 %rs1085,%rs1084,%rs1153;
}
	// end inline asm
$L__BB8_244:
	or.pred  	%p174, %p15, %p16;
	or.pred  	%p175, %p174, %p17;
	or.pred  	%p176, %p175, %p18;
	or.pred  	%p177, %p176, %p19;
	or.pred  	%p178, %p177, %p20;
	or.pred  	%p179, %p178, %p21;
	or.pred  	%p180, %p179, %p22;
	selp.u32 	%r583, 1, 0, %p180;
	or.b32  	%r201, %r200, %r583;
	mov.u16 	%rs1086, %rs1152;
	@%p22 bra 	$L__BB8_246;
	// begin inline asm
	{add.f16 %rs1086,%rs1085,%rs1152;
}
	// end inline asm
$L__BB8_246:
	mov.b32 	%r590, {%rs1086, %rs639};
	mov.b32 	%r591, 1;
	mov.b32 	%r592, 0;
	mov.b32 	%r593, -1;
	// begin inline asm
	shfl.sync.up.b32 %r584, %r201, %r591, %r592, %r593;
	// end inline asm
	// begin inline asm
	shfl.sync.up.b32 %r589, %r590, %r591, %r592, %r593;
	// end inline asm
	setp.ne.s32 	%p181, %r201, 0;
	mov.u16 	%rs1087, %rs1086;
	@%p181 bra 	$L__BB8_248;
	cvt.u16.u32 	%rs641, %r589;
	// begin inline asm
	{add.f16 %rs1087,%rs641,%rs1086;
}
	// end inline asm
$L__BB8_248:
	setp.lt.s32 	%p182, %r334, 1;
	selp.b32 	%r604, 0, %r584, %p182;
	or.b32  	%r595, %r604, %r201;
	selp.b16 	%rs264, %rs1086, %rs1087, %p182;
	{ .reg .b16 tmp; mov.b32 {tmp, %rs643}, %r590; }
	mov.b32 	%r600, {%rs264, %rs643};
	mov.b32 	%r601, 2;
	mov.b32 	%r602, 0;
	mov.b32 	%r603, -1;
	// begin inline asm
	shfl.sync.up.b32 %r594, %r595, %r601, %r602, %r603;
	// end inline asm
	// begin inline asm
	shfl.sync.up.b32 %r599, %r600, %r601, %r602, %r603;
	// end inline asm
	setp.ne.s32 	%p183, %r595, 0;
	mov.u16 	%rs1088, %rs264;
	@%p183 bra 	$L__BB8_250;
	cvt.u16.u32 	%rs645, %r599;
	// begin inline asm
	{add.f16 %rs1088,%rs645,%rs264;
}
	// end inline asm
$L__BB8_250:
	setp.lt.s32 	%p184, %r334, 2;
	selp.b32 	%r615, 0, %r594, %p184;
	or.b32  	%r606, %r615, %r595;
	selp.b16 	%rs267, %rs264, %rs1088, %p184;
	{ .reg .b16 tmp; mov.b32 {tmp, %rs647}, %r600; }
	mov.b32 	%r611, {%rs267, %rs647};
	mov.b32 	%r612, 4;
	mov.b32 	%r613, 0;
	mov.b32 	%r614, -1;
	// begin inline asm
	shfl.sync.up.b32 %r605, %r606, %r612, %r613, %r614;
	// end inline asm
	// begin inline asm
	shfl.sync.up.b32 %r610, %r611, %r612, %r613, %r614;
	// end inline asm
	setp.ne.s32 	%p185, %r606, 0;
	mov.u16 	%rs1089, %rs267;
	@%p185 bra 	$L__BB8_252;
	cvt.u16.u32 	%rs649, %r610;
	// begin inline asm
	{add.f16 %rs1089,%rs649,%rs267;
}
	// end inline asm
$L__BB8_252:
	setp.lt.s32 	%p186, %r334, 4;
	selp.b32 	%r626, 0, %r605, %p186;
	or.b32  	%r617, %r626, %r606;
	selp.b16 	%rs270, %rs267, %rs1089, %p186;
	{ .reg .b16 tmp; mov.b32 {tmp, %rs651}, %r611; }
	mov.b32 	%r622, {%rs270, %rs651};
	mov.b32 	%r623, 8;
	mov.b32 	%r624, 0;
	mov.b32 	%r625, -1;
	// begin inline asm
	shfl.sync.up.b32 %r616, %r617, %r623, %r624, %r625;
	// end inline asm
	// begin inline asm
	shfl.sync.up.b32 %r621, %r622, %r623, %r624, %r625;
	// end inline asm
	setp.ne.s32 	%p187, %r617, 0;
	mov.u16 	%rs1090, %rs270;
	@%p187 bra 	$L__BB8_254;
	cvt.u16.u32 	%rs653, %r621;
	// begin inline asm
	{add.f16 %rs1090,%rs653,%rs270;
}
	// end inline asm
$L__BB8_254:
	setp.lt.s32 	%p188, %r334, 8;
	selp.b32 	%r637, 0, %r616, %p188;
	or.b32  	%r628, %r637, %r617;
	selp.b16 	%rs273, %rs270, %rs1090, %p188;
	{ .reg .b16 tmp; mov.b32 {tmp, %rs655}, %r622; }
	mov.b32 	%r633, {%rs273, %rs655};
	mov.b32 	%r634, 16;
	mov.b32 	%r635, 0;
	mov.b32 	%r636, -1;
	// begin inline asm
	shfl.sync.up.b32 %r627, %r628, %r634, %r635, %r636;
	// end inline asm
	// begin inline asm
	shfl.sync.up.b32 %r632, %r633, %r634, %r635, %r636;
	// end inline asm
	setp.ne.s32 	%p189, %r628, 0;
	mov.u16 	%rs1091, %rs273;
	@%p189 bra 	$L__BB8_256;
	cvt.u16.u32 	%rs657, %r632;
	// begin inline asm
	{add.f16 %rs1091,%rs657,%rs273;
}
	// end inline asm
$L__BB8_256:
	setp.lt.s32 	%p190, %r334, 16;
	selp.b32 	%r648, 0, %r627, %p190;
	or.b32  	%r639, %r648, %r628;
	selp.b16 	%rs659, %rs273, %rs1091, %p190;
	mov.b32 	%r644, {%rs659, %rs660};
	mov.b32 	%r645, 1;
	mov.b32 	%r646, 0;
	mov.b32 	%r647, -1;
	// begin inline asm
	shfl.sync.up.b32 %r638, %r639, %r645, %r646, %r647;
	// end inline asm
	// begin inline asm
	shfl.sync.up.b32 %r643, %r644, %r645, %r646, %r647;
	// end inline asm
	cvt.u16.u32 	%rs1098, %r643;
	setp.ne.s32 	%p191, %r334, 31;
	@%p191 bra 	$L__BB8_258;
	shl.b32 	%r649, %r181, 3;
	mov.u32 	%r650, _ZZN3cub18CUB_300001_SM_10006detail11scan_by_key21DeviceScanByKeyKernelINS2_10policy_hubIN6thrust24THRUST_300001_SM_1000_NS18transform_iteratorI6RowKeyNS6_17counting_iteratorIiNS6_11use_defaultESA_SA_EESA_SA_EE6__halfSD_7HalfAddE10Policy1000ESC_PSD_SH_NS0_24ReduceByKeyScanTileStateISD_iLb1EEEN4cuda3std3__48equal_toIiEESE_NS0_8NullTypeEjSD_iEEvT0_PT9_T1_T2_T3_iT4_T5_T6_T7_E12temp_storage;
	add.s32 	%r651, %r650, %r649;
	st.shared.u32 	[%r651], %r639;
	st.shared.u16 	[%r651+4], %rs1091;
$L__BB8_258:
	bar.sync 	0;
	ld.shared.u16 	%rs277, [_ZZN3cub18CUB_300001_SM_10006detail11scan_by_key21DeviceScanByKeyKernelINS2_10policy_hubIN6thrust24THRUST_300001_SM_1000_NS18transform_iteratorI6RowKeyNS6_17counting_iteratorIiNS6_11use_defaultESA_SA_EESA_SA_EE6__halfSD_7HalfAddE10Policy1000ESC_PSD_SH_NS0_24ReduceByKeyScanTileStateISD_iLb1EEEN4cuda3std3__48equal_toIiEESE_NS0_8NullTypeEjSD_iEEvT0_PT9_T1_T2_T3_iT4_T5_T6_T7_E12temp_storage+4];
	ld.shared.u32 	%r652, [_ZZN3cub18CUB_300001_SM_10006detail11scan_by_key21DeviceScanByKeyKernelINS2_10policy_hubIN6thrust24THRUST_300001_SM_1000_NS18transform_iteratorI6RowKeyNS6_17counting_iteratorIiNS6_11use_defaultESA_SA_EESA_SA_EE6__halfSD_7HalfAddE10Policy1000ESC_PSD_SH_NS0_24ReduceByKeyScanTileStateISD_iLb1EEEN4cuda3std3__48equal_toIiEESE_NS0_8NullTypeEjSD_iEEvT0_PT9_T1_T2_T3_iT4_T5_T6_T7_E12temp_storage+8];
	ld.shared.u16 	%rs1092, [_ZZN3cub18CUB_300001_SM_10006detail11scan_by_key21DeviceScanByKeyKernelINS2_10policy_hubIN6thrust24THRUST_300001_SM_1000_NS18transform_iteratorI6RowKeyNS6_17counting_iteratorIiNS6_11use_defaultESA_SA_EESA_SA_EE6__halfSD_7HalfAddE10Policy1000ESC_PSD_SH_NS0_24ReduceByKeyScanTileStateISD_iLb1EEEN4cuda3std3__48equal_toIiEESE_NS0_8NullTypeEjSD_iEEvT0_PT9_T1_T2_T3_iT4_T5_T6_T7_E12temp_storage+12];
	setp.ne.s32 	%p192, %r652, 0;
	@%p192 bra 	$L__BB8_260;
	// begin inline asm
	{add.f16 %rs1092,%rs277,%rs1092;
}
	// end inline asm
$L__BB8_260:
	ld.shared.u32 	%r653, [_ZZN3cub18CUB_300001_SM_10006detail11scan_by_key21DeviceScanByKeyKernelINS2_10policy_hubIN6thrust24THRUST_300001_SM_1000_NS18transform_iteratorI6RowKeyNS6_17counting_iteratorIiNS6_11use_defaultESA_SA_EESA_SA_EE6__halfSD_7HalfAddE10Policy1000ESC_PSD_SH_NS0_24ReduceByKeyScanTileStateISD_iLb1EEEN4cuda3std3__48equal_toIiEESE_NS0_8NullTypeEjSD_iEEvT0_PT9_T1_T2_T3_iT4_T5_T6_T7_E12temp_storage+16];
	ld.shared.u16 	%rs1093, [_ZZN3cub18CUB_300001_SM_10006detail11scan_by_key21DeviceScanByKeyKernelINS2_10policy_hubIN6thrust24THRUST_300001_SM_1000_NS18transform_iteratorI6RowKeyNS6_17counting_iteratorIiNS6_11use_defaultESA_SA_EESA_SA_EE6__halfSD_7HalfAddE10Policy1000ESC_PSD_SH_NS0_24ReduceByKeyScanTileStateISD_iLb1EEEN4cuda3std3__48equal_toIiEESE_NS0_8NullTypeEjSD_iEEvT0_PT9_T1_T2_T3_iT4_T5_T6_T7_E12temp_storage+20];
	setp.ne.s32 	%p193, %r653, 0;
	@%p193 bra 	$L__BB8_262;
	// begin inline asm
	{add.f16 %rs1093,%rs1092,%rs1093;
}
	// end inline asm
$L__BB8_262:
	setp.eq.s32 	%p194, %r181, 3;
	setp.eq.s32 	%p195, %r181, 2;
	selp.b16 	%rs667, %rs1092, %rs277, %p195;
	selp.b16 	%rs284, %rs1093, %rs667, %p194;
	ld.shared.u32 	%r654, [_ZZN3cub18CUB_300001_SM_10006detail11scan_by_key21DeviceScanByKeyKernelINS2_10policy_hubIN6thrust24THRUST_300001_SM_1000_NS18transform_iteratorI6RowKeyNS6_17counting_iteratorIiNS6_11use_defaultESA_SA_EESA_SA_EE6__halfSD_7HalfAddE10Policy1000ESC_PSD_SH_NS0_24ReduceByKeyScanTileStateISD_iLb1EEEN4cuda3std3__48equal_toIiEESE_NS0_8NullTypeEjSD_iEEvT0_PT9_T1_T2_T3_iT4_T5_T6_T7_E12temp_storage+24];
	ld.shared.u16 	%rs1094, [_ZZN3cub18CUB_300001_SM_10006detail11scan_by_key21DeviceScanByKeyKernelINS2_10policy_hubIN6thrust24THRUST_300001_SM_1000_NS18transform_iteratorI6RowKeyNS6_17counting_iteratorIiNS6_11use_defaultESA_SA_EESA_SA_EE6__halfSD_7HalfAddE10Policy1000ESC_PSD_SH_NS0_24ReduceByKeyScanTileStateISD_iLb1EEEN4cuda3std3__48equal_toIiEESE_NS0_8NullTypeEjSD_iEEvT0_PT9_T1_T2_T3_iT4_T5_T6_T7_E12temp_storage+28];
	setp.ne.s32 	%p196, %r654, 0;
	@%p196 bra 	$L__BB8_264;
	// begin inline asm
	{add.f16 %rs1094,%rs1093,%rs1094;
}
	// end inline asm
$L__BB8_264:
	ld.shared.u32 	%r655, [_ZZN3cub18CUB_300001_SM_10006detail11scan_by_key21DeviceScanByKeyKernelINS2_10policy_hubIN6thrust24THRUST_300001_SM_1000_NS18transform_iteratorI6RowKeyNS6_17counting_iteratorIiNS6_11use_defaultESA_SA_EESA_SA_EE6__halfSD_7HalfAddE10Policy1000ESC_PSD_SH_NS0_24ReduceByKeyScanTileStateISD_iLb1EEEN4cuda3std3__48equal_toIiEESE_NS0_8NullTypeEjSD_iEEvT0_PT9_T1_T2_T3_iT4_T5_T6_T7_E12temp_storage+32];
	ld.shared.u16 	%rs1095, [_ZZN3cub18CUB_300001_SM_10006detail11scan_by_key21DeviceScanByKeyKernelINS2_10policy_hubIN6thrust24THRUST_300001_SM_1000_NS18transform_iteratorI6RowKeyNS6_17counting_iteratorIiNS6_11use_defaultESA_SA_EESA_SA_EE6__halfSD_7HalfAddE10Policy1000ESC_PSD_SH_NS0_24ReduceByKeyScanTileStateISD_iLb1EEEN4cuda3std3__48equal_toIiEESE_NS0_8NullTypeEjSD_iEEvT0_PT9_T1_T2_T3_iT4_T5_T6_T7_E12temp_storage+36];
	setp.ne.s32 	%p197, %r655, 0;
	@%p197 bra 	$L__BB8_266;
	// begin inline asm
	{add.f16 %rs1095,%rs1094,%rs1095;
}
	// end inline asm
$L__BB8_266:
	setp.eq.s32 	%p198, %r181, 5;
	setp.eq.s32 	%p199, %r181, 4;
	selp.b16 	%rs674, %rs1094, %rs284, %p199;
	selp.b16 	%rs291, %rs1095, %rs674, %p198;
	ld.shared.u32 	%r656, [_ZZN3cub18CUB_300001_SM_10006detail11scan_by_key21DeviceScanByKeyKernelINS2_10policy_hubIN6thrust24THRUST_300001_SM_1000_NS18transform_iteratorI6RowKeyNS6_17counting_iteratorIiNS6_11use_defaultESA_SA_EESA_SA_EE6__halfSD_7HalfAddE10Policy1000ESC_PSD_SH_NS0_24ReduceByKeyScanTileStateISD_iLb1EEEN4cuda3std3__48equal_toIiEESE_NS0_8NullTypeEjSD_iEEvT0_PT9_T1_T2_T3_iT4_T5_T6_T7_E12temp_storage+40];
	ld.shared.u16 	%rs1096, [_ZZN3cub18CUB_300001_SM_10006detail11scan_by_key21DeviceScanByKeyKernelINS2_10policy_hubIN6thrust24THRUST_300001_SM_1000_NS18transform_iteratorI6RowKeyNS6_17counting_iteratorIiNS6_11use_defaultESA_SA_EESA_SA_EE6__halfSD_7HalfAddE10Policy1000ESC_PSD_SH_NS0_24ReduceByKeyScanTileStateISD_iLb1EEEN4cuda3std3__48equal_toIiEESE_NS0_8NullTypeEjSD_iEEvT0_PT9_T1_T2_T3_iT4_T5_T6_T7_E12temp_storage+44];
	setp.ne.s32 	%p200, %r656, 0;
	@%p200 bra 	$L__BB8_268;
	// begin inline asm
	{add.f16 %rs1096,%rs1095,%rs1096;
}
	// end inline asm
$L__BB8_268:
	ld.shared.u32 	%r657, [_ZZN3cub18CUB_300001_SM_10006detail11scan_by_key21DeviceScanByKeyKernelINS2_10policy_hubIN6thrust24THRUST_300001_SM_1000_NS18transform_iteratorI6RowKeyNS6_17counting_iteratorIiNS6_11use_defaultESA_SA_EESA_SA_EE6__halfSD_7HalfAddE10Policy1000ESC_PSD_SH_NS0_24ReduceByKeyScanTileStateISD_iLb1EEEN4cuda3std3__48equal_toIiEESE_NS0_8NullTypeEjSD_iEEvT0_PT9_T1_T2_T3_iT4_T5_T6_T7_E12temp_storage+48];
	ld.shared.u16 	%rs1097, [_ZZN3cub18CUB_300001_SM_10006detail11scan_by_key21DeviceScanByKeyKernelINS2_10policy_hubIN6thrust24THRUST_300001_SM_1000_NS18transform_iteratorI6RowKeyNS6_17counting_iteratorIiNS6_11use_defaultESA_SA_EESA_SA_EE6__halfSD_7HalfAddE10Policy1000ESC_PSD_SH_NS0_24ReduceByKeyScanTileStateISD_iLb1EEEN4cuda3std3__48equal_toIiEESE_NS0_8NullTypeEjSD_iEEvT0_PT9_T1_T2_T3_iT4_T5_T6_T7_E12temp_storage+52];
	setp.ne.s32 	%p201, %r657, 0;
	@%p201 bra 	$L__BB8_270;
	// begin inline asm
	{add.f16 %rs1097,%rs1096,%rs1097;
}
	// end inline asm
$L__BB8_270:
	setp.eq.s32 	%p202, %r181, 7;
	setp.eq.s32 	%p203, %r181, 6;
	selp.b16 	%rs681, %rs1096, %rs291, %p203;
	selp.b16 	%rs298, %rs1097, %rs681, %p202;
	setp.lt.u32 	%p204, %r152, 32;
	@%p204 bra 	$L__BB8_274;
	setp.ne.s32 	%p205, %r638, 0;
	@%p205 bra 	$L__BB8_273;
	// begin inline asm
	{add.f16 %rs1098,%rs298,%rs1098;
}
	// end inline asm
$L__BB8_273:
	setp.eq.s32 	%p206, %r334, 0;
	selp.b16 	%rs1098, %rs298, %rs1098, %p206;
$L__BB8_274:
	setp.eq.s32 	%p207, %r152, 0;
	setp.ne.s32 	%p208, %r200, 0;
	or.pred  	%p209, %p207, %p208;
	@%p209 bra 	$L__BB8_276;
	// begin inline asm
	{add.f16 %rs1160,%rs1098,%rs1160;
}
	// end inline asm
$L__BB8_276:
	@%p15 bra 	$L__BB8_278;
	// begin inline asm
	{add.f16 %rs1159,%rs1160,%rs1159;
}
	// end inline asm
$L__BB8_278:
	@%p16 bra 	$L__BB8_280;
	// begin inline asm
	{add.f16 %rs1158,%rs1159,%rs1158;
}
	// end inline asm
$L__BB8_280:
	@%p17 bra 	$L__BB8_282;
	// begin inline asm
	{add.f16 %rs1157,%rs1158,%rs1157;
}
	// end inline asm
$L__BB8_282:
	@%p18 bra 	$L__BB8_284;
	// begin inline asm
	{add.f16 %rs1156,%rs1157,%rs1156;
}
	// end inline asm
$L__BB8_284:
	@%p19 bra 	$L__BB8_286;
	// begin inline asm
	{add.f16 %rs1155,%rs1156,%rs1155;
}
	// end inline asm
$L__BB8_286:
	@%p20 bra 	$L__BB8_288;
	// begin inline asm
	{add.f16 %rs1154,%rs1155,%rs1154;
}
	// end inline asm
$L__BB8_288:
	@%p21 bra 	$L__BB8_290;
	// begin inline asm
	{add.f16 %rs1153,%rs1154,%rs1153;
}
	// end inline asm
$L__BB8_290:
	@%p22 bra 	$L__BB8_411;
	// begin inline asm
	{add.f16 %rs1152,%rs1153,%rs1152;
}
	// end inline asm
	bra.uni 	$L__BB8_411;
$L__BB8_292:
	setp.ne.s32 	%p53, %r152, 0;
	mov.b32 	%r1092, 0;
	@%p53 bra 	$L__BB8_294;
	mul.wide.u32 	%rd22, %r3, 4;
	add.s64 	%rd23, %rd1, %rd22;
	ld.global.u32 	%r1092, [%rd23];
$L__BB8_294:
	setp.eq.s32 	%p54, %r152, 0;
	shl.b32 	%r344, %r152, 2;
	add.s32 	%r346, %r336, %r344;
	add.s32 	%r224, %r346, 1148;
	st.shared.u32 	[%r346+1148], %r194;
	bar.sync 	0;
	@%p54 bra 	$L__BB8_296;
	ld.shared.u32 	%r1092, [%r224+-4];
$L__BB8_296:
	setp.ne.s32 	%p55, %r1092, %r186;
	setp.ne.s32 	%p56, %r186, %r187;
	setp.ne.s32 	%p57, %r187, %r188;
	setp.ne.s32 	%p58, %r188, %r189;
	setp.ne.s32 	%p59, %r189, %r190;
	setp.ne.s32 	%p60, %r190, %r191;
	setp.ne.s32 	%p61, %r191, %r192;
	setp.ne.s32 	%p62, %r192, %r193;
	setp.ne.s32 	%p63, %r193, %r194;
	mul.lo.s32 	%r347, %r152, 9;
	setp.eq.s32 	%p64, %r347, %r5;
	or.pred  	%p23, %p64, %p55;
	add.s32 	%r348, %r347, 1;
	setp.eq.s32 	%p65, %r348, %r5;
	or.pred  	%p24, %p65, %p56;
	add.s32 	%r349, %r347, 2;
	setp.eq.s32 	%p66, %r349, %r5;
	or.pred  	%p25, %p66, %p57;
	add.s32 	%r350, %r347, 3;
	setp.eq.s32 	%p67, %r350, %r5;
	or.pred  	%p26, %p67, %p58;
	add.s32 	%r351, %r347, 4;
	setp.eq.s32 	%p68, %r351, %r5;
	or.pred  	%p27, %p68, %p59;
	add.s32 	%r352, %r347, 5;
	setp.eq.s32 	%p69, %r352, %r5;
	or.pred  	%p28, %p69, %p60;
	add.s32 	%r353, %r347, 6;
	setp.eq.s32 	%p70, %r353, %r5;
	or.pred  	%p29, %p70, %p61;
	add.s32 	%r354, %r347, 7;
	setp.eq.s32 	%p71, %r354, %r5;
	or.pred  	%p30, %p71, %p62;
	add.s32 	%r355, %r347, 8;
	setp.eq.s32 	%p72, %r355, %r5;
	or.pred  	%p31, %p72, %p63;
	mov.u16 	%rs1108, %rs1159;
	@%p24 bra 	$L__BB8_298;
	// begin inline asm
	{add.f16 %rs1108,%rs1160,%rs1159;
}
	// end inline asm
$L__BB8_298:
	mov.u16 	%rs1109, %rs1158;
	@%p25 bra 	$L__BB8_300;
	// begin inline asm
	{add.f16 %rs1109,%rs1108,%rs1158;
}
	// end inline asm
$L__BB8_300:
	mov.u16 	%rs1110, %rs1157;
	@%p26 bra 	$L__BB8_302;
	// begin inline asm
	{add.f16 %rs1110,%rs1109,%rs1157;
}
	// end inline asm
$L__BB8_302:
	mov.u16 	%rs1111, %rs1156;
	@%p27 bra 	$L__BB8_304;
	// begin inline asm
	{add.f16 %rs1111,%rs1110,%rs1156;
}
	// end inline asm
$L__BB8_304:
	mov.u16 	%rs1112, %rs1155;
	@%p28 bra 	$L__BB8_306;
	// begin inline asm
	{add.f16 %rs1112,%rs1111,%rs1155;
}
	// end inline asm
$L__BB8_306:
	mov.u16 	%rs1113, %rs1154;
	@%p29 bra 	$L__BB8_308;
	// begin inline asm
	{add.f16 %rs1113,%rs1112,%rs1154;
}
	// end inline asm
$L__BB8_308:
	mov.u16 	%rs1114, %rs1153;
	@%p30 bra 	$L__BB8_310;
	// begin inline asm
	{add.f16 %rs1114,%rs1113,%rs1153;
}
	// end inline asm
$L__BB8_310:
	or.pred  	%p73, %p24, %p23;
	or.pred  	%p74, %p25, %p73;
	or.pred  	%p75, %p26, %p74;
	or.pred  	%p76, %p27, %p75;
	or.pred  	%p77, %p28, %p76;
	or.pred  	%p78, %p29, %p77;
	or.pred  	%p79, %p30, %p78;
	or.pred  	%p80, %p31, %p79;
	selp.u32 	%r227, 1, 0, %p80;
	mov.u16 	%rs1115, %rs1152;
	@%p31 bra 	$L__BB8_312;
	// begin inline asm
	{add.f16 %rs1115,%rs1114,%rs1152;
}
	// end inline asm
$L__BB8_312:
	mov.b32 	%r362, {%rs1115, %rs483};
	mov.b32 	%r363, 1;
	mov.b32 	%r364, 0;
	mov.b32 	%r365, -1;
	// begin inline asm
	shfl.sync.up.b32 %r356, %r227, %r363, %r364, %r365;
	// end inline asm
	// begin inline asm
	shfl.sync.up.b32 %r361, %r362, %r363, %r364, %r365;
	// end inline asm
	or.pred  	%p81, %p24, %p23;
	or.pred  	%p82, %p25, %p81;
	or.pred  	%p83, %p26, %p82;
	or.pred  	%p84, %p27, %p83;
	or.pred  	%p85, %p28, %p84;
	or.pred  	%p86, %p29, %p85;
	or.pred  	%p87, %p30, %p86;
	or.pred  	%p88, %p31, %p87;
	mov.u16 	%rs1116, %rs1115;
	@%p88 bra 	$L__BB8_314;
	cvt.u16.u32 	%rs485, %r361;
	// begin inline asm
	{add.f16 %rs1116,%rs485,%rs1115;
}
	// end inline asm
$L__BB8_314:
	setp.lt.s32 	%p89, %r334, 1;
	selp.b32 	%r376, 0, %r356, %p89;
	or.b32  	%r367, %r376, %r227;
	selp.b16 	%rs338, %rs1115, %rs1116, %p89;
	{ .reg .b16 tmp; mov.b32 {tmp, %rs487}, %r362; }
	mov.b32 	%r372, {%rs338, %rs487};
	mov.b32 	%r373, 2;
	mov.b32 	%r374, 0;
	mov.b32 	%r375, -1;
	// begin inline asm
	shfl.sync.up.b32 %r366, %r367, %r373, %r374, %r375;
	// end inline asm
	// begin inline asm
	shfl.sync.up.b32 %r371, %r372, %r373, %r374, %r375;
	// end inline asm
	setp.ne.s32 	%p90, %r367, 0;
	mov.u16 	%rs1117, %rs338;
	@%p90 bra 	$L__BB8_316;
	cvt.u16.u32 	%rs489, %r371;
	// begin inline asm
	{add.f16 %rs1117,%rs489,%rs338;
}
	// end inline asm
$L__BB8_316:
	setp.lt.s32 	%p91, %r334, 2;
	selp.b32 	%r387, 0, %r366, %p91;
	or.b32  	%r378, %r387, %r367;
	selp.b16 	%rs341, %rs338, %rs1117, %p91;
	{ .reg .b16 tmp; mov.b32 {tmp, %rs491}, %r372; }
	mov.b32 	%r383, {%rs341, %rs491};
	mov.b32 	%r384, 4;
	mov.b32 	%r385, 0;
	mov.b32 	%r386, -1;
	// begin inline asm
	shfl.sync.up.b32 %r377, %r378, %r384, %r385, %r386;
	// end inline asm
	// begin inline asm
	shfl.sync.up.b32 %r382, %r383, %r384, %r385, %r386;
	// end inline asm
	setp.ne.s32 	%p92, %r378, 0;
	mov.u16 	%rs1118, %rs341;
	@%p92 bra 	$L__BB8_318;
	cvt.u16.u32 	%rs493, %r382;
	// begin inline asm
	{add.f16 %rs1118,%rs493,%rs341;
}
	// end inline asm
$L__BB8_318:
	setp.lt.s32 	%p93, %r334, 4;
	selp.b32 	%r398, 0, %r377, %p93;
	or.b32  	%r389, %r398, %r378;
	selp.b16 	%rs344, %rs341, %rs1118, %p93;
	{ .reg .b16 tmp; mov.b32 {tmp, %rs495}, %r383; }
	mov.b32 	%r394, {%rs344, %rs495};
	mov.b32 	%r395, 8;
	mov.b32 	%r396, 0;
	mov.b32 	%r397, -1;
	// begin inline asm
	shfl.sync.up.b32 %r388, %r389, %r395, %r396, %r397;
	// end inline asm
	// begin inline asm
	shfl.sync.up.b32 %r393, %r394, %r395, %r396, %r397;
	// end inline asm
	setp.ne.s32 	%p94, %r389, 0;
	mov.u16 	%rs1119, %rs344;
	@%p94 bra 	$L__BB8_320;
	cvt.u16.u32 	%rs497, %r393;
	// begin inline asm
	{add.f16 %rs1119,%rs497,%rs344;
}
	// end inline asm
$L__BB8_320:
	setp.lt.s32 	%p95, %r334, 8;
	selp.b32 	%r409, 0, %r388, %p95;
	or.b32  	%r400, %r409, %r389;
	selp.b16 	%rs347, %rs344, %rs1119, %p95;
	{ .reg .b16 tmp; mov.b32 {tmp, %rs499}, %r394; }
	mov.b32 	%r405, {%rs347, %rs499};
	mov.b32 	%r406, 16;
	mov.b32 	%r407, 0;
	mov.b32 	%r408, -1;
	// begin inline asm
	shfl.sync.up.b32 %r399, %r400, %r406, %r407, %r408;
	// end inline asm
	// begin inline asm
	shfl.sync.up.b32 %r404, %r405, %r406, %r407, %r408;
	// end inline asm
	setp.ne.s32 	%p96, %r400, 0;
	mov.u16 	%rs1120, %rs347;
	@%p96 bra 	$L__BB8_322;
	cvt.u16.u32 	%rs501, %r404;
	// begin inline asm
	{add.f16 %rs1120,%rs501,%rs347;
}
	// end inline asm
$L__BB8_322:
	setp.lt.s32 	%p97, %r334, 16;
	selp.b32 	%r420, 0, %r399, %p97;
	or.b32  	%r411, %r420, %r400;
	selp.b16 	%rs503, %rs347, %rs1120, %p97;
	mov.b32 	%r416, {%rs503, %rs504};
	mov.b32 	%r417, 1;
	mov.b32 	%r418, 0;
	mov.b32 	%r419, -1;
	// begin inline asm
	shfl.sync.up.b32 %r1110, %r411, %r417, %r418, %r419;
	// end inline asm
	// begin inline asm
	shfl.sync.up.b32 %r415, %r416, %r417, %r418, %r419;
	// end inline asm
	cvt.u16.u32 	%rs1142, %r415;
	setp.ne.s32 	%p98, %r334, 31;
	@%p98 bra 	$L__BB8_324;
	shl.b32 	%r421, %r181, 3;
	mov.u32 	%r422, _ZZN3cub18CUB_300001_SM_10006detail11scan_by_key21DeviceScanByKeyKernelINS2_10policy_hubIN6thrust24THRUST_300001_SM_1000_NS18transform_iteratorI6RowKeyNS6_17counting_iteratorIiNS6_11use_defaultESA_SA_EESA_SA_EE6__halfSD_7HalfAddE10Policy1000ESC_PSD_SH_NS0_24ReduceByKeyScanTileStateISD_iLb1EEEN4cuda3std3__48equal_toIiEESE_NS0_8NullTypeEjSD_iEEvT0_PT9_T1_T2_T3_iT4_T5_T6_T7_E12temp_storage;
	add.s32 	%r423, %r422, %r421;
	st.shared.u32 	[%r423], %r411;
	st.shared.u16 	[%r423+4], %rs1120;
$L__BB8_324:
	bar.sync 	0;
	ld.shared.v4.u32 	{%r248, %r424, %r249, %r425}, [_ZZN3cub18CUB_300001_SM_10006detail11scan_by_key21DeviceScanByKeyKernelINS2_10policy_hubIN6thrust24THRUST_300001_SM_1000_NS18transform_iteratorI6RowKeyNS6_17counting_iteratorIiNS6_11use_defaultESA_SA_EESA_SA_EE6__halfSD_7HalfAddE10Policy1000ESC_PSD_SH_NS0_24ReduceByKeyScanTileStateISD_iLb1EEEN4cuda3std3__48equal_toIiEESE_NS0_8NullTypeEjSD_iEEvT0_PT9_T1_T2_T3_iT4_T5_T6_T7_E12temp_storage];
	mov.b64 	%rd24, {%r248, %r424};
	mov.b64 	%rd25, {%r249, %r425};
	shr.u64 	%rd26, %rd25, 32;
	shr.u64 	%rd27, %rd24, 32;
	cvt.u16.u64 	%rs351, %rd27;
	cvt.u16.u64 	%rs1121, %rd26;
	setp.ne.s32 	%p99, %r249, 0;
	@%p99 bra 	$L__BB8_326;
	// begin inline asm
	{add.f16 %rs1121,%rs351,%rs1121;
}
	// end inline asm
$L__BB8_326:
	or.b32  	%r426, %r249, %r248;
	setp.eq.s32 	%p100, %r181, 2;
	selp.b32 	%r250, %r426, %r248, %p100;
	selp.b16 	%rs355, %rs1121, %rs351, %p100;
	ld.shared.u32 	%r427, [_ZZN3cub18CUB_300001_SM_10006detail11scan_by_key21DeviceScanByKeyKernelINS2_10policy_hubIN6thrust24THRUST_300001_SM_1000_NS18transform_iteratorI6RowKeyNS6_17counting_iteratorIiNS6_11use_defaultESA_SA_EESA_SA_EE6__halfSD_7HalfAddE10Policy1000ESC_PSD_SH_NS0_24ReduceByKeyScanTileStateISD_iLb1EEEN4cuda3std3__48equal_toIiEESE_NS0_8NullTypeEjSD_iEEvT0_PT9_T1_T2_T3_iT4_T5_T6_T7_E12temp_storage+16];
	ld.shared.u16 	%rs1122, [_ZZN3cub18CUB_300001_SM_10006detail11scan_by_key21DeviceScanByKeyKernelINS2_10policy_hubIN6thrust24THRUST_300001_SM_1000_NS18transform_iteratorI6RowKeyNS6_17counting_iteratorIiNS6_11use_defaultESA_SA_EESA_SA_EE6__halfSD_7HalfAddE10Policy1000ESC_PSD_SH_NS0_24ReduceByKeyScanTileStateISD_iLb1EEEN4cuda3std3__48equal_toIiEESE_NS0_8NullTypeEjSD_iEEvT0_PT9_T1_T2_T3_iT4_T5_T6_T7_E12temp_storage+20];
	or.b32  	%r251, %r427, %r426;
	setp.ne.s32 	%p101, %r427, 0;
	@%p101 bra 	$L__BB8_328;
	// begin inline asm
	{add.f16 %rs1122,%rs1121,%rs1122;
}
	// end inline asm
$L__BB8_328:
	setp.eq.s32 	%p102, %r181, 3;
	selp.b32 	%r252, %r251, %r250, %p102;
	selp.b16 	%rs359, %rs1122, %rs355, %p102;
	ld.shared.u32 	%r428, [_ZZN3cub18CUB_300001_SM_10006detail11scan_by_key21DeviceScanByKeyKernelINS2_10policy_hubIN6thrust24THRUST_300001_SM_1000_NS18transform_iteratorI6RowKeyNS6_17counting_iteratorIiNS6_11use_defaultESA_SA_EESA_SA_EE6__halfSD_7HalfAddE10Policy1000ESC_PSD_SH_NS0_24ReduceByKeyScanTileStateISD_iLb1EEEN4cuda3std3__48equal_toIiEESE_NS0_8NullTypeEjSD_iEEvT0_PT9_T1_T2_T3_iT4_T5_T6_T7_E12temp_storage+24];
	ld.shared.u16 	%rs1123, [_ZZN3cub18CUB_300001_SM_10006detail11scan_by_key21DeviceScanByKeyKernelINS2_10policy_hubIN6thrust24THRUST_300001_SM_1000_NS18transform_iteratorI6RowKeyNS6_17counting_iteratorIiNS6_11use_defaultESA_SA_EESA_SA_EE6__halfSD_7HalfAddE10Policy1000ESC_PSD_SH_NS0_24ReduceByKeyScanTileStateISD_iLb1EEEN4cuda3std3__48equal_toIiEESE_NS0_8NullTypeEjSD_iEEvT0_PT9_T1_T2_T3_iT4_T5_T6_T7_E12temp_storage+28];
	or.b32  	%r253, %r428, %r251;
	setp.ne.s32 	%p103, %r428, 0;
	@%p103 bra 	$L__BB8_330;
	// begin inline asm
	{add.f16 %rs1123,%rs1122,%rs1123;
}
	// end inline asm
$L__BB8_330:
	setp.eq.s32 	%p104, %r181, 4;
	selp.b32 	%r254, %r253, %r252, %p104;
	selp.b16 	%rs363, %rs1123, %rs359, %p104;
	ld.shared.u32 	%r429, [_ZZN3cub18CUB_300001_SM_10006detail11scan_by_key21DeviceScanByKeyKernelINS2_10policy_hubIN6thrust24THRUST_300001_SM_1000_NS18transform_iteratorI6RowKeyNS6_17counting_iteratorIiNS6_11use_defaultESA_SA_EESA_SA_EE6__halfSD_7HalfAddE10Policy1000ESC_PSD_SH_NS0_24ReduceByKeyScanTileStateISD_iLb1EEEN4cuda3std3__48equal_toIiEESE_NS0_8NullTypeEjSD_iEEvT0_PT9_T1_T2_T3_iT4_T5_T6_T7_E12temp_storage+32];
	ld.shared.u16 	%rs1124, [_ZZN3cub18CUB_300001_SM_10006detail11scan_by_key21DeviceScanByKeyKernelINS2_10policy_hubIN6thrust24THRUST_300001_SM_1000_NS18transform_iteratorI6RowKeyNS6_17counting_iteratorIiNS6_11use_defaultESA_SA_EESA_SA_EE6__halfSD_7HalfAddE10Policy1000ESC_PSD_SH_NS0_24ReduceByKeyScanTileStateISD_iLb1EEEN4cuda3std3__48equal_toIiEESE_NS0_8NullTypeEjSD_iEEvT0_PT9_T1_T2_T3_iT4_T5_T6_T7_E12temp_storage+36];
	or.b32  	%r255, %r429, %r253;
	setp.ne.s32 	%p105, %r429, 0;
	@%p105 bra 	$L__BB8_332;
	// begin inline asm
	{add.f16 %rs1124,%rs1123,%rs1124;
}
	// end inline asm
$L__BB8_332:
	setp.eq.s32 	%p106, %r181, 5;
	selp.b32 	%r256, %r255, %r254, %p106;
	selp.b16 	%rs367, %rs1124, %rs363, %p106;
	ld.shared.u32 	%r430, [_ZZN3cub18CUB_300001_SM_10006detail11scan_by_key21DeviceScanByKeyKernelINS2_10policy_hubIN6thrust24THRUST_300001_SM_1000_NS18transform_iteratorI6RowKeyNS6_17counting_iteratorIiNS6_11use_defaultESA_SA_EESA_SA_EE6__halfSD_7HalfAddE10Policy1000ESC_PSD_SH_NS0_24ReduceByKeyScanTileStateISD_iLb1EEEN4cuda3std3__48equal_toIiEESE_NS0_8NullTypeEjSD_iEEvT0_PT9_T1_T2_T3_iT4_T5_T6_T7_E12temp_storage+40];
	ld.shared.u16 	%rs1125, [_ZZN3cub18CUB_300001_SM_10006detail11scan_by_key21DeviceScanByKeyKernelINS2_10policy_hubIN6thrust24THRUST_300001_SM_1000_NS18transform_iteratorI6RowKeyNS6_17counting_iteratorIiNS6_11use_defaultESA_SA_EESA_SA_EE6__halfSD_7HalfAddE10Policy1000ESC_PSD_SH_NS0_24ReduceByKeyScanTileStateISD_iLb1EEEN4cuda3std3__48equal_toIiEESE_NS0_8NullTypeEjSD_iEEvT0_PT9_T1_T2_T3_iT4_T5_T6_T7_E12temp_storage+44];
	or.b32  	%r257, %r430, %r255;
	setp.ne.s32 	%p107, %r430, 0;
	@%p107 bra 	$L__BB8_334;
	// begin inline asm
	{add.f16 %rs1125,%rs1124,%rs1125;
}
	// end inline asm
$L__BB8_334:
	setp.eq.s32 	%p108, %r181, 6;
	selp.b32 	%r258, %r257, %r256, %p108;
	selp.b16 	%rs371, %rs1125, %rs367, %p108;
	ld.shared.u32 	%r431, [_ZZN3cub18CUB_300001_SM_10006detail11scan_by_key21DeviceScanByKeyKernelINS2_10policy_hubIN6thrust24THRUST_300001_SM_1000_NS18transform_iteratorI6RowKeyNS6_17counting_iteratorIiNS6_11use_defaultESA_SA_EESA_SA_EE6__halfSD_7HalfAddE10Policy1000ESC_PSD_SH_NS0_24ReduceByKeyScanTileStateISD_iLb1EEEN4cuda3std3__48equal_toIiEESE_NS0_8NullTypeEjSD_iEEvT0_PT9_T1_T2_T3_iT4_T5_T6_T7_E12temp_storage+48];
	ld.shared.u16 	%rs1126, [_ZZN3cub18CUB_300001_SM_10006detail11scan_by_key21DeviceScanByKeyKernelINS2_10policy_hubIN6thrust24THRUST_300001_SM_1000_NS18transform_iteratorI6RowKeyNS6_17counting_iteratorIiNS6_11use_defaultESA_SA_EESA_SA_EE6__halfSD_7HalfAddE10Policy1000ESC_PSD_SH_NS0_24ReduceByKeyScanTileStateISD_iLb1EEEN4cuda3std3__48equal_toIiEESE_NS0_8NullTypeEjSD_iEEvT0_PT9_T1_T2_T3_iT4_T5_T6_T7_E12temp_storage+52];
	or.b32  	%r259, %r431, %r257;
	setp.ne.s32 	%p109, %r431, 0;
	@%p109 bra 	$L__BB8_336;
	// begin inline asm
	{add.f16 %rs1126,%rs1125,%rs1126;
}
	// end inline asm
$L__BB8_336:
	setp.eq.s32 	%p110, %r181, 7;
	selp.b32 	%r260, %r259, %r258, %p110;
	selp.b16 	%rs375, %rs1126, %rs371, %p110;
	ld.shared.u32 	%r432, [_ZZN3cub18CUB_300001_SM_10006detail11scan_by_key21DeviceScanByKeyKernelINS2_10policy_hubIN6thrust24THRUST_300001_SM_1000_NS18transform_iteratorI6RowKeyNS6_17counting_iteratorIiNS6_11use_defaultESA_SA_EESA_SA_EE6__halfSD_7HalfAddE10Policy1000ESC_PSD_SH_NS0_24ReduceByKeyScanTileStateISD_iLb1EEEN4cuda3std3__48equal_toIiEESE_NS0_8NullTypeEjSD_iEEvT0_PT9_T1_T2_T3_iT4_T5_T6_T7_E12temp_storage+56];
	ld.shared.u16 	%rs1127, [_ZZN3cub18CUB_300001_SM_10006detail11scan_by_key21DeviceScanByKeyKernelINS2_10policy_hubIN6thrust24THRUST_300001_SM_1000_NS18transform_iteratorI6RowKeyNS6_17counting_iteratorIiNS6_11use_defaultESA_SA_EESA_SA_EE6__halfSD_7HalfAddE10Policy1000ESC_PSD_SH_NS0_24ReduceByKeyScanTileStateISD_iLb1EEEN4cuda3std3__48equal_toIiEESE_NS0_8NullTypeEjSD_iEEvT0_PT9_T1_T2_T3_iT4_T5_T6_T7_E12temp_storage+60];
	or.b32  	%r261, %r432, %r259;
	setp.ne.s32 	%p111, %r432, 0;
	@%p111 bra 	$L__BB8_338;
	// begin inline asm
	{add.f16 %rs1127,%rs1126,%rs1127;
}
	// end inline asm
$L__BB8_338:
	setp.lt.u32 	%p112, %r152, 32;
	@%p112 bra 	$L__BB8_342;
	setp.ne.s32 	%p113, %r1110, 0;
	@%p113 bra 	$L__BB8_341;
	// begin inline asm
	{add.f16 %rs1142,%rs375,%rs1142;
}
	// end inline asm
$L__BB8_341:
	setp.eq.s32 	%p114, %r334, 0;
	selp.b32 	%r433, 0, %r1110, %p114;
	or.b32  	%r1110, %r260, %r433;
	selp.b16 	%rs1142, %rs375, %rs1142, %p114;
	bra.uni 	$L__BB8_391;
$L__BB8_342:
	setp.ne.s32 	%p115, %r152, 0;
	mul.wide.u32 	%rd28, %r3, 8;
	add.s64 	%rd10, %rd3, %rd28;
	@%p115 bra 	$L__BB8_344;
	st.shared.u32 	[_ZZN3cub18CUB_300001_SM_10006detail11scan_by_key21DeviceScanByKeyKernelINS2_10policy_hubIN6thrust24THRUST_300001_SM_1000_NS18transform_iteratorI6RowKeyNS6_17counting_iteratorIiNS6_11use_defaultESA_SA_EESA_SA_EE6__halfSD_7HalfAddE10Policy1000ESC_PSD_SH_NS0_24ReduceByKeyScanTileStateISD_iLb1EEEN4cuda3std3__48equal_toIiEESE_NS0_8NullTypeEjSD_iEEvT0_PT9_T1_T2_T3_iT4_T5_T6_T7_E12temp_storage+116], %r261;
	st.shared.u16 	[_ZZN3cub18CUB_300001_SM_10006detail11scan_by_key21DeviceScanByKeyKernelINS2_10policy_hubIN6thrust24THRUST_300001_SM_1000_NS18transform_iteratorI6RowKeyNS6_17counting_iteratorIiNS6_11use_defaultESA_SA_EESA_SA_EE6__halfSD_7HalfAddE10Policy1000ESC_PSD_SH_NS0_24ReduceByKeyScanTileStateISD_iLb1EEEN4cuda3std3__48equal_toIiEESE_NS0_8NullTypeEjSD_iEEvT0_PT9_T1_T2_T3_iT4_T5_T6_T7_E12temp_storage+120], %rs1127;
	add.s64 	%rd29, %rd10, 256;
	mov.b64 	%rd31, {%r434, %r261};
	and.b64  	%rd32, %rd31, -4294967296;
	cvt.u64.u16 	%rd33, %rs1127;
	or.b64  	%rd34, %rd32, %rd33;
	or.b64  	%rd30, %rd34, 6553600;
	// begin inline asm
	st.relaxed.gpu.u64 [%rd29], %rd30;
	// end inline asm
$L__BB8_344:
	not.b32 	%r263, %r152;
	mov.u32 	%r435, %nctaid.x;
	setp.gt.u32 	%p116, %r435, 499;
	@%p116 bra 	$L__BB8_346;
	membar.cta;
	bra.uni 	$L__BB8_347;
$L__BB8_346:
	mov.b32 	%r436, 450;
	// begin inline asm
	nanosleep.u32 %r436;
	// end inline asm
$L__BB8_347:
	mul.wide.s32 	%rd35, %r263, 8;
	add.s64 	%rd36, %rd10, %rd35;
	add.s64 	%rd11, %rd36, 256;
$L__BB8_348:
	// begin inline asm
	ld.relaxed.gpu.u64 %rd37, [%rd11];
	// end inline asm
	shr.u64 	%rd39, %rd37, 16;
	cvt.u16.u64 	%rs1134, %rd39;
	setp.eq.s16 	%p117, %rs1134, 99;
	mov.b32 	%r437, -1;
	vote.sync.any.pred 	%p118, %p117, %r437;
	@%p118 bra 	$L__BB8_348;
	mov.b64 	{%r450, %r1094}, %rd37;
	cvt.u16.u64 	%rs1130, %rd37;
	setp.eq.s16 	%p119, %rs1134, 101;
	mov.b32 	%r449, -1;
	vote.sync.ballot.b32 	%r451, %p119, %r449;
	// begin inline asm
	mov.u32 %r439, %lanemask_ge;
	// end inline asm
	and.b32  	%r452, %r451, %r439;
	or.b32  	%r453, %r452, -2147483648;
	add.s32 	%r454, %r453, -1;
	not.b32 	%r455, %r453;
	and.b32  	%r456, %r455, %r454;
	popc.b32 	%r266, %r456;
	mov.b32 	%r446, {%rs1130, %rs529};
	mov.b32 	%r447, 1;
	// begin inline asm
	shfl.sync.down.b32 %r440, %r1094, %r447, %r266, %r449;
	// end inline asm
	// begin inline asm
	shfl.sync.down.b32 %r445, %r446, %r447, %r266, %r449;
	// end inline asm
	cvt.u16.u32 	%rs384, %r445;
	setp.ge.s32 	%p121, %r334, %r266;
	@%p121 bra 	$L__BB8_352;
	or.b32  	%r268, %r440, %r1094;
	setp.ne.s32 	%p122, %r1094, 0;
	mov.u32 	%r1094, %r268;
	@%p122 bra 	$L__BB8_352;
	// begin inline asm
	{add.f16 %rs1130,%rs384,%rs1130;
}
	// end inline asm
$L__BB8_352:
	mov.b32 	%r463, {%rs1130, %rs533};
	mov.b32 	%r464, 2;
	mov.b32 	%r466, -1;
	// begin inline asm
	shfl.sync.down.b32 %r457, %r1094, %r464, %r266, %r466;
	// end inline asm
	// begin inline asm
	shfl.sync.down.b32 %r462, %r463, %r464, %r266, %r466;
	// end inline asm
	cvt.u16.u32 	%rs387, %r462;
	add.s32 	%r467, %r334, 2;
	setp.gt.s32 	%p123, %r467, %r266;
	@%p123 bra 	$L__BB8_355;
	or.b32  	%r271, %r457, %r1094;
	setp.ne.s32 	%p124, %r1094, 0;
	mov.u32 	%r1094, %r271;
	@%p124 bra 	$L__BB8_355;
	// begin inline asm
	{add.f16 %rs1130,%rs387,%rs1130;
}
	// end inline asm
$L__BB8_355:
	mov.b32 	%r474, {%rs1130, %rs537};
	mov.b32 	%r475, 4;
	mov.b32 	%r477, -1;
	// begin inline asm
	shfl.sync.down.b32 %r468, %r1094, %r475, %r266, %r477;
	// end inline asm
	// begin inline asm
	shfl.sync.down.b32 %r473, %r474, %r475, %r266, %r477;
	// end inline asm
	cvt.u16.u32 	%rs390, %r473;
	add.s32 	%r478, %r334, 4;
	setp.gt.s32 	%p125, %r478, %r266;
	@%p125 bra 	$L__BB8_358;
	or.b32  	%r274, %r468, %r1094;
	setp.ne.s32 	%p126, %r1094, 0;
	mov.u32 	%r1094, %r274;
	@%p126 bra 	$L__BB8_358;
	// begin inline asm
	{add.f16 %rs1130,%rs390,%rs1130;
}
	// end inline asm
$L__BB8_358:
	mov.b32 	%r485, {%rs1130, %rs541};
	mov.b32 	%r486, 8;
	mov.b32 	%r488, -1;
	// begin inline asm
	shfl.sync.down.b32 %r479, %r1094, %r486, %r266, %r488;
	// end inline asm
	// begin inline asm
	shfl.sync.down.b32 %r484, %r485, %r486, %r266, %r488;
	// end inline asm
	cvt.u16.u32 	%rs393, %r484;
	add.s32 	%r489, %r334, 8;
	setp.gt.s32 	%p127, %r489, %r266;
	@%p127 bra 	$L__BB8_361;
	or.b32  	%r277, %r479, %r1094;
	setp.ne.s32 	%p128, %r1094, 0;
	mov.u32 	%r1094, %r277;
	@%p128 bra 	$L__BB8_361;
	// begin inline asm
	{add.f16 %rs1130,%rs393,%rs1130;
}
	// end inline asm
$L__BB8_361:
	mov.b32 	%r496, {%rs1130, %rs545};
	mov.b32 	%r497, 16;
	mov.b32 	%r499, -1;
	// begin inline asm
	shfl.sync.down.b32 %r490, %r1094, %r497, %r266, %r499;
	// end inline asm
	// begin inline asm
	shfl.sync.down.b32 %r495, %r496, %r497, %r266, %r499;
	// end inline asm
	cvt.u16.u32 	%rs396, %r495;
	add.s32 	%r500, %r334, 16;
	setp.gt.s32 	%p129, %r500, %r266;
	@%p129 bra 	$L__BB8_364;
	or.b32  	%r280, %r490, %r1094;
	setp.ne.s32 	%p130, %r1094, 0;
	mov.u32 	%r1094, %r280;
	@%p130 bra 	$L__BB8_364;
	// begin inline asm
	{add.f16 %rs1130,%rs396,%rs1130;
}
	// end inline asm
$L__BB8_364:
	add.s32 	%r1104, %r3, %r263;
	add.s64 	%rd13, %rd3, 256;
$L__BB8_365:
	setp.ne.s16 	%p131, %rs1134, 101;
	mov.b32 	%r502, -1;
	vote.sync.all.pred 	%p132, %p131, %r502;
	not.pred 	%p133, %p132;
	@%p133 bra 	$L__BB8_385;
	mul.wide.s32 	%rd48, %r1104, 8;
	add.s64 	%rd49, %rd13, %rd48;
	add.s64 	%rd47, %rd49, -256;
$L__BB8_367:
	// begin inline asm
	ld.relaxed.gpu.u64 %rd46, [%rd47];
	// end inline asm
	shr.u64 	%rd50, %rd46, 16;
	cvt.u16.u64 	%rs1134, %rd50;
	setp.eq.s16 	%p140, %rs1134, 99;
	mov.b32 	%r506, -1;
	vote.sync.any.pred 	%p141, %p140, %r506;
	@%p141 bra 	$L__BB8_367;
	mov.b64 	{%r518, %r1106}, %rd46;
	cvt.u16.u64 	%rs1137, %rd46;
	setp.eq.s16 	%p142, %rs1134, 101;
	mov.b32 	%r517, -1;
	vote.sync.ballot.b32 	%r519, %p142, %r517;
	and.b32  	%r520, %r519, %r439;
	or.b32  	%r521, %r520, -2147483648;
	add.s32 	%r522, %r521, -1;
	not.b32 	%r523, %r521;
	and.b32  	%r524, %r523, %r522;
	popc.b32 	%r291, %r524;
	{ .reg .b16 tmp; mov.b32 {tmp, %rs582}, %r1098; }
	mov.b32 	%r1098, {%rs1137, %rs582};
	mov.b32 	%r515, 1;
	// begin inline asm
	shfl.sync.down.b32 %r508, %r1106, %r515, %r291, %r517;
	// end inline asm
	// begin inline asm
	shfl.sync.down.b32 %r513, %r1098, %r515, %r291, %r517;
	// end inline asm
	cvt.u16.u32 	%rs403, %r513;
	setp.ge.s32 	%p144, %r334, %r291;
	@%p144 bra 	$L__BB8_371;
	or.b32  	%r293, %r508, %r1106;
	setp.ne.s32 	%p145, %r1106, 0;
	mov.u32 	%r1106, %r293;
	@%p145 bra 	$L__BB8_371;
	// begin inline asm
	{add.f16 %rs1137,%rs403,%rs1137;
}
	// end inline asm
$L__BB8_371:
	{ .reg .b16 tmp; mov.b32 {tmp, %rs586}, %r1099; }
	mov.b32 	%r1099, {%rs1137, %rs586};
	mov.b32 	%r532, 2;
	mov.b32 	%r534, -1;
	// begin inline asm
	shfl.sync.down.b32 %r525, %r1106, %r532, %r291, %r534;
	// end inline asm
	// begin inline asm
	shfl.sync.down.b32 %r530, %r1099, %r532, %r291, %r534;
	// end inline asm
	cvt.u16.u32 	%rs406, %r530;
	add.s32 	%r535, %r334, 2;
	setp.gt.s32 	%p146, %r535, %r291;
	@%p146 bra 	$L__BB8_374;
	or.b32  	%r296, %r525, %r1106;
	setp.ne.s32 	%p147, %r1106, 0;
	mov.u32 	%r1106, %r296;
	@%p147 bra 	$L__BB8_374;
	// begin inline asm
	{add.f16 %rs1137,%rs406,%rs1137;
}
	// end inline asm
$L__BB8_374:
	{ .reg .b16 tmp; mov.b32 {tmp, %rs590}, %r1100; }
	mov.b32 	%r1100, {%rs1137, %rs590};
	mov.b32 	%r543, 4;
	mov.b32 	%r545, -1;
	// begin inline asm
	shfl.sync.down.b32 %r536, %r1106, %r543, %r291, %r545;
	// end inline asm
	// begin inline asm
	shfl.sync.down.b32 %r541, %r1100, %r543, %r291, %r545;
	// end inline asm
	cvt.u16.u32 	%rs409, %r541;
	add.s32 	%r546, %r334, 4;
	setp.gt.s32 	%p148, %r546, %r291;
	@%p148 bra 	$L__BB8_377;
	or.b32  	%r299, %r536, %r1106;
	setp.ne.s32 	%p149, %r1106, 0;
	mov.u32 	%r1106, %r299;
	@%p149 bra 	$L__BB8_377;
	// begin inline asm
	{add.f16 %rs1137,%rs409,%rs1137;
}
	// end inline asm
$L__BB8_377:
	{ .reg .b16 tmp; mov.b32 {tmp, %rs594}, %r1101; }
	mov.b32 	%r1101, {%rs1137, %rs594};
	mov.b32 	%r554, 8;
	mov.b32 	%r556, -1;
	// begin inline asm
	shfl.sync.down.b32 %r547, %r1106, %r554, %r291, %r556;
	// end inline asm
	// begin inline asm
	shfl.sync.down.b32 %r552, %r1101, %r554, %r291, %r556;
	// end inline asm
	cvt.u16.u32 	%rs412, %r552;
	add.s32 	%r557, %r334, 8;
	setp.gt.s32 	%p150, %r557, %r291;
	@%p150 bra 	$L__BB8_380;
	or.b32  	%r302, %r547, %r1106;
	setp.ne.s32 	%p151, %r1106, 0;
	mov.u32 	%r1106, %r302;
	@%p151 bra 	$L__BB8_380;
	// begin inline asm
	{add.f16 %rs1137,%rs412,%rs1137;
}
	// end inline asm
$L__BB8_380:
	{ .reg .b16 tmp; mov.b32 {tmp, %rs598}, %r1102; }
	mov.b32 	%r1102, {%rs1137, %rs598};
	mov.b32 	%r565, 16;
	mov.b32 	%r567, -1;
	// begin inline asm
	shfl.sync.down.b32 %r558, %r1106, %r565, %r291, %r567;
	// end inline asm
	// begin inline asm
	shfl.sync.down.b32 %r563, %r1102, %r565, %r291, %r567;
	// end inline asm
	cvt.u16.u32 	%rs415, %r563;
	add.s32 	%r568, %r334, 16;
	setp.gt.s32 	%p152, %r568, %r291;
	@%p152 bra 	$L__BB8_383;
	or.b32  	%r305, %r558, %r1106;
	setp.ne.s32 	%p153, %r1106, 0;
	mov.u32 	%r1106, %r305;
	@%p153 bra 	$L__BB8_383;
	// begin inline asm
	{add.f16 %rs1137,%rs415,%rs1137;
}
	// end inline asm
$L__BB8_383:
	add.s32 	%r1104, %r1104, -32;
	or.b32  	%r313, %r1106, %r1094;
	setp.ne.s32 	%p154, %r1094, 0;
	mov.u32 	%r1094, %r313;
	@%p154 bra 	$L__BB8_365;
	// begin inline asm
	{add.f16 %rs1130,%rs1137,%rs1130;
}
	// end inline asm
	bra.uni 	$L__BB8_365;
$L__BB8_385:
	setp.ne.s32 	%p134, %r152, 0;
	@%p134 bra 	$L__BB8_389;
	setp.ne.s32 	%p135, %r261, 0;
	@%p135 bra 	$L__BB8_388;
	// begin inline asm
	{add.f16 %rs1127,%rs1130,%rs1127;
}
	// end inline asm
$L__BB8_388:
	or.b32  	%r504, %r1094, %r261;
	add.s64 	%rd40, %rd10, 256;
	mov.b64 	%rd42, {%r505, %r504};
	and.b64  	%rd43, %rd42, -4294967296;
	cvt.u64.u16 	%rd44, %rs1127;
	or.b64  	%rd45, %rd43, %rd44;
	or.b64  	%rd41, %rd45, 6619136;
	// begin inline asm
	st.relaxed.gpu.u64 [%rd40], %rd41;
	// end inline asm
	st.shared.u32 	[_ZZN3cub18CUB_300001_SM_10006detail11scan_by_key21DeviceScanByKeyKernelINS2_10policy_hubIN6thrust24THRUST_300001_SM_1000_NS18transform_iteratorI6RowKeyNS6_17counting_iteratorIiNS6_11use_defaultESA_SA_EESA_SA_EE6__halfSD_7HalfAddE10Policy1000ESC_PSD_SH_NS0_24ReduceByKeyScanTileStateISD_iLb1EEEN4cuda3std3__48equal_toIiEESE_NS0_8NullTypeEjSD_iEEvT0_PT9_T1_T2_T3_iT4_T5_T6_T7_E12temp_storage+100], %r1094;
	st.shared.u16 	[_ZZN3cub18CUB_300001_SM_10006detail11scan_by_key21DeviceScanByKeyKernelINS2_10policy_hubIN6thrust24THRUST_300001_SM_1000_NS18transform_iteratorI6RowKeyNS6_17counting_iteratorIiNS6_11use_defaultESA_SA_EESA_SA_EE6__halfSD_7HalfAddE10Policy1000ESC_PSD_SH_NS0_24ReduceByKeyScanTileStateISD_iLb1EEEN4cuda3std3__48equal_toIiEESE_NS0_8NullTypeEjSD_iEEvT0_PT9_T1_T2_T3_iT4_T5_T6_T7_E12temp_storage+104], %rs1130;
	st.shared.u32 	[_ZZN3cub18CUB_300001_SM_10006detail11scan_by_key21DeviceScanByKeyKernelINS2_10policy_hubIN6thrust24THRUST_300001_SM_1000_NS18transform_iteratorI6RowKeyNS6_17counting_iteratorIiNS6_11use_defaultESA_SA_EESA_SA_EE6__halfSD_7HalfAddE10Policy1000ESC_PSD_SH_NS0_24ReduceByKeyScanTileStateISD_iLb1EEEN4cuda3std3__48equal_toIiEESE_NS0_8NullTypeEjSD_iEEvT0_PT9_T1_T2_T3_iT4_T5_T6_T7_E12temp_storage+108], %r504;
	st.shared.u16 	[_ZZN3cub18CUB_300001_SM_10006detail11scan_by_key21DeviceScanByKeyKernelINS2_10policy_hubIN6thrust24THRUST_300001_SM_1000_NS18transform_iteratorI6RowKeyNS6_17counting_iteratorIiNS6_11use_defaultESA_SA_EESA_SA_EE6__halfSD_7HalfAddE10Policy1000ESC_PSD_SH_NS0_24ReduceByKeyScanTileStateISD_iLb1EEEN4cuda3std3__48equal_toIiEESE_NS0_8NullTypeEjSD_iEEvT0_PT9_T1_T2_T3_iT4_T5_T6_T7_E12temp_storage+112], %rs1127;
$L__BB8_389:
	setp.ne.s32 	%p136, %r334, 0;
	@%p136 bra 	$L__BB8_391;
	st.shared.u32 	[_ZZN3cub18CUB_300001_SM_10006detail11scan_by_key21DeviceScanByKeyKernelINS2_10policy_hubIN6thrust24THRUST_300001_SM_1000_NS18transform_iteratorI6RowKeyNS6_17counting_iteratorIiNS6_11use_defaultESA_SA_EESA_SA_EE6__halfSD_7HalfAddE10Policy1000ESC_PSD_SH_NS0_24ReduceByKeyScanTileStateISD_iLb1EEEN4cuda3std3__48equal_toIiEESE_NS0_8NullTypeEjSD_iEEvT0_PT9_T1_T2_T3_iT4_T5_T6_T7_E12temp_storage+72], %r1094;
	st.shared.u16 	[_ZZN3cub18CUB_300001_SM_10006detail11scan_by_key21DeviceScanByKeyKernelINS2_10policy_hubIN6thrust24THRUST_300001_SM_1000_NS18transform_iteratorI6RowKeyNS6_17counting_iteratorIiNS6_11use_defaultESA_SA_EESA_SA_EE6__halfSD_7HalfAddE10Policy1000ESC_PSD_SH_NS0_24ReduceByKeyScanTileStateISD_iLb1EEEN4cuda3std3__48equal_toIiEESE_NS0_8NullTypeEjSD_iEEvT0_PT9_T1_T2_T3_iT4_T5_T6_T7_E12temp_storage+76], %rs1130;
	mov.u32 	%r1110, %r1094;
	mov.u16 	%rs1142, %rs1130;
$L__BB8_391:
	setp.eq.s32 	%p137, %r152, 0;
	bar.sync 	0;
	setp.ne.s32 	%p138, %r1110, 0;
	or.pred  	%p139, %p137, %p138;
	@%p139 bra 	$L__BB8_393;
	ld.shared.u16 	%rs553, [_ZZN3cub18CUB_300001_SM_10006detail11scan_by_key21DeviceScanByKeyKernelINS2_10policy_hubIN6thrust24THRUST_300001_SM_1000_NS18transform_iteratorI6RowKeyNS6_17counting_iteratorIiNS6_11use_defaultESA_SA_EESA_SA_EE6__halfSD_7HalfAddE10Policy1000ESC_PSD_SH_NS0_24ReduceByKeyScanTileStateISD_iLb1EEEN4cuda3std3__48equal_toIiEESE_NS0_8NullTypeEjSD_iEEvT0_PT9_T1_T2_T3_iT4_T5_T6_T7_E12temp_storage+76];
	// begin inline asm
	{add.f16 %rs1142,%rs553,%rs1142;
}
	// end inline asm
$L__BB8_393:
	@%p23 bra 	$L__BB8_395;
	// begin inline asm
	{add.f16 %rs1160,%rs1142,%rs1160;
}
	// end inline asm
$L__BB8_395:
	@%p24 bra 	$L__BB8_397;
	// begin inline asm
	{add.f16 %rs1159,%rs1160,%rs1159;
}
	// end inline asm
$L__BB8_397:
	@%p25 bra 	$L__BB8_399;
	// begin inline asm
	{add.f16 %rs1158,%rs1159,%rs1158;
}
	// end inline asm
$L__BB8_399:
	@%p26 bra 	$L__BB8_401;
	// begin inline asm
	{add.f16 %rs1157,%rs1158,%rs1157;
}
	// end inline asm
$L__BB8_401:
	@%p27 bra 	$L__BB8_403;
	// begin inline asm
	{add.f16 %rs1156,%rs1157,%rs1156;
}
	// end inline asm
$L__BB8_403:
	@%p28 bra 	$L__BB8_405;
	// begin inline asm
	{add.f16 %rs1155,%rs1156,%rs1155;
}
	// end inline asm
$L__BB8_405:
	@%p29 bra 	$L__BB8_407;
	// begin inline asm
	{add.f16 %rs1154,%rs1155,%rs1154;
}
	// end inline asm
$L__BB8_407:
	@%p30 bra 	$L__BB8_409;
	// begin inline asm
	{add.f16 %rs1153,%rs1154,%rs1153;
}
	// end inline asm
$L__BB8_409:
	@%p31 bra 	$L__BB8_411;
	// begin inline asm
	{add.f16 %rs1152,%rs1153,%rs1152;
}
	// end inline asm
$L__BB8_411:
	bar.sync 	0;
	st.shared.u16 	[%r196], %rs1160;
	st.shared.u16 	[%r196+2], %rs1159;
	st.shared.u16 	[%r196+4], %rs1158;
	st.shared.u16 	[%r196+6], %rs1157;
	st.shared.u16 	[%r196+8], %rs1156;
	st.shared.u16 	[%r196+10], %rs1155;
	st.shared.u16 	[%r196+12], %rs1154;
	st.shared.u16 	[%r196+14], %rs1153;
	st.shared.u16 	[%r196+16], %rs1152;
	bar.warp.sync 	-1;
	ld.shared.u16 	%rs450, [%r195];
	ld.shared.u16 	%rs451, [%r195+64];
	ld.shared.u16 	%rs452, [%r195+128];
	ld.shared.u16 	%rs453, [%r195+192];
	ld.shared.u16 	%rs454, [%r195+256];
	ld.shared.u16 	%rs455, [%r195+320];
	ld.shared.u16 	%rs456, [%r195+384];
	ld.shared.u16 	%rs457, [%r195+448];
	ld.shared.u16 	%rs458, [%r195+512];
	setp.ne.s32 	%p210, %r152, 0;
	@%p210 bra 	$L__BB8_413;
	st.volatile.shared.u32 	[_ZZN3cub18CUB_300001_SM_10006detail11scan_by_key21DeviceScanByKeyKernelINS2_10policy_hubIN6thrust24THRUST_300001_SM_1000_NS18transform_iteratorI6RowKeyNS6_17counting_iteratorIiNS6_11use_defaultESA_SA_EESA_SA_EE6__halfSD_7HalfAddE10Policy1000ESC_PSD_SH_NS0_24ReduceByKeyScanTileStateISD_iLb1EEEN4cuda3std3__48equal_toIiEESE_NS0_8NullTypeEjSD_iEEvT0_PT9_T1_T2_T3_iT4_T5_T6_T7_E12temp_storage+4608], %r5;
$L__BB8_413:
	ld.param.u64 	%rd106, [_ZN3cub18CUB_300001_SM_10006detail11scan_by_key21DeviceScanByKeyKernelINS2_10policy_hubIN6thrust24THRUST_300001_SM_1000_NS18transform_iteratorI6RowKeyNS6_17counting_iteratorIiNS6_11use_defaultESA_SA_EESA_SA_EE6__halfSD_7HalfAddE10Policy1000ESC_PSD_SH_NS0_24ReduceByKeyScanTileStateISD_iLb1EEEN4cuda3std3__48equal_toIiEESE_NS0_8NullTypeEjSD_iEEvT0_PT9_T1_T2_T3_iT4_T5_T6_T7__param_3];
	bar.sync 	0;
	ld.volatile.shared.u32 	%r320, [_ZZN3cub18CUB_300001_SM_10006detail11scan_by_key21DeviceScanByKeyKernelINS2_10policy_hubIN6thrust24THRUST_300001_SM_1000_NS18transform_iteratorI6RowKeyNS6_17counting_iteratorIiNS6_11use_defaultESA_SA_EESA_SA_EE6__halfSD_7HalfAddE10Policy1000ESC_PSD_SH_NS0_24ReduceByKeyScanTileStateISD_iLb1EEEN4cuda3std3__48equal_toIiEESE_NS0_8NullTypeEjSD_iEEvT0_PT9_T1_T2_T3_iT4_T5_T6_T7_E12temp_storage+4608];
	mov.u32 	%r659, %tid.x;
	and.b32  	%r660, %r659, 992;
	mul.lo.s32 	%r661, %r660, 9;
	and.b32  	%r662, %r659, 31;
	or.b32  	%r663, %r661, %r662;
	setp.ge.s32 	%p211, %r663, %r320;
	cvt.u64.u32 	%rd51, %r663;
	mov.u32 	%r664, %ctaid.x;
	mul.lo.s32 	%r665, %r664, 2304;
	cvt.u64.u32 	%rd52, %r665;
	add.s64 	%rd53, %rd51, %rd52;
	cvta.to.global.u64 	%rd54, %rd106;
	shl.b64 	%rd55, %rd53, 1;
	add.s64 	%rd15, %rd54, %rd55;
	@%p211 bra 	$L__BB8_415;
	st.global.u16 	[%rd15], %rs450;
$L__BB8_415:
	add.s32 	%r671, %r663, 32;
	setp.ge.s32 	%p212, %r671, %r320;
	@%p212 bra 	$L__BB8_417;
	st.global.u16 	[%rd15+64], %rs451;
$L__BB8_417:
	add.s32 	%r677, %r663, 64;
	setp.ge.s32 	%p213, %r677, %r320;
	@%p213 bra 	$L__BB8_419;
	st.global.u16 	[%rd15+128], %rs452;
$L__BB8_419:
	add.s32 	%r683, %r663, 96;
	setp.ge.s32 	%p214, %r683, %r320;
	@%p214 bra 	$L__BB8_421;
	st.global.u16 	[%rd15+192], %rs453;
$L__BB8_421:
	add.s32 	%r689, %r663, 128;
	setp.ge.s32 	%p215, %r689, %r320;
	@%p215 bra 	$L__BB8_423;
	st.global.u16 	[%rd15+256], %rs454;
$L__BB8_423:
	add.s32 	%r695, %r663, 160;
	setp.ge.s32 	%p216, %r695, %r320;
	@%p216 bra 	$L__BB8_425;
	st.global.u16 	[%rd15+320], %rs455;
$L__BB8_425:
	add.s32 	%r701, %r663, 192;
	setp.ge.s32 	%p217, %r701, %r320;
	@%p217 bra 	$L__BB8_427;
	st.global.u16 	[%rd15+384], %rs456;
$L__BB8_427:
	add.s32 	%r707, %r663, 224;
	setp.ge.s32 	%p218, %r707, %r320;
	@%p218 bra 	$L__BB8_429;
	st.global.u16 	[%rd15+448], %rs457;
$L__BB8_429:
	add.s32 	%r713, %r663, 256;
	setp.ge.s32 	%p219, %r713, %r320;
	@%p219 bra 	$L__BB8_431;
	st.global.u16 	[%rd15+512], %rs458;
$L__BB8_431:
	ret;

}
	// .globl	_ZN3cub18CUB_300001_SM_10006detail11scan_by_key25DeviceScanByKeyInitKernelINS0_24ReduceByKeyScanTileStateI6__halfiLb1EEEN6thrust24THRUST_300001_SM_1000_NS18transform_iteratorI6RowKeyNS8_17counting_iteratorIiNS8_11use_defaultESC_SC_EESC_SC_EEmEEvT_T0_PN4cuda3std3__415iterator_traitsISG_vE10value_typeET1_i
.visible .entry _ZN3cub18CUB_300001_SM_10006detail11scan_by_key25DeviceScanByKeyInitKernelINS0_24ReduceByKeyScanTileStateI6__halfiLb1EEEN6thrust24THRUST_300001_SM_1000_NS18transform_iteratorI6RowKeyNS8_17counting_iteratorIiNS8_11use_defaultESC_SC_EESC_SC_EEmEEvT_T0_PN4cuda3std3__415iterator_traitsISG_vE10value_typeET1_i(
	.param .align 8 .b8 _ZN3cub18CUB_300001_SM_10006detail11scan_by_key25DeviceScanByKeyInitKernelINS0_24ReduceByKeyScanTileStateI6__halfiLb1EEEN6thrust24THRUST_300001_SM_1000_NS18transform_iteratorI6RowKeyNS8_17counting_iteratorIiNS8_11use_defaultESC_SC_EESC_SC_EEmEEvT_T0_PN4cuda3std3__415iterator_traitsISG_vE10value_typeET1_i_param_0[8],
	.param .align 4 .b8 _ZN3cub18CUB_300001_SM_10006detail11scan_by_key25DeviceScanByKeyInitKernelINS0_24ReduceByKeyScanTileStateI6__halfiLb1EEEN6thrust24THRUST_300001_SM_1000_NS18transform_iteratorI6RowKeyNS8_17counting_iteratorIiNS8_11use_defaultESC_SC_EESC_SC_EEmEEvT_T0_PN4cuda3std3__415iterator_traitsISG_vE10value_typeET1_i_param_1[8],
	.param .u64 .ptr .align 1 _ZN3cub18CUB_300001_SM_10006detail11scan_by_key25DeviceScanByKeyInitKernelINS0_24ReduceByKeyScanTileStateI6__halfiLb1EEEN6thrust24THRUST_300001_SM_1000_NS18transform_iteratorI6RowKeyNS8_17counting_iteratorIiNS8_11use_defaultESC_SC_EESC_SC_EEmEEvT_T0_PN4cuda3std3__415iterator_traitsISG_vE10value_typeET1_i_param_2,
	.param .u64 _ZN3cub18CUB_300001_SM_10006detail11scan_by_key25DeviceScanByKeyInitKernelINS0_24ReduceByKeyScanTileStateI6__halfiLb1EEEN6thrust24THRUST_300001_SM_1000_NS18transform_iteratorI6RowKeyNS8_17counting_iteratorIiNS8_11use_defaultESC_SC_EESC_SC_EEmEEvT_T0_PN4cuda3std3__415iterator_traitsISG_vE10value_typeET1_i_param_3,
	.param .u32 _ZN3cub18CUB_300001_SM_10006detail11scan_by_key25DeviceScanByKeyInitKernelINS0_24ReduceByKeyScanTileStateI6__halfiLb1EEEN6thrust24THRUST_300001_SM_1000_NS18transform_iteratorI6RowKeyNS8_17counting_iteratorIiNS8_11use_defaultESC_SC_EESC_SC_EEmEEvT_T0_PN4cuda3std3__415iterator_traitsISG_vE10value_typeET1_i_param_4
)
{
	.reg .pred 	%p<8>;
	.reg .b32 	%r<13>;
	.reg .b64 	%rd<14>;

	ld.param.u32 	%r1, [_ZN3cub18CUB_300001_SM_10006detail11scan_by_key25DeviceScanByKeyInitKernelINS0_24ReduceByKeyScanTileStateI6__halfiLb1EEEN6thrust24THRUST_300001_SM_1000_NS18transform_iteratorI6RowKeyNS8_17counting_iteratorIiNS8_11use_defaultESC_SC_EESC_SC_EEmEEvT_T0_PN4cuda3std3__415iterator_traitsISG_vE10value_typeET1_i_param_1];
	ld.param.u32 	%r2, [_ZN3cub18CUB_300001_SM_10006detail11scan_by_key25DeviceScanByKeyInitKernelINS0_24ReduceByKeyScanTileStateI6__halfiLb1EEEN6thrust24THRUST_300001_SM_1000_NS18transform_iteratorI6RowKeyNS8_17counting_iteratorIiNS8_11use_defaultESC_SC_EESC_SC_EEmEEvT_T0_PN4cuda3std3__415iterator_traitsISG_vE10value_typeET1_i_param_1+4];
	ld.param.u64 	%rd4, [_ZN3cub18CUB_300001_SM_10006detail11scan_by_key25DeviceScanByKeyInitKernelINS0_24ReduceByKeyScanTileStateI6__halfiLb1EEEN6thrust24THRUST_300001_SM_1000_NS18transform_iteratorI6RowKeyNS8_17counting_iteratorIiNS8_11use_defaultESC_SC_EESC_SC_EEmEEvT_T0_PN4cuda3std3__415iterator_traitsISG_vE10value_typeET1_i_param_0];
	ld.param.u64 	%rd2, [_ZN3cub18CUB_300001_SM_10006detail11scan_by_key25DeviceScanByKeyInitKernelINS0_24ReduceByKeyScanTileStateI6__halfiLb1EEEN6thrust24THRUST_300001_SM_1000_NS18transform_iteratorI6RowKeyNS8_17counting_iteratorIiNS8_11use_defaultESC_SC_EESC_SC_EEmEEvT_T0_PN4cuda3std3__415iterator_traitsISG_vE10value_typeET1_i_param_2];
	ld.param.u64 	%rd3, [_ZN3cub18CUB_300001_SM_10006detail11scan_by_key25DeviceScanByKeyInitKernelINS0_24ReduceByKeyScanTileStateI6__halfiLb1EEEN6thrust24THRUST_300001_SM_1000_NS18transform_iteratorI6RowKeyNS8_17counting_iteratorIiNS8_11use_defaultESC_SC_EESC_SC_EEmEEvT_T0_PN4cuda3std3__415iterator_traitsISG_vE10value_typeET1_i_param_3];
	ld.param.u32 	%r6, [_ZN3cub18CUB_300001_SM_10006detail11scan_by_key25DeviceScanByKeyInitKernelINS0_24ReduceByKeyScanTileStateI6__halfiLb1EEEN6thrust24THRUST_300001_SM_1000_NS18transform_iteratorI6RowKeyNS8_17counting_iteratorIiNS8_11use_defaultESC_SC_EESC_SC_EEmEEvT_T0_PN4cuda3std3__415iterator_traitsISG_vE10value_typeET1_i_param_4];
	cvta.to.global.u64 	%rd1, %rd4;
	mov.u32 	%r3, %ctaid.x;
	mov.u32 	%r7, %ntid.x;
	mov.u32 	%r4, %tid.x;
	mad.lo.s32 	%r5, %r3, %r7, %r4;
	setp.ge.s32 	%p1, %r5, %r6;
	@%p1 bra 	$L__BB9_2;
	mul.wide.s32 	%rd5, %r5, 8;
	add.s64 	%rd6, %rd1, %rd5;
	mov.b64 	%rd7, 6488064;
	st.global.u64 	[%rd6+256], %rd7;
$L__BB9_2:
	setp.ne.s32 	%p2, %r3, 0;
	setp.gt.u32 	%p3, %r4, 31;
	or.pred  	%p4, %p2, %p3;
	@%p4 bra 	$L__BB9_4;
	mul.wide.u32 	%rd8, %r4, 8;
	add.s64 	%rd9, %rd1, %rd8;
	mov.b64 	%rd10, 0;
	st.global.u64 	[%rd9], %rd10;
$L__BB9_4:
	setp.eq.s32 	%p5, %r5, 0;
	setp.ge.u32 	%p6, %r5, %r6;
	or.pred  	%p7, %p5, %p6;
	@%p7 bra 	$L__BB9_6;
	cvt.u32.u64 	%r9, %rd3;
	mad.lo.s32 	%r10, %r5, %r9, %r1;
	add.s32 	%r11, %r10, -1;
	div.s32 	%r12, %r11, %r2;
	cvta.to.global.u64 	%rd11, %rd2;
	mul.wide.u32 	%rd12, %r5, 4;
	add.s64 	%rd13, %rd11, %rd12;
	st.global.u32 	[%rd13], %r12;
$L__BB9_6:
	ret;

}
	// .globl	_ZN3cub18CUB_300001_SM_10006detail11scan_by_key21DeviceScanByKeyKernelINS2_10policy_hubIN6thrust24THRUST_300001_SM_1000_NS18transform_iteratorI6RowKeyNS6_17counting_iteratorIiNS6_11use_defaultESA_SA_EESA_SA_EE6__halfSD_7HalfAddE10Policy1000ESC_PSD_SH_NS0_24ReduceByKeyScanTileStateISD_iLb1EEEN4cuda3std3__48equal_toIiEESE_NS0_8NullTypeEmSD_iEEvT0_PT9_T1_T2_T3_iT4_T5_T6_T7_
.visible .entry _ZN3cub18CUB_300001_SM_10006detail11scan_by_key21DeviceScanByKeyKernelINS2_10policy_hubIN6thrust24THRUST_300001_SM_1000_NS18transform_iteratorI6RowKeyNS6_17counting_iteratorIiNS6_11use_defaultESA_SA_EESA_SA_EE6__halfSD_7HalfAddE10Policy1000ESC_PSD_SH_NS0_24ReduceByKeyScanTileStateISD_iLb1EEEN4cuda3std3__48equal_toIiEESE_NS0_8NullTypeEmSD_iEEvT0_PT9_T1_T2_T3_iT4_T5_T6_T7_(
	.param .align 4 .b8 _ZN3cub18CUB_300001_SM_10006detail11scan_by_key21DeviceScanByKeyKernelINS2_10policy_hubIN6thrust24THRUST_300001_SM_1000_NS18transform_iteratorI6RowKeyNS6_17counting_iteratorIiNS6_11use_defaultESA_SA_EESA_SA_EE6__halfSD_7HalfAddE10Policy1000ESC_PSD_SH_NS0_24ReduceByKeyScanTileStateISD_iLb1EEEN4cuda3std3__48equal_toIiEESE_NS0_8NullTypeEmSD_iEEvT0_PT9_T1_T2_T3_iT4_T5_T6_T7__param_0[8],
	.param .u64 .ptr .align 1 _ZN3cub18CUB_300001_SM_10006detail11scan_by_key21DeviceScanByKeyKernelINS2_10policy_hubIN6thrust24THRUST_300001_SM_1000_NS18transform_iteratorI6RowKeyNS6_17counting_iteratorIiNS6_11use_defaultESA_SA_EESA_SA_EE6__halfSD_7HalfAddE10Policy1000ESC_PSD_SH_NS0_24ReduceByKeyScanTileStateISD_iLb1EEEN4cuda3std3__48equal_toIiEESE_NS0_8NullTypeEmSD_iEEvT0_PT9_T1_T2_T3_iT4_T5_T6_T7__param_1,
	.param .u64 .ptr .align 1 _ZN3cub18CUB_300001_SM_10006detail11scan_by_key21DeviceScanByKeyKernelINS2_10policy_hubIN6thrust24THRUST_300001_SM_1000_NS18transform_iteratorI6RowKeyNS6_17counting_iteratorIiNS6_11use_defaultESA_SA_EESA_SA_EE6__halfSD_7HalfAddE10Policy1000ESC_PSD_SH_NS0_24ReduceByKeyScanTileStateISD_iLb1EEEN4cuda3std3__48equal_toIiEESE_NS0_8NullTypeEmSD_iEEvT0_PT9_T1_T2_T3_iT4_T5_T6_T7__param_2,
	.param .u64 .ptr .align 1 _ZN3cub18CUB_300001_SM_10006detail11scan_by_key21DeviceScanByKeyKernelINS2_10policy_hubIN6thrust24THRUST_300001_SM_1000_NS18transform_iteratorI6RowKeyNS6_17counting_iteratorIiNS6_11use_defaultESA_SA_EESA_SA_EE6__halfSD_7HalfAddE10Policy1000ESC_PSD_SH_NS0_24ReduceByKeyScanTileStateISD_iLb1EEEN4cuda3std3__48equal_toIiEESE_NS0_8NullTypeEmSD_iEEvT0_PT9_T1_T2_T3_iT4_T5_T6_T7__param_3,
	.param .align 8 .b8 _ZN3cub18CUB_300001_SM_10006detail11scan_by_key21DeviceScanByKeyKernelINS2_10policy_hubIN6thrust24THRUST_300001_SM_1000_NS18transform_iteratorI6RowKeyNS6_17counting_iteratorIiNS6_11use_defaultESA_SA_EESA_SA_EE6__halfSD_7HalfAddE10Policy1000ESC_PSD_SH_NS0_24ReduceByKeyScanTileStateISD_iLb1EEEN4cuda3std3__48equal_toIiEESE_NS0_8NullTypeEmSD_iEEvT0_PT9_T1_T2_T3_iT4_T5_T6_T7__param_4[8],
	.param .u32 _ZN3cub18CUB_300001_SM_10006detail11scan_by_key21DeviceScanByKeyKernelINS2_10policy_hubIN6thrust24THRUST_300001_SM_1000_NS18transform_iteratorI6RowKeyNS6_17counting_iteratorIiNS6_11use_defaultESA_SA_EESA_SA_EE6__halfSD_7HalfAddE10Policy1000ESC_PSD_SH_NS0_24ReduceByKeyScanTileStateISD_iLb1EEEN4cuda3std3__48equal_toIiEESE_NS0_8NullTypeEmSD_iEEvT0_PT9_T1_T2_T3_iT4_T5_T6_T7__param_5,
	.param .align 1 .b8 _ZN3cub18CUB_300001_SM_10006detail11scan_by_key21DeviceScanByKeyKernelINS2_10policy_hubIN6thrust24THRUST_300001_SM_1000_NS18transform_iteratorI6RowKeyNS6_17counting_iteratorIiNS6_11use_defaultESA_SA_EESA_SA_EE6__halfSD_7HalfAddE10Policy1000ESC_PSD_SH_NS0_24ReduceByKeyScanTileStateISD_iLb1EEEN4cuda3std3__48equal_toIiEESE_NS0_8NullTypeEmSD_iEEvT0_PT9_T1_T2_T3_iT4_T5_T6_T7__param_6[1],
	.param .align 1 .b8 _ZN3cub18CUB_300001_SM_10006detail11scan_by_key21DeviceScanByKeyKernelINS2_10policy_hubIN6thrust24THRUST_300001_SM_1000_NS18transform_iteratorI6RowKeyNS6_17counting_iteratorIiNS6_11use_defaultESA_SA_EESA_SA_EE6__halfSD_7HalfAddE10Policy1000ESC_PSD_SH_NS0_24ReduceByKeyScanTileStateISD_iLb1EEEN4cuda3std3__48equal_toIiEESE_NS0_8NullTypeEmSD_iEEvT0_PT9_T1_T2_T3_iT4_T5_T6_T7__param_7[1],
	.param .align 1 .b8 _ZN3cub18CUB_300001_SM_10006detail11scan_by_key21DeviceScanByKeyKernelINS2_10policy_hubIN6thrust24THRUST_300001_SM_1000_NS18transform_iteratorI6RowKeyNS6_17counting_iteratorIiNS6_11use_defaultESA_SA_EESA_SA_EE6__halfSD_7HalfAddE10Policy1000ESC_PSD_SH_NS0_24ReduceByKeyScanTileStateISD_iLb1EEEN4cuda3std3__48equal_toIiEESE_NS0_8NullTypeEmSD_iEEvT0_PT9_T1_T2_T3_iT4_T5_T6_T7__param_8[1],
	.param .u64 _ZN3cub18CUB_300001_SM_10006detail11scan_by_key21DeviceScanByKeyKernelINS2_10policy_hubIN6thrust24THRUST_300001_SM_1000_NS18transform_iteratorI6RowKeyNS6_17counting_iteratorIiNS6_11use_defaultESA_SA_EESA_SA_EE6__halfSD_7HalfAddE10Policy1000ESC_PSD_SH_NS0_24ReduceByKeyScanTileStateISD_iLb1EEEN4cuda3std3__48equal_toIiEESE_NS0_8NullTypeEmSD_iEEvT0_PT9_T1_T2_T3_iT4_T5_T6_T7__param_9
)
.maxntid 256
{
	.reg .pred 	%p<358>;
	.reg .b16 	%rs<1161>;
	.reg .b32 	%r<1108>;
	.reg .b64 	%rd<134>;
	// demoted variable
	.shared .align 16 .b8 _ZZN3cub18CUB_300001_SM_10006detail11scan_by_key21DeviceScanByKeyKernelINS2_10policy_hubIN6thrust24THRUST_300001_SM_1000_NS18transform_iteratorI6RowKeyNS6_17counting_iteratorIiNS6_11use_defaultESA_SA_EESA_SA_EE6__halfSD_7HalfAddE10Policy1000ESC_PSD_SH_NS0_24ReduceByKeyScanTileStateISD_iLb1EEEN4cuda3std3__48equal_toIiEESE_NS0_8NullTypeEmSD_iEEvT0_PT9_T1_T2_T3_iT4_T5_T6_T7_E12temp_storage[9216];
	ld.param.u64 	%rd3, [_ZN3cub18CUB_300001_SM_10006detail11scan_by_key21DeviceScanByKeyKernelINS2_10policy_hubIN6thrust24THRUST_300001_SM_1000_NS18transform_iteratorI6RowKeyNS6_17counting_iteratorIiNS6_11use_defaultESA_SA_EESA_SA_EE6__halfSD_7HalfAddE10Policy1000ESC_PSD_SH_NS0_24ReduceByKeyScanTileStateISD_iLb1EEEN4cuda3std3__48equal_toIiEESE_NS0_8NullTypeEmSD_iEEvT0_PT9_T1_T2_T3_iT4_T5_T6_T7__param_4];
	ld.param.u32 	%r1, [_ZN3cub18CUB_300001_SM_10006detail11scan_by_key21DeviceScanByKeyKernelINS2_10policy_hubIN6thrust24THRUST_300001_SM_1000_NS18transform_iteratorI6RowKeyNS6_17counting_iteratorIiNS6_11use_defaultESA_SA_EESA_SA_EE6__halfSD_7HalfAddE10Policy1000ESC_PSD_SH_NS0_24ReduceByKeyScanTileStateISD_iLb1EEEN4cuda3std3__48equal_toIiEESE_NS0_8NullTypeEmSD_iEEvT0_PT9_T1_T2_T3_iT4_T5_T6_T7__param_0];
	ld.param.u32 	%r2, [_ZN3cub18CUB_300001_SM_10006detail11scan_by_key21DeviceScanByKeyKernelINS2_10policy_hubIN6thrust24THRUST_300001_SM_1000_NS18transform_iteratorI6RowKeyNS6_17counting_iteratorIiNS6_11use_defaultESA_SA_EESA_SA_EE6__halfSD_7HalfAddE10Policy1000ESC_PSD_SH_NS0_24ReduceByKeyScanTileStateISD_iLb1EEEN4cuda3std3__48equal_toIiEESE_NS0_8NullTypeEmSD_iEEvT0_PT9_T1_T2_T3_iT4_T5_T6_T7__param_0+4];
	ld.param.u64 	%rd18, [_ZN3cub18CUB_300001_SM_10006detail11scan_by_key21DeviceScanByKeyKernelINS2_10policy_hubIN6thrust24THRUST_300001_SM_1000_NS18transform_iteratorI6RowKeyNS6_17counting_iteratorIiNS6_11use_defaultESA_SA_EESA_SA_EE6__halfSD_7HalfAddE10Policy1000ESC_PSD_SH_NS0_24ReduceByKeyScanTileStateISD_iLb1EEEN4cuda3std3__48equal_toIiEESE_NS0_8NullTypeEmSD_iEEvT0_PT9_T1_T2_T3_iT4_T5_T6_T7__param_1];
	ld.param.u64 	%rd21, [_ZN3cub18CUB_300001_SM_10006detail11scan_by_key21DeviceScanByKeyKernelINS2_10policy_hubIN6thrust24THRUST_300001_SM_1000_NS18transform_iteratorI6RowKeyNS6_17counting_iteratorIiNS6_11use_defaultESA_SA_EESA_SA_EE6__halfSD_7HalfAddE10Policy1000ESC_PSD_SH_NS0_24ReduceByKeyScanTileStateISD_iLb1EEEN4cuda3std3__48equal_toIiEESE_NS0_8NullTypeEmSD_iEEvT0_PT9_T1_T2_T3_iT4_T5_T6_T7__param_2];
	ld.param.u64 	%rd20, [_ZN3cub18CUB_300001_SM_10006detail11scan_by_key21DeviceScanByKeyKernelINS2_10policy_hubIN6thrust24THRUST_300001_SM_1000_NS18transform_iteratorI6RowKeyNS6_17counting_iteratorIiNS6_11use_defaultESA_SA_EESA_SA_EE6__halfSD_7HalfAddE10Policy1000ESC_PSD_SH_NS0_24ReduceByKeyScanTileStateISD_iLb1EEEN4cuda3std3__48equal_toIiEESE_NS0_8NullTypeEmSD_iEEvT0_PT9_T1_T2_T3_iT4_T5_T6_T7__param_9];
	cvta.to.global.u64 	%rd1, %rd18;
	cvta.to.global.u64 	%rd2, %rd21;
	mov.u32 	%r3, %ctaid.x;
	mul.wide.u32 	%rd4, %r3, 2304;
	sub.s64 	%rd5, %rd20, %rd4;
	setp.lt.u64 	%p32, %rd5, 2305;
	@%p32 bra 	$L__BB10_190;
	cvt.u32.u64 	%r713, %rd4;
	mov.u32 	%r4, %tid.x;
	and.b32  	%r714, %r4, 31;
	and.b32  	%r715, %r4, 992;
	mul.lo.s32 	%r716, %r715, 9;
	or.b32  	%r717, %r716, %r714;
	add.s32 	%r718, %r717, %r713;
	add.s32 	%r719, %r718, %r1;
	div.s32 	%r720, %r719, %r2;
	add.s32 	%r721, %r719, 32;
	div.s32 	%r722, %r721, %r2;
	add.s32 	%r723, %r719, 64;
	div.s32 	%r724, %r723, %r2;
	add.s32 	%r725, %r719, 96;
	div.s32 	%r726, %r725, %r2;
	add.s32 	%r727, %r719, 128;
	div.s32 	%r728, %r727, %r2;
	add.s32 	%r729, %r719, 160;
	div.s32 	%r730, %r729, %r2;
	add.s32 	%r731, %r719, 192;
	div.s32 	%r732, %r731, %r2;
	add.s32 	%r733, %r719, 224;
	div.s32 	%r734, %r733, %r2;
	add.s32 	%r735, %r719, 256;
	div.s32 	%r736, %r735, %r2;
	// begin inline asm
	mov.u32 %r712, %laneid;
	// end inline asm
	shr.u32 	%r6, %r4, 5;
	mad.lo.s32 	%r737, %r6, 288, %r712;
	shl.b32 	%r738, %r737, 2;
	mov.u32 	%r739, _ZZN3cub18CUB_300001_SM_10006detail11scan_by_key21DeviceScanByKeyKernelINS2_10policy_hubIN6thrust24THRUST_300001_SM_1000_NS18transform_iteratorI6RowKeyNS6_17counting_iteratorIiNS6_11use_defaultESA_SA_EESA_SA_EE6__halfSD_7HalfAddE10Policy1000ESC_PSD_SH_NS0_24ReduceByKeyScanTileStateISD_iLb1EEEN4cuda3std3__48equal_toIiEESE_NS0_8NullTypeEmSD_iEEvT0_PT9_T1_T2_T3_iT4_T5_T6_T7_E12temp_storage;
	add.s32 	%r740, %r739, %r738;
	st.shared.u32 	[%r740], %r720;
	st.shared.u32 	[%r740+128], %r722;
	st.shared.u32 	[%r740+256], %r724;
	st.shared.u32 	[%r740+384], %r726;
	st.shared.u32 	[%r740+512], %r728;
	st.shared.u32 	[%r740+640], %r730;
	st.shared.u32 	[%r740+768], %r732;
	st.shared.u32 	[%r740+896], %r734;
	st.shared.u32 	[%r740+1024], %r736;
	bar.warp.sync 	-1;
	shl.b32 	%r741, %r712, 3;
	add.s32 	%r742, %r737, %r741;
	shl.b32 	%r743, %r712, 5;
	add.s32 	%r744, %r740, %r743;
	ld.shared.u32 	%r7, [%r744];
	ld.shared.u32 	%r8, [%r744+4];
	ld.shared.u32 	%r9, [%r744+8];
	ld.shared.u32 	%r10, [%r744+12];
	ld.shared.u32 	%r11, [%r744+16];
	ld.shared.u32 	%r12, [%r744+20];
	ld.shared.u32 	%r13, [%r744+24];
	ld.shared.u32 	%r14, [%r744+28];
	ld.shared.u32 	%r15, [%r744+32];
	bar.sync 	0;
	cvt.u64.u32 	%rd81, %r717;
	add.s64 	%rd82, %rd4, %rd81;
	shl.b64 	%rd83, %rd82, 1;
	add.s64 	%rd84, %rd2, %rd83;
	ld.global.u16 	%rs712, [%rd84];
	ld.global.u16 	%rs713, [%rd84+64];
	ld.global.u16 	%rs714, [%rd84+128];
	ld.global.u16 	%rs715, [%rd84+192];
	ld.global.u16 	%rs716, [%rd84+256];
	ld.global.u16 	%rs717, [%rd84+320];
	ld.global.u16 	%rs718, [%rd84+384];
	ld.global.u16 	%rs719, [%rd84+448];
	ld.global.u16 	%rs720, [%rd84+512];
	shl.b32 	%r745, %r737, 1;
	sub.s32 	%r16, %r740, %r745;
	st.shared.u16 	[%r16], %rs712;
	st.shared.u16 	[%r16+64], %rs713;
	st.shared.u16 	[%r16+128], %rs714;
	st.shared.u16 	[%r16+192], %rs715;
	st.shared.u16 	[%r16+256], %rs716;
	st.shared.u16 	[%r16+320], %rs717;
	st.shared.u16 	[%r16+384], %rs718;
	st.shared.u16 	[%r16+448], %rs719;
	st.shared.u16 	[%r16+512], %rs720;
	bar.warp.sync 	-1;
	shl.b32 	%r746, %r742, 1;
	sub.s32 	%r17, %r744, %r746;
	ld.shared.u16 	%rs1069, [%r17];
	ld.shared.u16 	%rs1068, [%r17+2];
	ld.shared.u16 	%rs1067, [%r17+4];
	ld.shared.u16 	%rs1066, [%r17+6];
	ld.shared.u16 	%rs1065, [%r17+8];
	ld.shared.u16 	%rs1064, [%r17+10];
	ld.shared.u16 	%rs1063, [%r17+12];
	ld.shared.u16 	%rs1062, [%r17+14];
	ld.shared.u16 	%rs1061, [%r17+16];
	bar.sync 	0;
	setp.ne.s32 	%p220, %r3, 0;
	@%p220 bra 	$L__BB10_70;
	shl.b32 	%r967, %r4, 2;
	add.s32 	%r969, %r739, %r967;
	add.s32 	%r18, %r969, 1148;
	st.shared.u32 	[%r969+1148], %r15;
	bar.sync 	0;
	setp.eq.s32 	%p307, %r4, 0;
	mov.b32 	%r1057, 1;
	@%p307 bra 	$L__BB10_4;
	ld.shared.u32 	%r970, [%r18+-4];
	setp.ne.s32 	%p308, %r970, %r7;
	selp.u32 	%r1057, 1, 0, %p308;
$L__BB10_4:
	setp.ne.s32 	%p309, %r7, %r8;
	mov.u16 	%rs986, %rs1068;
	@%p309 bra 	$L__BB10_6;
	// begin inline asm
	{add.f16 %rs986,%rs1069,%rs1068;
}
	// end inline asm
$L__BB10_6:
	setp.ne.s32 	%p1, %r8, %r9;
	mov.u16 	%rs987, %rs1067;
	@%p1 bra 	$L__BB10_8;
	// begin inline asm
	{add.f16 %rs987,%rs986,%rs1067;
}
	// end inline asm
$L__BB10_8:
	setp.ne.s32 	%p310, %r9, %r10;
	setp.ne.s32 	%p311, %r7, %r8;
	or.pred  	%p312, %p311, %p1;
	or.pred  	%p2, %p312, %p310;
	mov.u16 	%rs988, %rs1066;
	@%p310 bra 	$L__BB10_10;
	// begin inline asm
	{add.f16 %rs988,%rs987,%rs1066;
}
	// end inline asm
$L__BB10_10:
	setp.ne.s32 	%p313, %r10, %r11;
	or.pred  	%p3, %p2, %p313;
	mov.u16 	%rs989, %rs1065;
	@%p313 bra 	$L__BB10_12;
	// begin inline asm
	{add.f16 %rs989,%rs988,%rs1065;
}
	// end inline asm
$L__BB10_12:
	setp.ne.s32 	%p314, %r11, %r12;
	or.pred  	%p4, %p3, %p314;
	mov.u16 	%rs990, %rs1064;
	@%p314 bra 	$L__BB10_14;
	// begin inline asm
	{add.f16 %rs990,%rs989,%rs1064;
}
	// end inline asm
$L__BB10_14:
	setp.ne.s32 	%p315, %r12, %r13;
	or.pred  	%p5, %p4, %p315;
	mov.u16 	%rs991, %rs1063;
	@%p315 bra 	$L__BB10_16;
	// begin inline asm
	{add.f16 %rs991,%rs990,%rs1063;
}
	// end inline asm
$L__BB10_16:
	setp.ne.s32 	%p316, %r13, %r14;
	or.pred  	%p6, %p5, %p316;
	mov.u16 	%rs992, %rs1062;
	@%p316 bra 	$L__BB10_18;
	// begin inline asm
	{add.f16 %rs992,%rs991,%rs1062;
}
	// end inline asm
$L__BB10_18:
	setp.ne.s32 	%p317, %r14, %r15;
	or.pred  	%p318, %p6, %p317;
	selp.u32 	%r971, 1, 0, %p318;
	or.b32  	%r21, %r1057, %r971;
	mov.u16 	%rs993, %rs1061;
	@%p317 bra 	$L__BB10_20;
	// begin inline asm
	{add.f16 %rs993,%rs992,%rs1061;
}
	// end inline asm
$L__BB10_20:
	mov.b32 	%r978, {%rs993, %rs901};
	mov.b32 	%r979, 1;
	mov.b32 	%r980, 0;
	mov.b32 	%r981, -1;
	// begin inline asm
	shfl.sync.up.b32 %r972, %r21, %r979, %r980, %r981;
	// end inline asm
	// begin inline asm
	shfl.sync.up.b32 %r977, %r978, %r979, %r980, %r981;
	// end inline asm
	setp.ne.s32 	%p319, %r21, 0;
	mov.u16 	%rs994, %rs993;
	@%p319 bra 	$L__BB10_22;
	cvt.u16.u32 	%rs903, %r977;
	// begin inline asm
	{add.f16 %rs994,%rs903,%rs993;
}
	// end inline asm
$L__BB10_22:
	setp.lt.s32 	%p320, %r712, 1;
	selp.b16 	%rs28, %rs993, %rs994, %p320;
	selp.b32 	%r992, 0, %r972, %p320;
	or.b32  	%r983, %r992, %r21;
	{ .reg .b16 tmp; mov.b32 {tmp, %rs905}, %r978; }
	mov.b32 	%r988, {%rs28, %rs905};
	mov.b32 	%r989, 2;
	mov.b32 	%r990, 0;
	mov.b32 	%r991, -1;
	// begin inline asm
	shfl.sync.up.b32 %r982, %r983, %r989, %r990, %r991;
	// end inline asm
	// begin inline asm
	shfl.sync.up.b32 %r987, %r988, %r989, %r990, %r991;
	// end inline asm
	setp.ne.s32 	%p321, %r983, 0;
	mov.u16 	%rs995, %rs28;
	@%p321 bra 	$L__BB10_24;
	cvt.u16.u32 	%rs907, %r987;
	// begin inline asm
	{add.f16 %rs995,%rs907,%rs28;
}
	// end inline asm
$L__BB10_24:
	setp.lt.s32 	%p322, %r712, 2;
	selp.b16 	%rs31, %rs28, %rs995, %p322;
	selp.b32 	%r1003, 0, %r982, %p322;
	or.b32  	%r994, %r1003, %r983;
	{ .reg .b16 tmp; mov.b32 {tmp, %rs909}, %r988; }
	mov.b32 	%r999, {%rs31, %rs909};
	mov.b32 	%r1000, 4;
	mov.b32 	%r1001, 0;
	mov.b32 	%r1002, -1;
	// begin inline asm
	shfl.sync.up.b32 %r993, %r994, %r1000, %r1001, %r1002;
	// end inline asm
	// begin inline asm
	shfl.sync.up.b32 %r998, %r999, %r1000, %r1001, %r1002;
	// end inline asm
	setp.ne.s32 	%p323, %r994, 0;
	mov.u16 	%rs996, %rs31;
	@%p323 bra 	$L__BB10_26;
	cvt.u16.u32 	%rs911, %r998;
	// begin inline asm
	{add.f16 %rs996,%rs911,%rs31;
}
	// end inline asm
$L__BB10_26:
	setp.lt.s32 	%p324, %r712, 4;
	selp.b16 	%rs34, %rs31, %rs996, %p324;
	selp.b32 	%r1014, 0, %r993, %p324;
	or.b32  	%r1005, %r1014, %r994;
	{ .reg .b16 tmp; mov.b32 {tmp, %rs913}, %r999; }
	mov.b32 	%r1010, {%rs34, %rs913};
	mov.b32 	%r1011, 8;
	mov.b32 	%r1012, 0;
	mov.b32 	%r1013, -1;
	// begin inline asm
	shfl.sync.up.b32 %r1004, %r1005, %r1011, %r1012, %r1013;
	// end inline asm
	// begin inline asm
	shfl.sync.up.b32 %r1009, %r1010, %r1011, %r1012, %r1013;
	// end inline asm
	setp.ne.s32 	%p325, %r1005, 0;
	mov.u16 	%rs997, %rs34;
	@%p325 bra 	$L__BB10_28;
	cvt.u16.u32 	%rs915, %r1009;
	// begin inline asm
	{add.f16 %rs997,%rs915,%rs34;
}
	// end inline asm
$L__BB10_28:
	setp.lt.s32 	%p326, %r712, 8;
	selp.b16 	%rs37, %rs34, %rs997, %p326;
	selp.b32 	%r1025, 0, %r1004, %p326;
	or.b32  	%r1016, %r1025, %r1005;
	{ .reg .b16 tmp; mov.b32 {tmp, %rs917}, %r1010; }
	mov.b32 	%r1021, {%rs37, %rs917};
	mov.b32 	%r1022, 16;
	mov.b32 	%r1023, 0;
	mov.b32 	%r1024, -1;
	// begin inline asm
	shfl.sync.up.b32 %r1015, %r1016, %r1022, %r1023, %r1024;
	// end inline asm
	// begin inline asm
	shfl.sync.up.b32 %r1020, %r1021, %r1022, %r1023, %r1024;
	// end inline asm
	setp.ne.s32 	%p327, %r1016, 0;
	mov.u16 	%rs998, %rs37;
	@%p327 bra 	$L__BB10_30;
	cvt.u16.u32 	%rs919, %r1020;
	// begin inline asm
	{add.f16 %rs998,%rs919,%rs37;
}
	// end inline asm
$L__BB10_30:
	setp.lt.s32 	%p328, %r712, 16;
	selp.b16 	%rs921, %rs37, %rs998, %p328;
	selp.b32 	%r1036, 0, %r1015, %p328;
	or.b32  	%r1027, %r1036, %r1016;
	mov.b32 	%r1032, {%rs921, %rs922};
	mov.b32 	%r1033, 1;
	mov.b32 	%r1034, 0;
	mov.b32 	%r1035, -1;
	// begin inline asm
	shfl.sync.up.b32 %r1026, %r1027, %r1033, %r1034, %r1035;
	// end inline asm
	// begin inline asm
	shfl.sync.up.b32 %r1031, %r1032, %r1033, %r1034, %r1035;
	// end inline asm
	cvt.u16.u32 	%rs1006, %r1031;
	setp.ne.s32 	%p329, %r712, 31;
	@%p329 bra 	$L__BB10_32;
	shl.b32 	%r1037, %r6, 3;
	add.s32 	%r1039, %r739, %r1037;
	st.shared.u32 	[%r1039], %r1027;
	st.shared.u16 	[%r1039+4], %rs998;
$L__BB10_32:
	bar.sync 	0;
	ld.shared.v4.u32 	{%r42, %r1040, %r43, %r1041}, [_ZZN3cub18CUB_300001_SM_10006detail11scan_by_key21DeviceScanByKeyKernelINS2_10policy_hubIN6thrust24THRUST_300001_SM_1000_NS18transform_iteratorI6RowKeyNS6_17counting_iteratorIiNS6_11use_defaultESA_SA_EESA_SA_EE6__halfSD_7HalfAddE10Policy1000ESC_PSD_SH_NS0_24ReduceByKeyScanTileStateISD_iLb1EEEN4cuda3std3__48equal_toIiEESE_NS0_8NullTypeEmSD_iEEvT0_PT9_T1_T2_T3_iT4_T5_T6_T7_E12temp_storage];
	mov.b64 	%rd114, {%r42, %r1040};
	mov.b64 	%rd115, {%r43, %r1041};
	shr.u64 	%rd116, %rd115, 32;
	shr.u64 	%rd117, %rd114, 32;
	cvt.u16.u64 	%rs41, %rd117;
	cvt.u16.u64 	%rs999, %rd116;
	setp.ne.s32 	%p330, %r43, 0;
	@%p330 bra 	$L__BB10_34;
	// begin inline asm
	{add.f16 %rs999,%rs41,%rs999;
}
	// end inline asm
$L__BB10_34:
	ld.shared.u32 	%r1042, [_ZZN3cub18CUB_300001_SM_10006detail11scan_by_key21DeviceScanByKeyKernelINS2_10policy_hubIN6thrust24THRUST_300001_SM_1000_NS18transform_iteratorI6RowKeyNS6_17counting_iteratorIiNS6_11use_defaultESA_SA_EESA_SA_EE6__halfSD_7HalfAddE10Policy1000ESC_PSD_SH_NS0_24ReduceByKeyScanTileStateISD_iLb1EEEN4cuda3std3__48equal_toIiEESE_NS0_8NullTypeEmSD_iEEvT0_PT9_T1_T2_T3_iT4_T5_T6_T7_E12temp_storage+16];
	ld.shared.u16 	%rs1000, [_ZZN3cub18CUB_300001_SM_10006detail11scan_by_key21DeviceScanByKeyKernelINS2_10policy_hubIN6thrust24THRUST_300001_SM_1000_NS18transform_iteratorI6RowKeyNS6_17counting_iteratorIiNS6_11use_defaultESA_SA_EESA_SA_EE6__halfSD_7HalfAddE10Policy1000ESC_PSD_SH_NS0_24ReduceByKeyScanTileStateISD_iLb1EEEN4cuda3std3__48equal_toIiEESE_NS0_8NullTypeEmSD_iEEvT0_PT9_T1_T2_T3_iT4_T5_T6_T7_E12temp_storage+20];
	or.b32  	%r1043, %r43, %r42;
	or.b32  	%r44, %r1042, %r1043;
	setp.ne.s32 	%p331, %r1042, 0;
	@%p331 bra 	$L__BB10_36;
	// begin inline asm
	{add.f16 %rs1000,%rs999,%rs1000;
}
	// end inline asm
$L__BB10_36:
	setp.eq.s32 	%p332, %r6, 3;
	setp.eq.s32 	%p333, %r6, 2;
	selp.b16 	%rs929, %rs999, %rs41, %p333;
	selp.b16 	%rs48, %rs1000, %rs929, %p332;
	ld.shared.u32 	%r1044, [_ZZN3cub18CUB_300001_SM_10006detail11scan_by_key21DeviceScanByKeyKernelINS2_10policy_hubIN6thrust24THRUST_300001_SM_1000_NS18transform_iteratorI6RowKeyNS6_17counting_iteratorIiNS6_11use_defaultESA_SA_EESA_SA_EE6__halfSD_7HalfAddE10Policy1000ESC_PSD_SH_NS0_24ReduceByKeyScanTileStateISD_iLb1EEEN4cuda3std3__48equal_toIiEESE_NS0_8NullTypeEmSD_iEEvT0_PT9_T1_T2_T3_iT4_T5_T6_T7_E12temp_storage+24];
	ld.shared.u16 	%rs1001, [_ZZN3cub18CUB_300001_SM_10006detail11scan_by_key21DeviceScanByKeyKernelINS2_10policy_hubIN6thrust24THRUST_300001_SM_1000_NS18transform_iteratorI6RowKeyNS6_17counting_iteratorIiNS6_11use_defaultESA_SA_EESA_SA_EE6__halfSD_7HalfAddE10Policy1000ESC_PSD_SH_NS0_24ReduceByKeyScanTileStateISD_iLb1EEEN4cuda3std3__48equal_toIiEESE_NS0_8NullTypeEmSD_iEEvT0_PT9_T1_T2_T3_iT4_T5_T6_T7_E12temp_storage+28];
	or.b32  	%r45, %r1044, %r44;
	setp.ne.s32 	%p334, %r1044, 0;
	@%p334 bra 	$L__BB10_38;
	// begin inline asm
	{add.f16 %rs1001,%rs1000,%rs1001;
}
	// end inline asm
$L__BB10_38:
	ld.shared.u32 	%r1045, [_ZZN3cub18CUB_300001_SM_10006detail11scan_by_key21DeviceScanByKeyKernelINS2_10policy_hubIN6thrust24THRUST_300001_SM_1000_NS18transform_iteratorI6RowKeyNS6_17counting_iteratorIiNS6_11use_defaultESA_SA_EESA_SA_EE6__halfSD_7HalfAddE10Policy1000ESC_PSD_SH_NS0_24ReduceByKeyScanTileStateISD_iLb1EEEN4cuda3std3__48equal_toIiEESE_NS0_8NullTypeEmSD_iEEvT0_PT9_T1_T2_T3_iT4_T5_T6_T7_E12temp_storage+32];
	ld.shared.u16 	%rs1002, [_ZZN3cub18CUB_300001_SM_10006detail11scan_by_key21DeviceScanByKeyKernelINS2_10policy_hubIN6thrust24THRUST_300001_SM_1000_NS18transform_iteratorI6RowKeyNS6_17counting_iteratorIiNS6_11use_defaultESA_SA_EESA_SA_EE6__halfSD_7HalfAddE10Policy1000ESC_PSD_SH_NS0_24ReduceByKeyScanTileStateISD_iLb1EEEN4cuda3std3__48equal_toIiEESE_NS0_8NullTypeEmSD_iEEvT0_PT9_T1_T2_T3_iT4_T5_T6_T7_E12temp_storage+36];
	or.b32  	%r46, %r1045, %r45;
	setp.ne.s32 	%p335, %r1045, 0;
	@%p335 bra 	$L__BB10_40;
	// begin inline asm
	{add.f16 %rs1002,%rs1001,%rs1002;
}
	// end inline asm
$L__BB10_40:
	setp.eq.s32 	%p336, %r6, 5;
	setp.eq.s32 	%p337, %r6, 4;
	selp.b16 	%rs936, %rs1001, %rs48, %p337;
	selp.b16 	%rs55, %rs1002, %rs936, %p336;
	ld.shared.u32 	%r1046, [_ZZN3cub18CUB_300001_SM_10006detail11scan_by_key21DeviceScanByKeyKernelINS2_10policy_hubIN6thrust24THRUST_300001_SM_1000_NS18transform_iteratorI6RowKeyNS6_17counting_iteratorIiNS6_11use_defaultESA_SA_EESA_SA_EE6__halfSD_7HalfAddE10Policy1000ESC_PSD_SH_NS0_24ReduceByKeyScanTileStateISD_iLb1EEEN4cuda3std3__48equal_toIiEESE_NS0_8NullTypeEmSD_iEEvT0_PT9_T1_T2_T3_iT4_T5_T6_T7_E12temp_storage+40];
	ld.shared.u16 	%rs1003, [_ZZN3cub18CUB_300001_SM_10006detail11scan_by_key21DeviceScanByKeyKernelINS2_10policy_hubIN6thrust24THRUST_300001_SM_1000_NS18transform_iteratorI6RowKeyNS6_17counting_iteratorIiNS6_11use_defaultESA_SA_EESA_SA_EE6__halfSD_7HalfAddE10Policy1000ESC_PSD_SH_NS0_24ReduceByKeyScanTileStateISD_iLb1EEEN4cuda3std3__48equal_toIiEESE_NS0_8NullTypeEmSD_iEEvT0_PT9_T1_T2_T3_iT4_T5_T6_T7_E12temp_storage+44];
	or.b32  	%r47, %r1046, %r46;
	setp.ne.s32 	%p338, %r1046, 0;
	@%p338 bra 	$L__BB10_42;
	// begin inline asm
	{add.f16 %rs1003,%rs1002,%rs1003;
}
	// end inline asm
$L__BB10_42:
	ld.shared.u32 	%r1047, [_ZZN3cub18CUB_300001_SM_10006detail11scan_by_key21DeviceScanByKeyKernelINS2_10policy_hubIN6thrust24THRUST_300001_SM_1000_NS18transform_iteratorI6RowKeyNS6_17counting_iteratorIiNS6_11use_defaultESA_SA_EESA_SA_EE6__halfSD_7HalfAddE10Policy1000ESC_PSD_SH_NS0_24ReduceByKeyScanTileStateISD_iLb1EEEN4cuda3std3__48equal_toIiEESE_NS0_8NullTypeEmSD_iEEvT0_PT9_T1_T2_T3_iT4_T5_T6_T7_E12temp_storage+48];
	ld.shared.u16 	%rs1004, [_ZZN3cub18CUB_300001_SM_10006detail11scan_by_key21DeviceScanByKeyKernelINS2_10policy_hubIN6thrust24THRUST_300001_SM_1000_NS18transform_iteratorI6RowKeyNS6_17counting_iteratorIiNS6_11use_defaultESA_SA_EESA_SA_EE6__halfSD_7HalfAddE10Policy1000ESC_PSD_SH_NS0_24ReduceByKeyScanTileStateISD_iLb1EEEN4cuda3std3__48equal_toIiEESE_NS0_8NullTypeEmSD_iEEvT0_PT9_T1_T2_T3_iT4_T5_T6_T7_E12temp_storage+52];
	or.b32  	%r48, %r1047, %r47;
	setp.ne.s32 	%p339, %r1047, 0;
	@%p339 bra 	$L__BB10_44;
	// begin inline asm
	{add.f16 %rs1004,%rs1003,%rs1004;
}
	// end inline asm
$L__BB10_44:
	setp.eq.s32 	%p340, %r6, 7;
	setp.eq.s32 	%p341, %r6, 6;
	selp.b16 	%rs943, %rs1003, %rs55, %p341;
	selp.b16 	%rs62, %rs1004, %rs943, %p340;
	ld.shared.u32 	%r1048, [_ZZN3cub18CUB_300001_SM_10006detail11scan_by_key21DeviceScanByKeyKernelINS2_10policy_hubIN6thrust24THRUST_300001_SM_1000_NS18transform_iteratorI6RowKeyNS6_17counting_iteratorIiNS6_11use_defaultESA_SA_EESA_SA_EE6__halfSD_7HalfAddE10Policy1000ESC_PSD_SH_NS0_24ReduceByKeyScanTileStateISD_iLb1EEEN4cuda3std3__48equal_toIiEESE_NS0_8NullTypeEmSD_iEEvT0_PT9_T1_T2_T3_iT4_T5_T6_T7_E12temp_storage+56];
	ld.shared.u16 	%rs1005, [_ZZN3cub18CUB_300001_SM_10006detail11scan_by_key21DeviceScanByKeyKernelINS2_10policy_hubIN6thrust24THRUST_300001_SM_1000_NS18transform_iteratorI6RowKeyNS6_17counting_iteratorIiNS6_11use_defaultESA_SA_EESA_SA_EE6__halfSD_7HalfAddE10Policy1000ESC_PSD_SH_NS0_24ReduceByKeyScanTileStateISD_iLb1EEEN4cuda3std3__48equal_toIiEESE_NS0_8NullTypeEmSD_iEEvT0_PT9_T1_T2_T3_iT4_T5_T6_T7_E12temp_storage+60];
	or.b32  	%r49, %r1048, %r48;
	setp.ne.s32 	%p342, %r1048, 0;
	@%p342 bra 	$L__BB10_46;
	// begin inline asm
	{add.f16 %rs1005,%rs1004,%rs1005;
}
	// end inline asm
$L__BB10_46:
	setp.lt.u32 	%p343, %r4, 32;
	@%p343 bra 	$L__BB10_50;
	setp.ne.s32 	%p344, %r1026, 0;
	@%p344 bra 	$L__BB10_49;
	// begin inline asm
	{add.f16 %rs1006,%rs62,%rs1006;
}
	// end inline asm
$L__BB10_49:
	setp.eq.s32 	%p345, %r712, 0;
	selp.b16 	%rs1006, %rs62, %rs1006, %p345;
$L__BB10_50:
	setp.eq.s32 	%p346, %r4, 0;
	setp.ne.s32 	%p347, %r1057, 0;
	or.pred  	%p348, %p346, %p347;
	@%p348 bra 	$L__BB10_52;
	// begin inline asm
	{add.f16 %rs1069,%rs1006,%rs1069;
}
	// end inline asm
$L__BB10_52:
	setp.ne.s32 	%p349, %r7, %r8;
	@%p349 bra 	$L__BB10_54;
	// begin inline asm
	{add.f16 %rs1068,%rs1069,%rs1068;
}
	// end inline asm
$L__BB10_54:
	setp.ne.s32 	%p350, %r8, %r9;
	@%p350 bra 	$L__BB10_56;
	// begin inline asm
	{add.f16 %rs1067,%rs1068,%rs1067;
}
	// end inline asm
$L__BB10_56:
	setp.ne.s32 	%p351, %r9, %r10;
	@%p351 bra 	$L__BB10_58;
	// begin inline asm
	{add.f16 %rs1066,%rs1067,%rs1066;
}
	// end inline asm
$L__BB10_58:
	setp.ne.s32 	%p352, %r10, %r11;
	@%p352 bra 	$L__BB10_60;
	// begin inline asm
	{add.f16 %rs1065,%rs1066,%rs1065;
}
	// end inline asm
$L__BB10_60:
	setp.ne.s32 	%p353, %r11, %r12;
	@%p353 bra 	$L__BB10_62;
	// begin inline asm
	{add.f16 %rs1064,%rs1065,%rs1064;
}
	// end inline asm
$L__BB10_62:
	setp.ne.s32 	%p354, %r12, %r13;
	@%p354 bra 	$L__BB10_64;
	// begin inline asm
	{add.f16 %rs1063,%rs1064,%rs1063;
}
	// end inline asm
$L__BB10_64:
	setp.ne.s32 	%p355, %r13, %r14;
	@%p355 bra 	$L__BB10_66;
	// begin inline asm
	{add.f16 %rs1062,%rs1063,%rs1062;
}
	// end inline asm
$L__BB10_66:
	setp.ne.s32 	%p356, %r14, %r15;
	@%p356 bra 	$L__BB10_68;
	// begin inline asm
	{add.f16 %rs1061,%rs1062,%rs1061;
}
	// end inline asm
$L__BB10_68:
	setp.ne.s32 	%p357, %r4, 0;
	@%p357 bra 	$L__BB10_189;
	add.s64 	%rd118, %rd3, 256;
	mov.b64 	%rd120, {%r1050, %r49};
	and.b64  	%rd121, %rd120, -4294967296;
	cvt.u64.u16 	%rd122, %rs1005;
	or.b64  	%rd123, %rd121, %rd122;
	or.b64  	%rd119, %rd123, 6619136;
	// begin inline asm
	st.relaxed.gpu.u64 [%rd118], %rd119;
	// end inline asm
	bra.uni 	$L__BB10_189;
$L__BB10_70:
	setp.ne.s32 	%p221, %r4, 0;
	mov.b32 	%r1059, 0;
	@%p221 bra 	$L__BB10_72;
	mul.wide.u32 	%rd85, %r3, 4;
	add.s64 	%rd86, %rd1, %rd85;
	ld.global.u32 	%r1059, [%rd86];
$L__BB10_72:
	setp.eq.s32 	%p222, %r4, 0;
	shl.b32 	%r748, %r4, 2;
	add.s32 	%r750, %r739, %r748;
	add.s32 	%r52, %r750, 1148;
	st.shared.u32 	[%r750+1148], %r15;
	bar.sync 	0;
	@%p222 bra 	$L__BB10_74;
	ld.shared.u32 	%r1059, [%r52+-4];
$L__BB10_74:
	setp.ne.s32 	%p7, %r7, %r8;
	mov.u16 	%rs1017, %rs1068;
	@%p7 bra 	$L__BB10_76;
	// begin inline asm
	{add.f16 %rs1017,%rs1069,%rs1068;
}
	// end inline asm
$L__BB10_76:
	setp.ne.s32 	%p223, %r8, %r9;
	setp.ne.s32 	%p224, %r1059, %r7;
	or.pred  	%p225, %p7, %p224;
	or.pred  	%p8, %p225, %p223;
	mov.u16 	%rs1018, %rs1067;
	@%p223 bra 	$L__BB10_78;
	// begin inline asm
	{add.f16 %rs1018,%rs1017,%rs1067;
}
	// end inline asm
$L__BB10_78:
	setp.ne.s32 	%p226, %r9, %r10;
	or.pred  	%p9, %p8, %p226;
	mov.u16 	%rs1019, %rs1066;
	@%p226 bra 	$L__BB10_80;
	// begin inline asm
	{add.f16 %rs1019,%rs1018,%rs1066;
}
	// end inline asm
$L__BB10_80:
	setp.ne.s32 	%p227, %r10, %r11;
	or.pred  	%p10, %p9, %p227;
	mov.u16 	%rs1020, %rs1065;
	@%p227 bra 	$L__BB10_82;
	// begin inline asm
	{add.f16 %rs1020,%rs1019,%rs1065;
}
	// end inline asm
$L__BB10_82:
	setp.ne.s32 	%p228, %r11, %r12;
	or.pred  	%p11, %p10, %p228;
	mov.u16 	%rs1021, %rs1064;
	@%p228 bra 	$L__BB10_84;
	// begin inline asm
	{add.f16 %rs1021,%rs1020,%rs1064;
}
	// end inline asm
$L__BB10_84:
	setp.ne.s32 	%p229, %r12, %r13;
	or.pred  	%p12, %p11, %p229;
	mov.u16 	%rs1022, %rs1063;
	@%p229 bra 	$L__BB10_86;
	// begin inline asm
	{add.f16 %rs1022,%rs1021,%rs1063;
}
	// end inline asm
$L__BB10_86:
	setp.ne.s32 	%p230, %r13, %r14;
	or.pred  	%p13, %p12, %p230;
	mov.u16 	%rs1023, %rs1062;
	@%p230 bra 	$L__BB10_88;
	// begin inline asm
	{add.f16 %rs1023,%rs1022,%rs1062;
}
	// end inline asm
$L__BB10_88:
	setp.ne.s32 	%p231, %r14, %r15;
	or.pred  	%p14, %p13, %p231;
	selp.u32 	%r55, 1, 0, %p14;
	mov.u16 	%rs1024, %rs1061;
	@%p231 bra 	$L__BB10_90;
	// begin inline asm
	{add.f16 %rs1024,%rs1023,%rs1061;
}
	// end inline asm
$L__BB10_90:
	mov.b32 	%r757, {%rs1024, %rs745};
	mov.b32 	%r758, 1;
	mov.b32 	%r759, 0;
	mov.b32 	%r760, -1;
	// begin inline asm
	shfl.sync.up.b32 %r751, %r55, %r758, %r759, %r760;
	// end inline asm
	// begin inline asm
	shfl.sync.up.b32 %r756, %r757, %r758, %r759, %r760;
	// end inline asm
	mov.u16 	%rs1025, %rs1024;
	@%p14 bra 	$L__BB10_92;
	cvt.u16.u32 	%rs747, %r756;
	// begin inline asm
	{add.f16 %rs1025,%rs747,%rs1024;
}
	// end inline asm
$L__BB10_92:
	setp.lt.s32 	%p232, %r712, 1;
	selp.b32 	%r771, 0, %r751, %p232;
	or.b32  	%r762, %r771, %r55;
	selp.b16 	%rs106, %rs1024, %rs1025, %p232;
	{ .reg .b16 tmp; mov.b32 {tmp, %rs749}, %r757; }
	mov.b32 	%r767, {%rs106, %rs749};
	mov.b32 	%r768, 2;
	mov.b32 	%r769, 0;
	mov.b32 	%r770, -1;
	// begin inline asm
	shfl.sync.up.b32 %r761, %r762, %r768, %r769, %r770;
	// end inline asm
	// begin inline asm
	shfl.sync.up.b32 %r766, %r767, %r768, %r769, %r770;
	// end inline asm
	setp.ne.s32 	%p233, %r762, 0;
	mov.u16 	%rs1026, %rs106;
	@%p233 bra 	$L__BB10_94;
	cvt.u16.u32 	%rs751, %r766;
	// begin inline asm
	{add.f16 %rs1026,%rs751,%rs106;
}
	// end inline asm
$L__BB10_94:
	setp.lt.s32 	%p234, %r712, 2;
	selp.b32 	%r782, 0, %r761, %p234;
	or.b32  	%r773, %r782, %r762;
	selp.b16 	%rs109, %rs106, %rs1026, %p234;
	{ .reg .b16 tmp; mov.b32 {tmp, %rs753}, %r767; }
	mov.b32 	%r778, {%rs109, %rs753};
	mov.b32 	%r779, 4;
	mov.b32 	%r780, 0;
	mov.b32 	%r781, -1;
	// begin inline asm
	shfl.sync.up.b32 %r772, %r773, %r779, %r780, %r781;
	// end inline asm
	// begin inline asm
	shfl.sync.up.b32 %r777, %r778, %r779, %r780, %r781;
	// end inline asm
	setp.ne.s32 	%p235, %r773, 0;
	mov.u16 	%rs1027, %rs109;
	@%p235 bra 	$L__BB10_96;
	cvt.u16.u32 	%rs755, %r777;
	// begin inline asm
	{add.f16 %rs1027,%rs755,%rs109;
}
	// end inline asm
$L__BB10_96:
	setp.lt.s32 	%p236, %r712, 4;
	selp.b32 	%r793, 0, %r772, %p236;
	or.b32  	%r784, %r793, %r773;
	selp.b16 	%rs112, %rs109, %rs1027, %p236;
	{ .reg .b16 tmp; mov.b32 {tmp, %rs757}, %r778; }
	mov.b32 	%r789, {%rs112, %rs757};
	mov.b32 	%r790, 8;
	mov.b32 	%r791, 0;
	mov.b32 	%r792, -1;
	// begin inline asm
	shfl.sync.up.b32 %r783, %r784, %r790, %r791, %r792;
	// end inline asm
	// begin inline asm
	shfl.sync.up.b32 %r788, %r789, %r790, %r791, %r792;
	// end inline asm
	setp.ne.s32 	%p237, %r784, 0;
	mov.u16 	%rs1028, %rs112;
	@%p237 bra 	$L__BB10_98;
	cvt.u16.u32 	%rs759, %r788;
	// begin inline asm
	{add.f16 %rs1028,%rs759,%rs112;
}
	// end inline asm
$L__BB10_98:
	setp.lt.s32 	%p238, %r712, 8;
	selp.b32 	%r804, 0, %r783, %p238;
	or.b32  	%r795, %r804, %r784;
	selp.b16 	%rs115, %rs112, %rs1028, %p238;
	{ .reg .b16 tmp; mov.b32 {tmp, %rs761}, %r789; }
	mov.b32 	%r800, {%rs115, %rs761};
	mov.b32 	%r801, 16;
	mov.b32 	%r802, 0;
	mov.b32 	%r803, -1;
	// begin inline asm
	shfl.sync.up.b32 %r794, %r795, %r801, %r802, %r803;
	// end inline asm
	// begin inline asm
	shfl.sync.up.b32 %r799, %r800, %r801, %r802, %r803;
	// end inline asm
	setp.ne.s32 	%p239, %r795, 0;
	mov.u16 	%rs1029, %rs115;
	@%p239 bra 	$L__BB10_100;
	cvt.u16.u32 	%rs763, %r799;
	// begin inline asm
	{add.f16 %rs1029,%rs763,%rs115;
}
	// end inline asm
$L__BB10_100:
	setp.lt.s32 	%p240, %r712, 16;
	selp.b32 	%r815, 0, %r794, %p240;
	or.b32  	%r806, %r815, %r795;
	selp.b16 	%rs765, %rs115, %rs1029, %p240;
	mov.b32 	%r811, {%rs765, %rs766};
	mov.b32 	%r812, 1;
	mov.b32 	%r813, 0;
	mov.b32 	%r814, -1;
	// begin inline asm
	shfl.sync.up.b32 %r1077, %r806, %r812, %r813, %r814;
	// end inline asm
	// begin inline asm
	shfl.sync.up.b32 %r810, %r811, %r812, %r813, %r814;
	// end inline asm
	cvt.u16.u32 	%rs1051, %r810;
	setp.ne.s32 	%p241, %r712, 31;
	@%p241 bra 	$L__BB10_102;
	shl.b32 	%r816, %r6, 3;
	add.s32 	%r818, %r739, %r816;
	st.shared.u32 	[%r818], %r806;
	st.shared.u16 	[%r818+4], %rs1029;
$L__BB10_102:
	bar.sync 	0;
	ld.shared.v4.u32 	{%r76, %r819, %r77, %r820}, [_ZZN3cub18CUB_300001_SM_10006detail11scan_by_key21DeviceScanByKeyKernelINS2_10policy_hubIN6thrust24THRUST_300001_SM_1000_NS18transform_iteratorI6RowKeyNS6_17counting_iteratorIiNS6_11use_defaultESA_SA_EESA_SA_EE6__halfSD_7HalfAddE10Policy1000ESC_PSD_SH_NS0_24ReduceByKeyScanTileStateISD_iLb1EEEN4cuda3std3__48equal_toIiEESE_NS0_8NullTypeEmSD_iEEvT0_PT9_T1_T2_T3_iT4_T5_T6_T7_E12temp_storage];
	mov.b64 	%rd87, {%r76, %r819};
	mov.b64 	%rd88, {%r77, %r820};
	shr.u64 	%rd89, %rd88, 32;
	shr.u64 	%rd90, %rd87, 32;
	cvt.u16.u64 	%rs119, %rd90;
	cvt.u16.u64 	%rs1030, %rd89;
	setp.ne.s32 	%p242, %r77, 0;
	@%p242 bra 	$L__BB10_104;
	// begin inline asm
	{add.f16 %rs1030,%rs119,%rs1030;
}
	// end inline asm
$L__BB10_104:
	or.b32  	%r821, %r77, %r76;
	setp.eq.s32 	%p243, %r6, 2;
	selp.b32 	%r78, %r821, %r76, %p243;
	selp.b16 	%rs123, %rs1030, %rs119, %p243;
	ld.shared.u32 	%r822, [_ZZN3cub18CUB_300001_SM_10006detail11scan_by_key21DeviceScanByKeyKernelINS2_10policy_hubIN6thrust24THRUST_300001_SM_1000_NS18transform_iteratorI6RowKeyNS6_17counting_iteratorIiNS6_11use_defaultESA_SA_EESA_SA_EE6__halfSD_7HalfAddE10Policy1000ESC_PSD_SH_NS0_24ReduceByKeyScanTileStateISD_iLb1EEEN4cuda3std3__48equal_toIiEESE_NS0_8NullTypeEmSD_iEEvT0_PT9_T1_T2_T3_iT4_T5_T6_T7_E12temp_storage+16];
	ld.shared.u16 	%rs1031, [_ZZN3cub18CUB_300001_SM_10006detail11scan_by_key21DeviceScanByKeyKernelINS2_10policy_hubIN6thrust24THRUST_300001_SM_1000_NS18transform_iteratorI6RowKeyNS6_17counting_iteratorIiNS6_11use_defaultESA_SA_EESA_SA_EE6__halfSD_7HalfAddE10Policy1000ESC_PSD_SH_NS0_24ReduceByKeyScanTileStateISD_iLb1EEEN4cuda3std3__48equal_toIiEESE_NS0_8NullTypeEmSD_iEEvT0_PT9_T1_T2_T3_iT4_T5_T6_T7_E12temp_storage+20];
	or.b32  	%r79, %r822, %r821;
	setp.ne.s32 	%p244, %r822, 0;
	@%p244 bra 	$L__BB10_106;
	// begin inline asm
	{add.f16 %rs1031,%rs1030,%rs1031;
}
	// end inline asm
$L__BB10_106:
	setp.eq.s32 	%p245, %r6, 3;
	selp.b32 	%r80, %r79, %r78, %p245;
	selp.b16 	%rs127, %rs1031, %rs123, %p245;
	ld.shared.u32 	%r823, [_ZZN3cub18CUB_300001_SM_10006detail11scan_by_key21DeviceScanByKeyKernelINS2_10policy_hubIN6thrust24THRUST_300001_SM_1000_NS18transform_iteratorI6RowKeyNS6_17counting_iteratorIiNS6_11use_defaultESA_SA_EESA_SA_EE6__halfSD_7HalfAddE10Policy1000ESC_PSD_SH_NS0_24ReduceByKeyScanTileStateISD_iLb1EEEN4cuda3std3__48equal_toIiEESE_NS0_8NullTypeEmSD_iEEvT0_PT9_T1_T2_T3_iT4_T5_T6_T7_E12temp_storage+24];
	ld.shared.u16 	%rs1032, [_ZZN3cub18CUB_300001_SM_10006detail11scan_by_key21DeviceScanByKeyKernelINS2_10policy_hubIN6thrust24THRUST_300001_SM_1000_NS18transform_iteratorI6RowKeyNS6_17counting_iteratorIiNS6_11use_defaultESA_SA_EESA_SA_EE6__halfSD_7HalfAddE10Policy1000ESC_PSD_SH_NS0_24ReduceByKeyScanTileStateISD_iLb1EEEN4cuda3std3__48equal_toIiEESE_NS0_8NullTypeEmSD_iEEvT0_PT9_T1_T2_T3_iT4_T5_T6_T7_E12temp_storage+28];
	or.b32  	%r81, %r823, %r79;
	setp.ne.s32 	%p246, %r823, 0;
	@%p246 bra 	$L__BB10_108;
	// begin inline asm
	{add.f16 %rs1032,%rs1031,%rs1032;
}
	// end inline asm
$L__BB10_108:
	setp.eq.s32 	%p247, %r6, 4;
	selp.b32 	%r82, %r81, %r80, %p247;
	selp.b16 	%rs131, %rs1032, %rs127, %p247;
	ld.shared.u32 	%r824, [_ZZN3cub18CUB_300001_SM_10006detail11scan_by_key21DeviceScanByKeyKernelINS2_10policy_hubIN6thrust24THRUST_300001_SM_1000_NS18transform_iteratorI6RowKeyNS6_17counting_iteratorIiNS6_11use_defaultESA_SA_EESA_SA_EE6__halfSD_7HalfAddE10Policy1000ESC_PSD_SH_NS0_24ReduceByKeyScanTileStateISD_iLb1EEEN4cuda3std3__48equal_toIiEESE_NS0_8NullTypeEmSD_iEEvT0_PT9_T1_T2_T3_iT4_T5_T6_T7_E12temp_storage+32];
	ld.shared.u16 	%rs1033, [_ZZN3cub18CUB_300001_SM_10006detail11scan_by_key21DeviceScanByKeyKernelINS2_10policy_hubIN6thrust24THRUST_300001_SM_1000_NS18transform_iteratorI6RowKeyNS6_17counting_iteratorIiNS6_11use_defaultESA_SA_EESA_SA_EE6__halfSD_7HalfAddE10Policy1000ESC_PSD_SH_NS0_24ReduceByKeyScanTileStateISD_iLb1EEEN4cuda3std3__48equal_toIiEESE_NS0_8NullTypeEmSD_iEEvT0_PT9_T1_T2_T3_iT4_T5_T6_T7_E12temp_storage+36];
	or.b32  	%r83, %r824, %r81;
	setp.ne.s32 	%p248, %r824, 0;
	@%p248 bra 	$L__BB10_110;
	// begin inline asm
	{add.f16 %rs1033,%rs1032,%rs1033;
}
	// end inline asm
$L__BB10_110:
	setp.eq.s32 	%p249, %r6, 5;
	selp.b32 	%r84, %r83, %r82, %p249;
	selp.b16 	%rs135, %rs1033, %rs131, %p249;
	ld.shared.u32 	%r825, [_ZZN3cub18CUB_300001_SM_10006detail11scan_by_key21DeviceScanByKeyKernelINS2_10policy_hubIN6thrust24THRUST_300001_SM_1000_NS18transform_iteratorI6RowKeyNS6_17counting_iteratorIiNS6_11use_defaultESA_SA_EESA_SA_EE6__halfSD_7HalfAddE10Policy1000ESC_PSD_SH_NS0_24ReduceByKeyScanTileStateISD_iLb1EEEN4cuda3std3__48equal_toIiEESE_NS0_8NullTypeEmSD_iEEvT0_PT9_T1_T2_T3_iT4_T5_T6_T7_E12temp_storage+40];
	ld.shared.u16 	%rs1034, [_ZZN3cub18CUB_300001_SM_10006detail11scan_by_key21DeviceScanByKeyKernelINS2_10policy_hubIN6thrust24THRUST_300001_SM_1000_NS18transform_iteratorI6RowKeyNS6_17counting_iteratorIiNS6_11use_defaultESA_SA_EESA_SA_EE6__halfSD_7HalfAddE10Policy1000ESC_PSD_SH_NS0_24ReduceByKeyScanTileStateISD_iLb1EEEN4cuda3std3__48equal_toIiEESE_NS0_8NullTypeEmSD_iEEvT0_PT9_T1_T2_T3_iT4_T5_T6_T7_E12temp_storage+44];
	or.b32  	%r85, %r825, %r83;
	setp.ne.s32 	%p250, %r825, 0;
	@%p250 bra 	$L__BB10_112;
	// begin inline asm
	{add.f16 %rs1034,%rs1033,%rs1034;
}
	// end inline asm
$L__BB10_112:
	setp.eq.s32 	%p251, %r6, 6;
	selp.b32 	%r86, %r85, %r84, %p251;
	selp.b16 	%rs139, %rs1034, %rs135, %p251;
	ld.shared.u32 	%r826, [_ZZN3cub18CUB_300001_SM_10006detail11scan_by_key21DeviceScanByKeyKernelINS2_10policy_hubIN6thrust24THRUST_300001_SM_1000_NS18transform_iteratorI6RowKeyNS6_17counting_iteratorIiNS6_11use_defaultESA_SA_EESA_SA_EE6__halfSD_7HalfAddE10Policy1000ESC_PSD_SH_NS0_24ReduceByKeyScanTileStateISD_iLb1EEEN4cuda3std3__48equal_toIiEESE_NS0_8NullTypeEmSD_iEEvT0_PT9_T1_T2_T3_iT4_T5_T6_T7_E12temp_storage+48];
	ld.shared.u16 	%rs1035, [_ZZN3cub18CUB_300001_SM_10006detail11scan_by_key21DeviceScanByKeyKernelINS2_10policy_hubIN6thrust24THRUST_300001_SM_1000_NS18transform_iteratorI6RowKeyNS6_17counting_iteratorIiNS6_11use_defaultESA_SA_EESA_SA_EE6__halfSD_7HalfAddE10Policy1000ESC_PSD_SH_NS0_24ReduceByKeyScanTileStateISD_iLb1EEEN4cuda3std3__48equal_toIiEESE_NS0_8NullTypeEmSD_iEEvT0_PT9_T1_T2_T3_iT4_T5_T6_T7_E12temp_storage+52];
	or.b32  	%r87, %r826, %r85;
	setp.ne.s32 	%p252, %r826, 0;
	@%p252 bra 	$L__BB10_114;
	// begin inline asm
	{add.f16 %rs1035,%rs1034,%rs1035;
}
	// end inline asm
$L__BB10_114:
	setp.eq.s32 	%p253, %r6, 7;
	selp.b32 	%r88, %r87, %r86, %p253;
	selp.b16 	%rs143, %rs1035, %rs139, %p253;
	ld.shared.u32 	%r827, [_ZZN3cub18CUB_300001_SM_10006detail11scan_by_key21DeviceScanByKeyKernelINS2_10policy_hubIN6thrust24THRUST_300001_SM_1000_NS18transform_iteratorI6RowKeyNS6_17counting_iteratorIiNS6_11use_defaultESA_SA_EESA_SA_EE6__halfSD_7HalfAddE10Policy1000ESC_PSD_SH_NS0_24ReduceByKeyScanTileStateISD_iLb1EEEN4cuda3std3__48equal_toIiEESE_NS0_8NullTypeEmSD_iEEvT0_PT9_T1_T2_T3_iT4_T5_T6_T7_E12temp_storage+56];
	ld.shared.u16 	%rs1036, [_ZZN3cub18CUB_300001_SM_10006detail11scan_by_key21DeviceScanByKeyKernelINS2_10policy_hubIN6thrust24THRUST_300001_SM_1000_NS18transform_iteratorI6RowKeyNS6_17counting_iteratorIiNS6_11use_defaultESA_SA_EESA_SA_EE6__halfSD_7HalfAddE10Policy1000ESC_PSD_SH_NS0_24ReduceByKeyScanTileStateISD_iLb1EEEN4cuda3std3__48equal_toIiEESE_NS0_8NullTypeEmSD_iEEvT0_PT9_T1_T2_T3_iT4_T5_T6_T7_E12temp_storage+60];
	or.b32  	%r89, %r827, %r87;
	setp.ne.s32 	%p254, %r827, 0;
	@%p254 bra 	$L__BB10_116;
	// begin inline asm
	{add.f16 %rs1036,%rs1035,%rs1036;
}
	// end inline asm
$L__BB10_116:
	setp.lt.u32 	%p255, %r4, 32;
	@%p255 bra 	$L__BB10_120;
	setp.ne.s32 	%p256, %r1077, 0;
	@%p256 bra 	$L__BB10_119;
	// begin inline asm
	{add.f16 %rs1051,%rs143,%rs1051;
}
	// end inline asm
$L__BB10_119:
	setp.eq.s32 	%p257, %r712, 0;
	selp.b32 	%r828, 0, %r1077, %p257;
	or.b32  	%r1077, %r88, %r828;
	selp.b16 	%rs1051, %rs143, %rs1051, %p257;
	bra.uni 	$L__BB10_169;
$L__BB10_120:
	setp.ne.s32 	%p258, %r4, 0;
	mul.wide.u32 	%rd91, %r3, 8;
	add.s64 	%rd6, %rd3, %rd91;
	@%p258 bra 	$L__BB10_122;
	st.shared.u32 	[_ZZN3cub18CUB_300001_SM_10006detail11scan_by_key21DeviceScanByKeyKernelINS2_10policy_hubIN6thrust24THRUST_300001_SM_1000_NS18transform_iteratorI6RowKeyNS6_17counting_iteratorIiNS6_11use_defaultESA_SA_EESA_SA_EE6__halfSD_7HalfAddE10Policy1000ESC_PSD_SH_NS0_24ReduceByKeyScanTileStateISD_iLb1EEEN4cuda3std3__48equal_toIiEESE_NS0_8NullTypeEmSD_iEEvT0_PT9_T1_T2_T3_iT4_T5_T6_T7_E12temp_storage+116], %r89;
	st.shared.u16 	[_ZZN3cub18CUB_300001_SM_10006detail11scan_by_key21DeviceScanByKeyKernelINS2_10policy_hubIN6thrust24THRUST_300001_SM_1000_NS18transform_iteratorI6RowKeyNS6_17counting_iteratorIiNS6_11use_defaultESA_SA_EESA_SA_EE6__halfSD_7HalfAddE10Policy1000ESC_PSD_SH_NS0_24ReduceByKeyScanTileStateISD_iLb1EEEN4cuda3std3__48equal_toIiEESE_NS0_8NullTypeEmSD_iEEvT0_PT9_T1_T2_T3_iT4_T5_T6_T7_E12temp_storage+120], %rs1036;
	add.s64 	%rd92, %rd6, 256;
	mov.b64 	%rd94, {%r829, %r89};
	and.b64  	%rd95, %rd94, -4294967296;
	cvt.u64.u16 	%rd96, %rs1036;
	or.b64  	%rd97, %rd95, %rd96;
	or.b64  	%rd93, %rd97, 6553600;
	// begin inline asm
	st.relaxed.gpu.u64 [%rd92], %rd93;
	// end inline asm
$L__BB10_122:
	not.b32 	%r91, %r4;
	mov.u32 	%r830, %nctaid.x;
	setp.gt.u32 	%p259, %r830, 499;
	@%p259 bra 	$L__BB10_124;
	membar.cta;
	bra.uni 	$L__BB10_125;
$L__BB10_124:
	mov.b32 	%r831, 450;
	// begin inline asm
	nanosleep.u32 %r831;
	// end inline asm
$L__BB10_125:
	mul.wide.s32 	%rd98, %r91, 8;
	add.s64 	%rd99, %rd6, %rd98;
	add.s64 	%rd7, %rd99, 256;
$L__BB10_126:
	// begin inline asm
	ld.relaxed.gpu.u64 %rd100, [%rd7];
	// end inline asm
	shr.u64 	%rd102, %rd100, 16;
	cvt.u16.u64 	%rs1043, %rd102;
	setp.eq.s16 	%p260, %rs1043, 99;
	mov.b32 	%r832, -1;
	vote.sync.any.pred 	%p261, %p260, %r832;
	@%p261 bra 	$L__BB10_126;
	mov.b64 	{%r845, %r1061}, %rd100;
	cvt.u16.u64 	%rs1039, %rd100;
	setp.eq.s16 	%p262, %rs1043, 101;
	mov.b32 	%r844, -1;
	vote.sync.ballot.b32 	%r846, %p262, %r844;
	// begin inline asm
	mov.u32 %r834, %lanemask_ge;
	// end inline asm
	and.b32  	%r847, %r846, %r834;
	or.b32  	%r848, %r847, -2147483648;
	add.s32 	%r849, %r848, -1;
	not.b32 	%r850, %r848;
	and.b32  	%r851, %r850, %r849;
	popc.b32 	%r94, %r851;
	mov.b32 	%r841, {%rs1039, %rs791};
	mov.b32 	%r842, 1;
	// begin inline asm
	shfl.sync.down.b32 %r835, %r1061, %r842, %r94, %r844;
	// end inline asm
	// begin inline asm
	shfl.sync.down.b32 %r840, %r841, %r842, %r94, %r844;
	// end inline asm
	cvt.u16.u32 	%rs152, %r840;
	setp.ge.s32 	%p264, %r712, %r94;
	@%p264 bra 	$L__BB10_130;
	or.b32  	%r96, %r835, %r1061;
	setp.ne.s32 	%p265, %r1061, 0;
	mov.u32 	%r1061, %r96;
	@%p265 bra 	$L__BB10_130;
	// begin inline asm
	{add.f16 %rs1039,%rs152,%rs1039;
}
	// end inline asm
$L__BB10_130:
	mov.b32 	%r858, {%rs1039, %rs795};
	mov.b32 	%r859, 2;
	mov.b32 	%r861, -1;
	// begin inline asm
	shfl.sync.down.b32 %r852, %r1061, %r859, %r94, %r861;
	// end inline asm
	// begin inline asm
	shfl.sync.down.b32 %r857, %r858, %r859, %r94, %r861;
	// end inline asm
	cvt.u16.u32 	%rs155, %r857;
	add.s32 	%r862, %r712, 2;
	setp.gt.s32 	%p266, %r862, %r94;
	@%p266 bra 	$L__BB10_133;
	or.b32  	%r99, %r852, %r1061;
	setp.ne.s32 	%p267, %r1061, 0;
	mov.u32 	%r1061, %r99;
	@%p267 bra 	$L__BB10_133;
	// begin inline asm
	{add.f16 %rs1039,%rs155,%rs1039;
}
	// end inline asm
$L__BB10_133:
	mov.b32 	%r869, {%rs1039, %rs799};
	mov.b32 	%r870, 4;
	mov.b32 	%r872, -1;
	// begin inline asm
	shfl.sync.down.b32 %r863, %r1061, %r870, %r94, %r872;
	// end inline asm
	// begin inline asm
	shfl.sync.down.b32 %r868, %r869, %r870, %r94, %r872;
	// end inline asm
	cvt.u16.u32 	%rs158, %r868;
	add.s32 	%r873, %r712, 4;
	setp.gt.s32 	%p268, %r873, %r94;
	@%p268 bra 	$L__BB10_136;
	or.b32  	%r102, %r863, %r1061;
	setp.ne.s32 	%p269, %r1061, 0;
	mov.u32 	%r1061, %r102;
	@%p269 bra 	$L__BB10_136;
	// begin inline asm
	{add.f16 %rs1039,%rs158,%rs1039;
}
	// end inline asm
$L__BB10_136:
	mov.b32 	%r880, {%rs1039, %rs803};
	mov.b32 	%r881, 8;
	mov.b32 	%r883, -1;
	// begin inline asm
	shfl.sync.down.b32 %r874, %r1061, %r881, %r94, %r883;
	// end inline asm
	// begin inline asm
	shfl.sync.down.b32 %r879, %r880, %r881, %r94, %r883;
	// end inline asm
	cvt.u16.u32 	%rs161, %r879;
	add.s32 	%r884, %r712, 8;
	setp.gt.s32 	%p270, %r884, %r94;
	@%p270 bra 	$L__BB10_139;
	or.b32  	%r105, %r874, %r1061;
	setp.ne.s32 	%p271, %r1061, 0;
	mov.u32 	%r1061, %r105;
	@%p271 bra 	$L__BB10_139;
	// begin inline asm
	{add.f16 %rs1039,%rs161,%rs1039;
}
	// end inline asm
$L__BB10_139:
	mov.b32 	%r891, {%rs1039, %rs807};
	mov.b32 	%r892, 16;
	mov.b32 	%r894, -1;
	// begin inline asm
	shfl.sync.down.b32 %r885, %r1061, %r892, %r94, %r894;
	// end inline asm
	// begin inline asm
	shfl.sync.down.b32 %r890, %r891, %r892, %r94, %r894;
	// end inline asm
	cvt.u16.u32 	%rs164, %r890;
	add.s32 	%r895, %r712, 16;
	setp.gt.s32 	%p272, %r895, %r94;
	@%p272 bra 	$L__BB10_142;
	or.b32  	%r108, %r885, %r1061;
	setp.ne.s32 	%p273, %r1061, 0;
	mov.u32 	%r1061, %r108;
	@%p273 bra 	$L__BB10_142;
	// begin inline asm
	{add.f16 %rs1039,%rs164,%rs1039;
}
	// end inline asm
$L__BB10_142:
	add.s32 	%r1071, %r3, %r91;
	add.s64 	%rd9, %rd3, 256;
$L__BB10_143:
	setp.ne.s16 	%p274, %rs1043, 101;
	mov.b32 	%r897, -1;
	vote.sync.all.pred 	%p275, %p274, %r897;
	not.pred 	%p276, %p275;
	@%p276 bra 	$L__BB10_163;
	mul.wide.s32 	%rd111, %r1071, 8;
	add.s64 	%rd112, %rd9, %rd111;
	add.s64 	%rd110, %rd112, -256;
$L__BB10_145:
	// begin inline asm
	ld.relaxed.gpu.u64 %rd109, [%rd110];
	// end inline asm
	shr.u64 	%rd113, %rd109, 16;
	cvt.u16.u64 	%rs1043, %rd113;
	setp.eq.s16 	%p292, %rs1043, 99;
	mov.b32 	%r903, -1;
	vote.sync.any.pred 	%p293, %p292, %r903;
	@%p293 bra 	$L__BB10_145;
	mov.b64 	{%r915, %r1073}, %rd109;
	cvt.u16.u64 	%rs1046, %rd109;
	setp.eq.s16 	%p294, %rs1043, 101;
	mov.b32 	%r914, -1;
	vote.sync.ballot.b32 	%r916, %p294, %r914;
	and.b32  	%r917, %r916, %r834;
	or.b32  	%r918, %r917, -2147483648;
	add.s32 	%r919, %r918, -1;
	not.b32 	%r920, %r918;
	and.b32  	%r921, %r920, %r919;
	popc.b32 	%r119, %r921;
	{ .reg .b16 tmp; mov.b32 {tmp, %rs844}, %r1065; }
	mov.b32 	%r1065, {%rs1046, %rs844};
	mov.b32 	%r912, 1;
	// begin inline asm
	shfl.sync.down.b32 %r905, %r1073, %r912, %r119, %r914;
	// end inline asm
	// begin inline asm
	shfl.sync.down.b32 %r910, %r1065, %r912, %r119, %r914;
	// end inline asm
	cvt.u16.u32 	%rs171, %r910;
	setp.ge.s32 	%p296, %r712, %r119;
	@%p296 bra 	$L__BB10_149;
	or.b32  	%r121, %r905, %r1073;
	setp.ne.s32 	%p297, %r1073, 0;
	mov.u32 	%r1073, %r121;
	@%p297 bra 	$L__BB10_149;
	// begin inline asm
	{add.f16 %rs1046,%rs171,%rs1046;
}
	// end inline asm
$L__BB10_149:
	{ .reg .b16 tmp; mov.b32 {tmp, %rs848}, %r1066; }
	mov.b32 	%r1066, {%rs1046, %rs848};
	mov.b32 	%r929, 2;
	mov.b32 	%r931, -1;
	// begin inline asm
	shfl.sync.down.b32 %r922, %r1073, %r929, %r119, %r931;
	// end inline asm
	// begin inline asm
	shfl.sync.down.b32 %r927, %r1066, %r929, %r119, %r931;
	// end inline asm
	cvt.u16.u32 	%rs174, %r927;
	add.s32 	%r932, %r712, 2;
	setp.gt.s32 	%p298, %r932, %r119;
	@%p298 bra 	$L__BB10_152;
	or.b32  	%r124, %r922, %r1073;
	setp.ne.s32 	%p299, %r1073, 0;
	mov.u32 	%r1073, %r124;
	@%p299 bra 	$L__BB10_152;
	// begin inline asm
	{add.f16 %rs1046,%rs174,%rs1046;
}
	// end inline asm
$L__BB10_152:
	{ .reg .b16 tmp; mov.b32 {tmp, %rs852}, %r1067; }
	mov.b32 	%r1067, {%rs1046, %rs852};
	mov.b32 	%r940, 4;
	mov.b32 	%r942, -1;
	// begin inline asm
	shfl.sync.down.b32 %r933, %r1073, %r940, %r119, %r942;
	// end inline asm
	// begin inline asm
	shfl.sync.down.b32 %r938, %r1067, %r940, %r119, %r942;
	// end inline asm
	cvt.u16.u32 	%rs177, %r938;
	add.s32 	%r943, %r712, 4;
	setp.gt.s32 	%p300, %r943, %r119;
	@%p300 bra 	$L__BB10_155;
	or.b32  	%r127, %r933, %r1073;
	setp.ne.s32 	%p301, %r1073, 0;
	mov.u32 	%r1073, %r127;
	@%p301 bra 	$L__BB10_155;
	// begin inline asm
	{add.f16 %rs1046,%rs177,%rs1046;
}
	// end inline asm
$L__BB10_155:
	{ .reg .b16 tmp; mov.b32 {tmp, %rs856}, %r1068; }
	mov.b32 	%r1068, {%rs1046, %rs856};
	mov.b32 	%r951, 8;
	mov.b32 	%r953, -1;
	// begin inline asm
	shfl.sync.down.b32 %r944, %r1073, %r951, %r119, %r953;
	// end inline asm
	// begin inline asm
	shfl.sync.down.b32 %r949, %r1068, %r951, %r119, %r953;
	// end inline asm
	cvt.u16.u32 	%rs180, %r949;
	add.s32 	%r954, %r712, 8;
	setp.gt.s32 	%p302, %r954, %r119;
	@%p302 bra 	$L__BB10_158;
	or.b32  	%r130, %r944, %r1073;
	setp.ne.s32 	%p303, %r1073, 0;
	mov.u32 	%r1073, %r130;
	@%p303 bra 	$L__BB10_158;
	// begin inline asm
	{add.f16 %rs1046,%rs180,%rs1046;
}
	// end inline asm
$L__BB10_158:
	{ .reg .b16 tmp; mov.b32 {tmp, %rs860}, %r1069; }
	mov.b32 	%r1069, {%rs1046, %rs860};
	mov.b32 	%r962, 16;
	mov.b32 	%r964, -1;
	// begin inline asm
	shfl.sync.down.b32 %r955, %r1073, %r962, %r119, %r964;
	// end inline asm
	// begin inline asm
	shfl.sync.down.b32 %r960, %r1069, %r962, %r119, %r964;
	// end inline asm
	cvt.u16.u32 	%rs183, %r960;
	add.s32 	%r965, %r712, 16;
	setp.gt.s32 	%p304, %r965, %r119;
	@%p304 bra 	$L__BB10_161;
	or.b32  	%r133, %r955, %r1073;
	setp.ne.s32 	%p305, %r1073, 0;
	mov.u32 	%r1073, %r133;
	@%p305 bra 	$L__BB10_161;
	// begin inline asm
	{add.f16 %rs1046,%rs183,%rs1046;
}
	// end inline asm
$L__BB10_161:
	add.s32 	%r1071, %r1071, -32;
	or.b32  	%r141, %r1073, %r1061;
	setp.ne.s32 	%p306, %r1061, 0;
	mov.u32 	%r1061, %r141;
	@%p306 bra 	$L__BB10_143;
	// begin inline asm
	{add.f16 %rs1039,%rs1046,%rs1039;
}
	// end inline asm
	bra.uni 	$L__BB10_143;
$L__BB10_163:
	mov.u32 	%r899, %tid.x;
	setp.ne.s32 	%p277, %r899, 0;
	@%p277 bra 	$L__BB10_167;
	setp.ne.s32 	%p278, %r89, 0;
	@%p278 bra 	$L__BB10_166;
	// begin inline asm
	{add.f16 %rs1036,%rs1039,%rs1036;
}
	// end inline asm
$L__BB10_166:
	or.b32  	%r900, %r1061, %r89;
	add.s64 	%rd103, %rd6, 256;
	mov.b64 	%rd105, {%r901, %r900};
	and.b64  	%rd106, %rd105, -4294967296;
	cvt.u64.u16 	%rd107, %rs1036;
	or.b64  	%rd108, %rd106, %rd107;
	or.b64  	%rd104, %rd108, 6619136;
	// begin inline asm
	st.relaxed.gpu.u64 [%rd103], %rd104;
	// end inline asm
	st.shared.u32 	[_ZZN3cub18CUB_300001_SM_10006detail11scan_by_key21DeviceScanByKeyKernelINS2_10policy_hubIN6thrust24THRUST_300001_SM_1000_NS18transform_iteratorI6RowKeyNS6_17counting_iteratorIiNS6_11use_defaultESA_SA_EESA_SA_EE6__halfSD_7HalfAddE10Policy1000ESC_PSD_SH_NS0_24ReduceByKeyScanTileStateISD_iLb1EEEN4cuda3std3__48equal_toIiEESE_NS0_8NullTypeEmSD_iEEvT0_PT9_T1_T2_T3_iT4_T5_T6_T7_E12temp_storage+100], %r1061;
	st.shared.u16 	[_ZZN3cub18CUB_300001_SM_10006detail11scan_by_key21DeviceScanByKeyKernelINS2_10policy_hubIN6thrust24THRUST_300001_SM_1000_NS18transform_iteratorI6RowKeyNS6_17counting_iteratorIiNS6_11use_defaultESA_SA_EESA_SA_EE6__halfSD_7HalfAddE10Policy1000ESC_PSD_SH_NS0_24ReduceByKeyScanTileStateISD_iLb1EEEN4cuda3std3__48equal_toIiEESE_NS0_8NullTypeEmSD_iEEvT0_PT9_T1_T2_T3_iT4_T5_T6_T7_E12temp_storage+104], %rs1039;
	st.shared.u32 	[_ZZN3cub18CUB_300001_SM_10006detail11scan_by_key21DeviceScanByKeyKernelINS2_10policy_hubIN6thrust24THRUST_300001_SM_1000_NS18transform_iteratorI6RowKeyNS6_17counting_iteratorIiNS6_11use_defaultESA_SA_EESA_SA_EE6__halfSD_7HalfAddE10Policy1000ESC_PSD_SH_NS0_24ReduceByKeyScanTileStateISD_iLb1EEEN4cuda3std3__48equal_toIiEESE_NS0_8NullTypeEmSD_iEEvT0_PT9_T1_T2_T3_iT4_T5_T6_T7_E12temp_storage+108], %r900;
	st.shared.u16 	[_ZZN3cub18CUB_300001_SM_10006detail11scan_by_key21DeviceScanByKeyKernelINS2_10policy_hubIN6thrust24THRUST_300001_SM_1000_NS18transform_iteratorI6RowKeyNS6_17counting_iteratorIiNS6_11use_defaultESA_SA_EESA_SA_EE6__halfSD_7HalfAddE10Policy1000ESC_PSD_SH_NS0_24ReduceByKeyScanTileStateISD_iLb1EEEN4cuda3std3__48equal_toIiEESE_NS0_8NullTypeEmSD_iEEvT0_PT9_T1_T2_T3_iT4_T5_T6_T7_E12temp_storage+112], %rs1036;
$L__BB10_167:
	setp.ne.s32 	%p279, %r712, 0;
	@%p279 bra 	$L__BB10_169;
	st.shared.u32 	[_ZZN3cub18CUB_300001_SM_10006detail11scan_by_key21DeviceScanByKeyKernelINS2_10policy_hubIN6thrust24THRUST_300001_SM_1000_NS18transform_iteratorI6RowKeyNS6_17counting_iteratorIiNS6_11use_defaultESA_SA_EESA_SA_EE6__halfSD_7HalfAddE10Policy1000ESC_PSD_SH_NS0_24ReduceByKeyScanTileStateISD_iLb1EEEN4cuda3std3__48equal_toIiEESE_NS0_8NullTypeEmSD_iEEvT0_PT9_T1_T2_T3_iT4_T5_T6_T7_E12temp_storage+72], %r1061;
	st.shared.u16 	[_ZZN3cub18CUB_300001_SM_10006detail11scan_by_key21DeviceScanByKeyKernelINS2_10policy_hubIN6thrust24THRUST_300001_SM_1000_NS18transform_iteratorI6RowKeyNS6_17counting_iteratorIiNS6_11use_defaultESA_SA_EESA_SA_EE6__halfSD_7HalfAddE10Policy1000ESC_PSD_SH_NS0_24ReduceByKeyScanTileStateISD_iLb1EEEN4cuda3std3__48equal_toIiEESE_NS0_8NullTypeEmSD_iEEvT0_PT9_T1_T2_T3_iT4_T5_T6_T7_E12temp_storage+76], %rs1039;
	mov.u32 	%r1077, %r1061;
	mov.u16 	%rs1051, %rs1039;
$L__BB10_169:
	mov.u32 	%r902, %tid.x;
	setp.eq.s32 	%p280, %r902, 0;
	bar.sync 	0;
	setp.ne.s32 	%p281, %r1077, 0;
	or.pred  	%p282, %p280, %p281;
	@%p282 bra 	$L__BB10_171;
	ld.shared.u16 	%rs815, [_ZZN3cub18CUB_300001_SM_10006detail11scan_by_key21DeviceScanByKeyKernelINS2_10policy_hubIN6thrust24THRUST_300001_SM_1000_NS18transform_iteratorI6RowKeyNS6_17counting_iteratorIiNS6_11use_defaultESA_SA_EESA_SA_EE6__halfSD_7HalfAddE10Policy1000ESC_PSD_SH_NS0_24ReduceByKeyScanTileStateISD_iLb1EEEN4cuda3std3__48equal_toIiEESE_NS0_8NullTypeEmSD_iEEvT0_PT9_T1_T2_T3_iT4_T5_T6_T7_E12temp_storage+76];
	// begin inline asm
	{add.f16 %rs1051,%rs815,%rs1051;
}
	// end inline asm
$L__BB10_171:
	setp.ne.s32 	%p283, %r1059, %r7;
	@%p283 bra 	$L__BB10_173;
	// begin inline asm
	{add.f16 %rs1069,%rs1051,%rs1069;
}
	// end inline asm
$L__BB10_173:
	setp.ne.s32 	%p284, %r7, %r8;
	@%p284 bra 	$L__BB10_175;
	// begin inline asm
	{add.f16 %rs1068,%rs1069,%rs1068;
}
	// end inline asm
$L__BB10_175:
	setp.ne.s32 	%p285, %r8, %r9;
	@%p285 bra 	$L__BB10_177;
	// begin inline asm
	{add.f16 %rs1067,%rs1068,%rs1067;
}
	// end inline asm
$L__BB10_177:
	setp.ne.s32 	%p286, %r9, %r10;
	@%p286 bra 	$L__BB10_179;
	// begin inline asm
	{add.f16 %rs1066,%rs1067,%rs1066;
}
	// end inline asm
$L__BB10_179:
	setp.ne.s32 	%p287, %r10, %r11;
	@%p287 bra 	$L__BB10_181;
	// begin inline asm
	{add.f16 %rs1065,%rs1066,%rs1065;
}
	// end inline asm
$L__BB10_181:
	setp.ne.s32 	%p288, %r11, %r12;
	@%p288 bra 	$L__BB10_183;
	// begin inline asm
	{add.f16 %rs1064,%rs1065,%rs1064;
}
	// end inline asm
$L__BB10_183:
	setp.ne.s32 	%p289, %r12, %r13;
	@%p289 bra 	$L__BB10_185;
	// begin inline asm
	{add.f16 %rs1063,%rs1064,%rs1063;
}
	// end inline asm
$L__BB10_185:
	setp.ne.s32 	%p290, %r13, %r14;
	@%p290 bra 	$L__BB10_187;
	// begin inline asm
	{add.f16 %rs1062,%rs1063,%rs1062;
}
	// end inline asm
$L__BB10_187:
	setp.ne.s32 	%p291, %r14, %r15;
	@%p291 bra 	$L__BB10_189;
	// begin inline asm
	{add.f16 %rs1061,%rs1062,%rs1061;
}
	// end inline asm
$L__BB10_189:
	ld.param.u64 	%rd132, [_ZN3cub18CUB_300001_SM_10006detail11scan_by_key21DeviceScanByKeyKernelINS2_10policy_hubIN6thrust24THRUST_300001_SM_1000_NS18transform_iteratorI6RowKeyNS6_17counting_iteratorIiNS6_11use_defaultESA_SA_EESA_SA_EE6__halfSD_7HalfAddE10Policy1000ESC_PSD_SH_NS0_24ReduceByKeyScanTileStateISD_iLb1EEEN4cuda3std3__48equal_toIiEESE_NS0_8NullTypeEmSD_iEEvT0_PT9_T1_T2_T3_iT4_T5_T6_T7__param_3];
	bar.sync 	0;
	st.shared.u16 	[%r17], %rs1069;
	st.shared.u16 	[%r17+2], %rs1068;
	st.shared.u16 	[%r17+4], %rs1067;
	st.shared.u16 	[%r17+6], %rs1066;
	st.shared.u16 	[%r17+8], %rs1065;
	st.shared.u16 	[%r17+10], %rs1064;
	st.shared.u16 	[%r17+12], %rs1063;
	st.shared.u16 	[%r17+14], %rs1062;
	st.shared.u16 	[%r17+16], %rs1061;
	bar.warp.sync 	-1;
	ld.shared.u16 	%rs977, [%r16];
	ld.shared.u16 	%rs978, [%r16+64];
	ld.shared.u16 	%rs979, [%r16+128];
	ld.shared.u16 	%rs980, [%r16+192];
	ld.shared.u16 	%rs981, [%r16+256];
	ld.shared.u16 	%rs982, [%r16+320];
	ld.shared.u16 	%rs983, [%r16+384];
	ld.shared.u16 	%rs984, [%r16+448];
	ld.shared.u16 	%rs985, [%r16+512];
	cvta.to.global.u64 	%rd124, %rd132;
	mov.u32 	%r1051, %ctaid.x;
	mul.wide.u32 	%rd125, %r1051, 2304;
	mov.u32 	%r1052, %tid.x;
	and.b32  	%r1053, %r1052, 992;
	mul.lo.s32 	%r1054, %r1053, 9;
	and.b32  	%r1055, %r1052, 31;
	or.b32  	%r1056, %r1054, %r1055;
	cvt.u64.u32 	%rd126, %r1056;
	add.s64 	%rd127, %rd125, %rd126;
	shl.b64 	%rd128, %rd127, 1;
	add.s64 	%rd129, %rd124, %rd128;
	st.global.u16 	[%rd129], %rs977;
	st.global.u16 	[%rd129+64], %rs978;
	st.global.u16 	[%rd129+128], %rs979;
	st.global.u16 	[%rd129+192], %rs980;
	st.global.u16 	[%rd129+256], %rs981;
	st.global.u16 	[%rd129+320], %rs982;
	st.global.u16 	[%rd129+384], %rs983;
	st.global.u16 	[%rd129+448], %rs984;
	st.global.u16 	[%rd129+512], %rs985;
	bra.uni 	$L__BB10_431;
$L__BB10_190:
	setp.eq.s64 	%p33, %rd5, 0;
	@%p33 bra 	$L__BB10_431;
	cvt.u32.u64 	%r317, %rd4;
	add.s32 	%r148, %r1, %r317;
	cvt.u32.u64 	%r149, %rd5;
	div.s32 	%r1086, %r148, %r2;
	mov.u32 	%r151, %tid.x;
	and.b32  	%r318, %r151, 31;
	and.b32  	%r319, %r151, 992;
	mul.lo.s32 	%r320, %r319, 9;
	or.b32  	%r152, %r320, %r318;
	setp.ge.u32 	%p34, %r152, %r149;
	mov.u32 	%r1078, %r1086;
	@%p34 bra 	$L__BB10_193;
	add.s32 	%r321, %r152, %r148;
	div.s32 	%r1078, %r321, %r2;
$L__BB10_193:
	add.s32 	%r155, %r152, 32;
	setp.ge.u32 	%p35, %r155, %r149;
	mov.u32 	%r1079, %r1086;
	@%p35 bra 	$L__BB10_195;
	add.s32 	%r322, %r155, %r148;
	div.s32 	%r1079, %r322, %r2;
$L__BB10_195:
	add.s32 	%r158, %r152, 64;
	setp.ge.u32 	%p36, %r158, %r149;
	mov.u32 	%r1080, %r1086;
	@%p36 bra 	$L__BB10_197;
	add.s32 	%r323, %r158, %r148;
	div.s32 	%r1080, %r323, %r2;
$L__BB10_197:
	add.s32 	%r161, %r152, 96;
	setp.ge.u32 	%p37, %r161, %r149;
	mov.u32 	%r1081, %r1086;
	@%p37 bra 	$L__BB10_199;
	add.s32 	%r324, %r161, %r148;
	div.s32 	%r1081, %r324, %r2;
$L__BB10_199:
	add.s32 	%r164, %r152, 128;
	setp.ge.u32 	%p38, %r164, %r149;
	mov.u32 	%r1082, %r1086;
	@%p38 bra 	$L__BB10_201;
	add.s32 	%r325, %r164, %r148;
	div.s32 	%r1082, %r325, %r2;
$L__BB10_201:
	add.s32 	%r167, %r152, 160;
	setp.ge.u32 	%p39, %r167, %r149;
	mov.u32 	%r1083, %r1086;
	@%p39 bra 	$L__BB10_203;
	add.s32 	%r326, %r167, %r148;
	div.s32 	%r1083, %r326, %r2;
$L__BB10_203:
	add.s32 	%r170, %r152, 192;
	setp.ge.u32 	%p40, %r170, %r149;
	mov.u32 	%r1084, %r1086;
	@%p40 bra 	$L__BB10_205;
	add.s32 	%r327, %r170, %r148;
	div.s32 	%r1084, %r327, %r2;
$L__BB10_205:
	add.s32 	%r173, %r152, 224;
	setp.ge.u32 	%p41, %r173, %r149;
	mov.u32 	%r1085, %r1086;
	@%p41 bra 	$L__BB10_207;
	add.s32 	%r328, %r173, %r148;
	div.s32 	%r1085, %r328, %r2;
$L__BB10_207:
	add.s32 	%r176, %r152, 256;
	setp.ge.u32 	%p42, %r176, %r149;
	@%p42 bra 	$L__BB10_209;
	add.s32 	%r329, %r176, %r148;
	div.s32 	%r1086, %r329, %r2;
$L__BB10_209:
	setp.ge.u32 	%p43, %r152, %r149;
	// begin inline asm
	mov.u32 %r330, %laneid;
	// end inline asm
	shr.u32 	%r180, %r151, 5;
	mad.lo.s32 	%r181, %r180, 288, %r330;
	shl.b32 	%r331, %r181, 2;
	mov.u32 	%r332, _ZZN3cub18CUB_300001_SM_10006detail11scan_by_key21DeviceScanByKeyKernelINS2_10policy_hubIN6thrust24THRUST_300001_SM_1000_NS18transform_iteratorI6RowKeyNS6_17counting_iteratorIiNS6_11use_defaultESA_SA_EESA_SA_EE6__halfSD_7HalfAddE10Policy1000ESC_PSD_SH_NS0_24ReduceByKeyScanTileStateISD_iLb1EEEN4cuda3std3__48equal_toIiEESE_NS0_8NullTypeEmSD_iEEvT0_PT9_T1_T2_T3_iT4_T5_T6_T7_E12temp_storage;
	add.s32 	%r333, %r332, %r331;
	st.shared.u32 	[%r333], %r1078;
	st.shared.u32 	[%r333+128], %r1079;
	st.shared.u32 	[%r333+256], %r1080;
	st.shared.u32 	[%r333+384], %r1081;
	st.shared.u32 	[%r333+512], %r1082;
	st.shared.u32 	[%r333+640], %r1083;
	st.shared.u32 	[%r333+768], %r1084;
	st.shared.u32 	[%r333+896], %r1085;
	st.shared.u32 	[%r333+1024], %r1086;
	bar.warp.sync 	-1;
	shl.b32 	%r334, %r330, 5;
	add.s32 	%r335, %r333, %r334;
	ld.shared.u32 	%r182, [%r335];
	ld.shared.u32 	%r183, [%r335+4];
	ld.shared.u32 	%r184, [%r335+8];
	ld.shared.u32 	%r185, [%r335+12];
	ld.shared.u32 	%r186, [%r335+16];
	ld.shared.u32 	%r187, [%r335+20];
	ld.shared.u32 	%r188, [%r335+24];
	ld.shared.u32 	%r189, [%r335+28];
	ld.shared.u32 	%r190, [%r335+32];
	bar.sync 	0;
	shl.b64 	%rd22, %rd4, 1;
	add.s64 	%rd23, %rd2, %rd22;
	ld.global.u16 	%rs1078, [%rd23];
	shl.b32 	%r336, %r152, 1;
	cvt.u64.u32 	%rd24, %r336;
	add.s64 	%rd11, %rd23, %rd24;
	mov.u16 	%rs1070, %rs1078;
	@%p43 bra 	$L__BB10_211;
	ld.global.u16 	%rs1070, [%rd11];
$L__BB10_211:
	setp.ge.u32 	%p44, %r155, %r149;
	mov.u16 	%rs1071, %rs1078;
	@%p44 bra 	$L__BB10_213;
	ld.global.u16 	%rs1071, [%rd11+64];
$L__BB10_213:
	setp.ge.u32 	%p45, %r158, %r149;
	mov.u16 	%rs1072, %rs1078;
	@%p45 bra 	$L__BB10_215;
	ld.global.u16 	%rs1072, [%rd11+128];
$L__BB10_215:
	setp.ge.u32 	%p46, %r161, %r149;
	mov.u16 	%rs1073, %rs1078;
	@%p46 bra 	$L__BB10_217;
	ld.global.u16 	%rs1073, [%rd11+192];
$L__BB10_217:
	setp.ge.u32 	%p47, %r164, %r149;
	mov.u16 	%rs1074, %rs1078;
	@%p47 bra 	$L__BB10_219;
	ld.global.u16 	%rs1074, [%rd11+256];
$L__BB10_219:
	setp.ge.u32 	%p48, %r167, %r149;
	mov.u16 	%rs1075, %rs1078;
	@%p48 bra 	$L__BB10_221;
	ld.global.u16 	%rs1075, [%rd11+320];
$L__BB10_221:
	setp.ge.u32 	%p49, %r170, %r149;
	mov.u16 	%rs1076, %rs1078;
	@%p49 bra 	$L__BB10_223;
	ld.global.u16 	%rs1076, [%rd11+384];
$L__BB10_223:
	setp.ge.u32 	%p50, %r173, %r149;
	mov.u16 	%rs1077, %rs1078;
	@%p50 bra 	$L__BB10_225;
	ld.global.u16 	%rs1077, [%rd11+448];
$L__BB10_225:
	setp.ge.u32 	%p51, %r176, %r149;
	@%p51 bra 	$L__BB10_227;
	ld.global.u16 	%rs1078, [%rd11+512];
$L__BB10_227:
	shl.b32 	%r340, %r181, 1;
	sub.s32 	%r191, %r333, %r340;
	st.shared.u16 	[%r191], %rs1070;
	st.shared.u16 	[%r191+64], %rs1071;
	st.shared.u16 	[%r191+128], %rs1072;
	st.shared.u16 	[%r191+192], %rs1073;
	st.shared.u16 	[%r191+256], %rs1074;
	st.shared.u16 	[%r191+320], %rs1075;
	st.shared.u16 	[%r191+384], %rs1076;
	st.shared.u16 	[%r191+448], %rs1077;
	st.shared.u16 	[%r191+512], %rs1078;
	bar.warp.sync 	-1;
	shl.b32 	%r341, %r330, 3;
	add.s32 	%r342, %r181, %r341;
	shl.b32 	%r345, %r342, 1;
	sub.s32 	%r192, %r335, %r345;
	ld.shared.u16 	%rs1160, [%r192];
	ld.shared.u16 	%rs1159, [%r192+2];
	ld.shared.u16 	%rs1158, [%r192+4];
	ld.shared.u16 	%rs1157, [%r192+6];
	ld.shared.u16 	%rs1156, [%r192+8];
	ld.shared.u16 	%rs1155, [%r192+10];
	ld.shared.u16 	%rs1154, [%r192+12];
	ld.shared.u16 	%rs1153, [%r192+14];
	ld.shared.u16 	%rs1152, [%r192+16];
	bar.sync 	0;
	setp.ne.s32 	%p52, %r3, 0;
	@%p52 bra 	$L__BB10_292;
	shl.b32 	%r573, %r151, 2;
	add.s32 	%r575, %r332, %r573;
	add.s32 	%r193, %r575, 1148;
	st.shared.u32 	[%r575+1148], %r190;
	bar.sync 	0;
	setp.eq.s32 	%p155, %r151, 0;
	mov.b32 	%r1087, 1;
	@%p155 bra 	$L__BB10_230;
	ld.shared.u32 	%r576, [%r193+-4];
	setp.ne.s32 	%p156, %r576, %r182;
	selp.u32 	%r1087, 1, 0, %p156;
$L__BB10_230:
	setp.ne.s32 	%p157, %r182, %r183;
	setp.ne.s32 	%p158, %r183, %r184;
	setp.ne.s32 	%p159, %r184, %r185;
	setp.ne.s32 	%p160, %r185, %r186;
	setp.ne.s32 	%p161, %r186, %r187;
	setp.ne.s32 	%p162, %r187, %r188;
	setp.ne.s32 	%p163, %r188, %r189;
	setp.ne.s32 	%p164, %r189, %r190;
	mul.lo.s32 	%r577, %r151, 9;
	cvt.u64.u32 	%rd64, %r577;
	setp.eq.s64 	%p165, %rd5, %rd64;
	selp.b32 	%r196, 1, %r1087, %p165;
	add.s32 	%r578, %r577, 1;
	cvt.u64.u32 	%rd65, %r578;
	setp.eq.s64 	%p166, %rd5, %rd65;
	or.pred  	%p15, %p166, %p157;
	add.s32 	%r579, %r577, 2;
	cvt.u64.u32 	%rd66, %r579;
	setp.eq.s64 	%p167, %rd5, %rd66;
	or.pred  	%p16, %p167, %p158;
	add.s32 	%r580, %r577, 3;
	cvt.u64.u32 	%rd67, %r580;
	setp.eq.s64 	%p168, %rd5, %rd67;
	or.pred  	%p17, %p168, %p159;
	add.s32 	%r581, %r577, 4;
	cvt.u64.u32 	%rd68, %r581;
	setp.eq.s64 	%p169, %rd5, %rd68;
	or.pred  	%p18, %p169, %p160;
	add.s32 	%r582, %r577, 5;
	cvt.u64.u32 	%rd69, %r582;
	setp.eq.s64 	%p170, %rd5, %rd69;
	or.pred  	%p19, %p170, %p161;
	add.s32 	%r583, %r577, 6;
	cvt.u64.u32 	%rd70, %r583;
	setp.eq.s64 	%p171, %rd5, %rd70;
	or.pred  	%p20, %p171, %p162;
	add.s32 	%r584, %r577, 7;
	cvt.u64.u32 	%rd71, %r584;
	setp.eq.s64 	%p172, %rd5, %rd71;
	or.pred  	%p21, %p172, %p163;
	add.s32 	%r585, %r577, 8;
	cvt.u64.u32 	%rd72, %r585;
	setp.eq.s64 	%p173, %rd5, %rd72;
	or.pred  	%p22, %p173, %p164;
	mov.u16 	%rs1079, %rs1159;
	@%p15 bra 	$L__BB10_232;
	// begin inline asm
	{add.f16 %rs1079,%rs1160,%rs1159;
}
	// end inline asm
$L__BB10_232:
	mov.u16 	%rs1080, %rs1158;
	@%p16 bra 	$L__BB10_234;
	// begin inline asm
	{add.f16 %rs1080,%rs1079,%rs1158;
}
	// end inline asm
$L__BB10_234:
	mov.u16 	%rs1081, %rs1157;
	@%p17 bra 	$L__BB10_236;
	// begin inline asm
	{add.f16 %rs1081,%rs1080,%rs1157;
}
	// end inline asm
$L__BB10_236:
	mov.u16 	%rs1082, %rs1156;
	@%p18 bra 	$L__BB10_238;
	// begin inline asm
	{add.f16 %rs1082,%rs1081,%rs1156;
}
	// end inline asm
$L__BB10_238:
	mov.u16 	%rs1083, %rs1155;
	@%p19 bra 	$L__BB10_240;
	// begin inline asm
	{add.f16 %rs1083,%rs1082,%rs1155;
}
	// end inline asm
$L__BB10_240:
	mov.u16 	%rs1084, %rs1154;
	@%p20 bra 	$L__BB10_242;
	// begin inline asm
	{add.f16 %rs1084,%rs1083,%rs1154;
}
	// end inline asm
$L__BB10_242:
	mov.u16 	%rs1085, %rs1153;
	@%p21 bra 	$L__BB10_244;
	// begin inline asm
	{add.f16 %rs1085,%rs1084,%rs1153;
}
	// end inline asm
$L__BB10_244:
	or.pred  	%p174, %p15, %p16;
	or.pred  	%p175, %p174, %p17;
	or.pred  	%p176, %p175, %p18;
	or.pred  	%p177, %p176, %p19;
	or.pred  	%p178, %p177, %p20;
	or.pred  	%p179, %p178, %p21;
	or.pred  	%p180, %p179, %p22;
	selp.u32 	%r586, 1, 0, %p180;
	or.b32  	%r197, %r196, %r586;
	mov.u16 	%rs1086, %rs1152;
	@%p22 bra 	$L__BB10_246;
	// begin inline asm
	{add.f16 %rs1086,%rs1085,%rs1152;
}
	// end inline asm
$L__BB10_246:
	mov.b32 	%r593, {%rs1086, %rs639};
	mov.b32 	%r594, 1;
	mov.b32 	%r595, 0;
	mov.b32 	%r596, -1;
	// begin inline asm
	shfl.sync.up.b32 %r587, %r197, %r594, %r595, %r596;
	// end inline asm
	// begin inline asm
	shfl.sync.up.b32 %r592, %r593, %r594, %r595, %r596;
	// end inline asm
	setp.ne.s32 	%p181, %r197, 0;
	mov.u16 	%rs1087, %rs1086;
	@%p181 bra 	$L__BB10_248;
	cvt.u16.u32 	%rs641, %r592;
	// begin inline asm
	{add.f16 %rs1087,%rs641,%rs1086;
}
	// end inline asm
$L__BB10_248:
	setp.lt.s32 	%p182, %r330, 1;
	selp.b32 	%r607, 0, %r587, %p182;
	or.b32  	%r598, %r607, %r197;
	selp.b16 	%rs264, %rs1086, %rs1087, %p182;
	{ .reg .b16 tmp; mov.b32 {tmp, %rs643}, %r593; }
	mov.b32 	%r603, {%rs264, %rs643};
	mov.b32 	%r604, 2;
	mov.b32 	%r605, 0;
	mov.b32 	%r606, -1;
	// begin inline asm
	shfl.sync.up.b32 %r597, %r598, %r604, %r605, %r606;
	// end inline asm
	// begin inline asm
	shfl.sync.up.b32 %r602, %r603, %r604, %r605, %r606;
	// end inline asm
	setp.ne.s32 	%p183, %r598, 0;
	mov.u16 	%rs1088, %rs264;
	@%p183 bra 	$L__BB10_250;
	cvt.u16.u32 	%rs645, %r602;
	// begin inline asm
	{add.f16 %rs1088,%rs645,%rs264;
}
	// end inline asm
$L__BB10_250:
	setp.lt.s32 	%p184, %r330, 2;
	selp.b32 	%r618, 0, %r597, %p184;
	or.b32  	%r609, %r618, %r598;
	selp.b16 	%rs267, %rs264, %rs1088, %p184;
	{ .reg .b16 tmp; mov.b32 {tmp, %rs647}, %r603; }
	mov.b32 	%r614, {%rs267, %rs647};
	mov.b32 	%r615, 4;
	mov.b32 	%r616, 0;
	mov.b32 	%r617, -1;
	// begin inline asm
	shfl.sync.up.b32 %r608, %r609, %r615, %r616, %r617;
	// end inline asm
	// begin inline asm
	shfl.sync.up.b32 %r613, %r614, %r615, %r616, %r617;
	// end inline asm
	setp.ne.s32 	%p185, %r609, 0;
	mov.u16 	%rs1089, %rs267;
	@%p185 bra 	$L__BB10_252;
	cvt.u16.u32 	%rs649, %r613;
	// begin inline asm
	{add.f16 %rs1089,%rs649,%rs267;
}
	// end inline asm
$L__BB10_252:
	setp.lt.s32 	%p186, %r330, 4;
	selp.b32 	%r629, 0, %r608, %p186;
	or.b32  	%r620, %r629, %r609;
	selp.b16 	%rs270, %rs267, %rs1089, %p186;
	{ .reg .b16 tmp; mov.b32 {tmp, %rs651}, %r614; }
	mov.b32 	%r625, {%rs270, %rs651};
	mov.b32 	%r626, 8;
	mov.b32 	%r627, 0;
	mov.b32 	%r628, -1;
	// begin inline asm
	shfl.sync.up.b32 %r619, %r620, %r626, %r627, %r628;
	// end inline asm
	// begin inline asm
	shfl.sync.up.b32 %r624, %r625, %r626, %r627, %r628;
	// end inline asm
	setp.ne.s32 	%p187, %r620, 0;
	mov.u16 	%rs1090, %rs270;
	@%p187 bra 	$L__BB10_254;
	cvt.u16.u32 	%rs653, %r624;
	// begin inline asm
	{add.f16 %rs1090,%rs653,%rs270;
}
	// end inline asm
$L__BB10_254:
	setp.lt.s32 	%p188, %r330, 8;
	selp.b32 	%r640, 0, %r619, %p188;
	or.b32  	%r631, %r640, %r620;
	selp.b16 	%rs273, %rs270, %rs1090, %p188;
	{ .reg .b16 tmp; mov.b32 {tmp, %rs655}, %r625; }
	mov.b32 	%r636, {%rs273, %rs655};
	mov.b32 	%r637, 16;
	mov.b32 	%r638, 0;
	mov.b32 	%r639, -1;
	// begin inline asm
	shfl.sync.up.b32 %r630, %r631, %r637, %r638, %r639;
	// end inline asm
	// begin inline asm
	shfl.sync.up.b32 %r635, %r636, %r637, %r638, %r639;
	// end inline asm
	setp.ne.s32 	%p189, %r631, 0;
	mov.u16 	%rs1091, %rs273;
	@%p189 bra 	$L__BB10_256;
	cvt.u16.u32 	%rs657, %r635;
	// begin inline asm
	{add.f16 %rs1091,%rs657,%rs273;
}
	// end inline asm
$L__BB10_256:
	setp.lt.s32 	%p190, %r330, 16;
	selp.b32 	%r651, 0, %r630, %p190;
	or.b32  	%r642, %r651, %r631;
	selp.b16 	%rs659, %rs273, %rs1091, %p190;
	mov.b32 	%r647, {%rs659, %rs660};
	mov.b32 	%r648, 1;
	mov.b32 	%r649, 0;
	mov.b32 	%r650, -1;
	// begin inline asm
	shfl.sync.up.b32 %r641, %r642, %r648, %r649, %r650;
	// end inline asm
	// begin inline asm
	shfl.sync.up.b32 %r646, %r647, %r648, %r649, %r650;
	// end inline asm
	cvt.u16.u32 	%rs1098, %r646;
	setp.ne.s32 	%p191, %r330, 31;
	@%p191 bra 	$L__BB10_258;
	shl.b32 	%r652, %r180, 3;
	mov.u32 	%r653, _ZZN3cub18CUB_300001_SM_10006detail11scan_by_key21DeviceScanByKeyKernelINS2_10policy_hubIN6thrust24THRUST_300001_SM_1000_NS18transform_iteratorI6RowKeyNS6_17counting_iteratorIiNS6_11use_defaultESA_SA_EESA_SA_EE6__halfSD_7HalfAddE10Policy1000ESC_PSD_SH_NS0_24ReduceByKeyScanTileStateISD_iLb1EEEN4cuda3std3__48equal_toIiEESE_NS0_8NullTypeEmSD_iEEvT0_PT9_T1_T2_T3_iT4_T5_T6_T7_E12temp_storage;
	add.s32 	%r654, %r653, %r652;
	st.shared.u32 	[%r654], %r642;
	st.shared.u16 	[%r654+4], %rs1091;
$L__BB10_258:
	bar.sync 	0;
	ld.shared.u16 	%rs277, [_ZZN3cub18CUB_300001_SM_10006detail11scan_by_key21DeviceScanByKeyKernelINS2_10policy_hubIN6thrust24THRUST_300001_SM_1000_NS18transform_iteratorI6RowKeyNS6_17counting_iteratorIiNS6_11use_defaultESA_SA_EESA_SA_EE6__halfSD_7HalfAddE10Policy1000ESC_PSD_SH_NS0_24ReduceByKeyScanTileStateISD_iLb1EEEN4cuda3std3__48equal_toIiEESE_NS0_8NullTypeEmSD_iEEvT0_PT9_T1_T2_T3_iT4_T5_T6_T7_E12temp_storage+4];
	ld.shared.u32 	%r655, [_ZZN3cub18CUB_300001_SM_10006detail11scan_by_key21DeviceScanByKeyKernelINS2_10policy_hubIN6thrust24THRUST_300001_SM_1000_NS18transform_iteratorI6RowKeyNS6_17counting_iteratorIiNS6_11use_defaultESA_SA_EESA_SA_EE6__halfSD_7HalfAddE10Policy1000ESC_PSD_SH_NS0_24ReduceByKeyScanTileStateISD_iLb1EEEN4cuda3std3__48equal_toIiEESE_NS0_8NullTypeEmSD_iEEvT0_PT9_T1_T2_T3_iT4_T5_T6_T7_E12temp_storage+8];
	ld.shared.u16 	%rs1092, [_ZZN3cub18CUB_300001_SM_10006detail11scan_by_key21DeviceScanByKeyKernelINS2_10policy_hubIN6thrust24THRUST_300001_SM_1000_NS18transform_iteratorI6RowKeyNS6_17counting_iteratorIiNS6_11use_defaultESA_SA_EESA_SA_EE6__halfSD_7HalfAddE10Policy1000ESC_PSD_SH_NS0_24ReduceByKeyScanTileStateISD_iLb1EEEN4cuda3std3__48equal_toIiEESE_NS0_8NullTypeEmSD_iEEvT0_PT9_T1_T2_T3_iT4_T5_T6_T7_E12temp_storage+12];
	setp.ne.s32 	%p192, %r655, 0;
	@%p192 bra 	$L__BB10_260;
	// begin inline asm
	{add.f16 %rs1092,%rs277,%rs1092;
}
	// end inline asm
$L__BB10_260:
	ld.shared.u32 	%r656, [_ZZN3cub18CUB_300001_SM_10006detail11scan_by_key21DeviceScanByKeyKernelINS2_10policy_hubIN6thrust24THRUST_300001_SM_1000_NS18transform_iteratorI6RowKeyNS6_17counting_iteratorIiNS6_11use_defaultESA_SA_EESA_SA_EE6__halfSD_7HalfAddE10Policy1000ESC_PSD_SH_NS0_24ReduceByKeyScanTileStateISD_iLb1EEEN4cuda3std3__48equal_toIiEESE_NS0_8NullTypeEmSD_iEEvT0_PT9_T1_T2_T3_iT4_T5_T6_T7_E12temp_storage+16];
	ld.shared.u16 	%rs1093, [_ZZN3cub18CUB_300001_SM_10006detail11scan_by_key21DeviceScanByKeyKernelINS2_10policy_hubIN6thrust24THRUST_300001_SM_1000_NS18transform_iteratorI6RowKeyNS6_17counting_iteratorIiNS6_11use_defaultESA_SA_EESA_SA_EE6__halfSD_7HalfAddE10Policy1000ESC_PSD_SH_NS0_24ReduceByKeyScanTileStateISD_iLb1EEEN4cuda3std3__48equal_toIiEESE_NS0_8NullTypeEmSD_iEEvT0_PT9_T1_T2_T3_iT4_T5_T6_T7_E12temp_storage+20];
	setp.ne.s32 	%p193, %r656, 0;
	@%p193 bra 	$L__BB10_262;
	// begin inline asm
	{add.f16 %rs1093,%rs1092,%rs1093;
}
	// end inline asm
$L__BB10_262:
	setp.eq.s32 	%p194, %r180, 3;
	setp.eq.s32 	%p195, %r180, 2;
	selp.b16 	%rs667, %rs1092, %rs277, %p195;
	selp.b16 	%rs284, %rs1093, %rs667, %p194;
	ld.shared.u32 	%r657, [_ZZN3cub18CUB_300001_SM_10006detail11scan_by_key21DeviceScanByKeyKernelINS2_10policy_hubIN6thrust24THRUST_300001_SM_1000_NS18transform_iteratorI6RowKeyNS6_17counting_iteratorIiNS6_11use_defaultESA_SA_EESA_SA_EE6__halfSD_7HalfAddE10Policy1000ESC_PSD_SH_NS0_24ReduceByKeyScanTileStateISD_iLb1EEEN4cuda3std3__48equal_toIiEESE_NS0_8NullTypeEmSD_iEEvT0_PT9_T1_T2_T3_iT4_T5_T6_T7_E12temp_storage+24];
	ld.shared.u16 	%rs1094, [_ZZN3cub18CUB_300001_SM_10006detail11scan_by_key21DeviceScanByKeyKernelINS2_10policy_hubIN6thrust24THRUST_300001_SM_1000_NS18transform_iteratorI6RowKeyNS6_17counting_iteratorIiNS6_11use_defaultESA_SA_EESA_SA_EE6__halfSD_7HalfAddE10Policy1000ESC_PSD_SH_NS0_24ReduceByKeyScanTileStateISD_iLb1EEEN4cuda3std3__48equal_toIiEESE_NS0_8NullTypeEmSD_iEEvT0_PT9_T1_T2_T3_iT4_T5_T6_T7_E12temp_storage+28];
	setp.ne.s32 	%p196, %r657, 0;
	@%p196 bra 	$L__BB10_264;
	// begin inline asm
	{add.f16 %rs1094,%rs1093,%rs1094;
}
	// end inline asm
$L__BB10_264:
	ld.shared.u32 	%r658, [_ZZN3cub18CUB_300001_SM_10006detail11scan_by_key21DeviceScanByKeyKernelINS2_10policy_hubIN6thrust24THRUST_300001_SM_1000_NS18transform_iteratorI6RowKeyNS6_17counting_iteratorIiNS6_11use_defaultESA_SA_EESA_SA_EE6__halfSD_7HalfAddE10Policy1000ESC_PSD_SH_NS0_24ReduceByKeyScanTileStateISD_iLb1EEEN4cuda3std3__48equal_toIiEESE_NS0_8NullTypeEmSD_iEEvT0_PT9_T1_T2_T3_iT4_T5_T6_T7_E12temp_storage+32];
	ld.shared.u16 	%rs1095, [_ZZN3cub18CUB_300001_SM_10006detail11scan_by_key21DeviceScanByKeyKernelINS2_10policy_hubIN6thrust24THRUST_300001_SM_1000_NS18transform_iteratorI6RowKeyNS6_17counting_iteratorIiNS6_11use_defaultESA_SA_EESA_SA_EE6__halfSD_7HalfAddE10Policy1000ESC_PSD_SH_NS0_24ReduceByKeyScanTileStateISD_iLb1EEEN4cuda3std3__48equal_toIiEESE_NS0_8NullTypeEmSD_iEEvT0_PT9_T1_T2_T3_iT4_T5_T6_T7_E12temp_storage+36];
	setp.ne.s32 	%p197, %r658, 0;
	@%p197 bra 	$L__BB10_266;
	// begin inline asm
	{add.f16 %rs1095,%rs1094,%rs1095;
}
	// end inline asm
$L__BB10_266:
	setp.eq.s32 	%p198, %r180, 5;
	setp.eq.s32 	%p199, %r180, 4;
	selp.b16 	%rs674, %rs1094, %rs284, %p199;
	selp.b16 	%rs291, %rs1095, %rs674, %p198;
	ld.shared.u32 	%r659, [_ZZN3cub18CUB_300001_SM_10006detail11scan_by_key21DeviceScanByKeyKernelINS2_10policy_hubIN6thrust24THRUST_300001_SM_1000_NS18transform_iteratorI6RowKeyNS6_17counting_iteratorIiNS6_11use_defaultESA_SA_EESA_SA_EE6__halfSD_7HalfAddE10Policy1000ESC_PSD_SH_NS0_24ReduceByKeyScanTileStateISD_iLb1EEEN4cuda3std3__48equal_toIiEESE_NS0_8NullTypeEmSD_iEEvT0_PT9_T1_T2_T3_iT4_T5_T6_T7_E12temp_storage+40];
	ld.shared.u16 	%rs1096, [_ZZN3cub18CUB_300001_SM_10006detail11scan_by_key21DeviceScanByKeyKernelINS2_10policy_hubIN6thrust24THRUST_300001_SM_1000_NS18transform_iteratorI6RowKeyNS6_17counting_iteratorIiNS6_11use_defaultESA_SA_EESA_SA_EE6__halfSD_7HalfAddE10Policy1000ESC_PSD_SH_NS0_24ReduceByKeyScanTileStateISD_iLb1EEEN4cuda3std3__48equal_toIiEESE_NS0_8NullTypeEmSD_iEEvT0_PT9_T1_T2_T3_iT4_T5_T6_T7_E12temp_storage+44];
	setp.ne.s32 	%p200, %r659, 0;
	@%p200 bra 	$L__BB10_268;
	// begin inline asm
	{add.f16 %rs1096,%rs1095,%rs1096;
}
	// end inline asm
$L__BB10_268:
	ld.shared.u32 	%r660, [_ZZN3cub18CUB_300001_SM_10006detail11scan_by_key21DeviceScanByKeyKernelINS2_10policy_hubIN6thrust24THRUST_300001_SM_1000_NS18transform_iteratorI6RowKeyNS6_17counting_iteratorIiNS6_11use_defaultESA_SA_EESA_SA_EE6__halfSD_7HalfAddE10Policy1000ESC_PSD_SH_NS0_24ReduceByKeyScanTileStateISD_iLb1EEEN4cuda3std3__48equal_toIiEESE_NS0_8NullTypeEmSD_iEEvT0_PT9_T1_T2_T3_iT4_T5_T6_T7_E12temp_storage+48];
	ld.shared.u16 	%rs1097, [_ZZN3cub18CUB_300001_SM_10006detail11scan_by_key21DeviceScanByKeyKernelINS2_10policy_hubIN6thrust24THRUST_300001_SM_1000_NS18transform_iteratorI6RowKeyNS6_17counting_iteratorIiNS6_11use_defaultESA_SA_EESA_SA_EE6__halfSD_7HalfAddE10Policy1000ESC_PSD_SH_NS0_24ReduceByKeyScanTileStateISD_iLb1EEEN4cuda3std3__48equal_toIiEESE_NS0_8NullTypeEmSD_iEEvT0_PT9_T1_T2_T3_iT4_T5_T6_T7_E12temp_storage+52];
	setp.ne.s32 	%p201, %r660, 0;
	@%p201 bra 	$L__BB10_270;
	// begin inline asm
	{add.f16 %rs1097,%rs1096,%rs1097;
}
	// end inline asm
$L__BB10_270:
	setp.eq.s32 	%p202, %r180, 7;
	setp.eq.s32 	%p203, %r180, 6;
	selp.b16 	%rs681, %rs1096, %rs291, %p203;
	selp.b16 	%rs298, %rs1097, %rs681, %p202;
	setp.lt.u32 	%p204, %r151, 32;
	@%p204 bra 	$L__BB10_274;
	setp.ne.s32 	%p205, %r641, 0;
	@%p205 bra 	$L__BB10_273;
	// begin inline asm
	{add.f16 %rs1098,%rs298,%rs1098;
}
	// end inline asm
$L__BB10_273:
	setp.eq.s32 	%p206, %r330, 0;
	selp.b16 	%rs1098, %rs298, %rs1098, %p206;
$L__BB10_274:
	setp.eq.s32 	%p207, %r151, 0;
	setp.ne.s32 	%p208, %r196, 0;
	or.pred  	%p209, %p207, %p208;
	@%p209 bra 	$L__BB10_276;
	// begin inline asm
	{add.f16 %rs1160,%rs1098,%rs1160;
}
	// end inline asm
$L__BB10_276:
	@%p15 bra 	$L__BB10_278;
	// begin inline asm
	{add.f16 %rs1159,%rs1160,%rs1159;
}
	// end inline asm
$L__BB10_278:
	@%p16 bra 	$L__BB10_280;
	// begin inline asm
	{add.f16 %rs1158,%rs1159,%rs1158;
}
	// end inline asm
$L__BB10_280:
	@%p17 bra 	$L__BB10_282;
	// begin inline asm
	{add.f16 %rs1157,%rs1158,%rs1157;
}
	// end inline asm
$L__BB10_282:
	@%p18 bra 	$L__BB10_284;
	// begin inline asm
	{add.f16 %rs1156,%rs1157,%rs1156;
}
	// end inline asm
$L__BB10_284:
	@%p19 bra 	$L__BB10_286;
	// begin inline asm
	{add.f16 %rs1155,%rs1156,%rs1155;
}
	// end inline asm
$L__BB10_286:
	@%p20 bra 	$L__BB10_288;
	// begin inline asm
	{add.f16 %rs1154,%rs1155,%rs1154;
}
	// end inline asm
$L__BB10_288:
	@%p21 bra 	$L__BB10_290;
	// begin inline asm
	{add.f16 %rs1153,%rs1154,%rs1153;
}
	// end inline asm
$L__BB10_290:
	@%p22 bra 	$L__BB10_411;
	// begin inline asm
	{add.f16 %rs1152,%rs1153,%rs1152;
}
	// end inline asm
	bra.uni 	$L__BB10_411;
$L__BB10_292:
	setp.ne.s32 	%p53, %r151, 0;
	mov.b32 	%r1089, 0;
	@%p53 bra 	$L__BB10_294;
	ld.param.u64 	%rd130, [_ZN3cub18CUB_300001_SM_10006detail11scan_by_key21DeviceScanByKeyKernelINS2_10policy_hubIN6thrust24THRUST_300001_SM_1000_NS18transform_iteratorI6RowKeyNS6_17counting_iteratorIiNS6_11use_defaultESA_SA_EESA_SA_EE6__halfSD_7HalfAddE10Policy1000ESC_PSD_SH_NS0_24ReduceByKeyScanTileStateISD_iLb1EEEN4cuda3std3__48equal_toIiEESE_NS0_8NullTypeEmSD_iEEvT0_PT9_T1_T2_T3_iT4_T5_T6_T7__param_1];
	cvta.to.global.u64 	%rd25, %rd130;
	mul.wide.u32 	%rd26, %r3, 4;
	add.s64 	%rd27, %rd25, %rd26;
	ld.global.u32 	%r1089, [%rd27];
$L__BB10_294:
	setp.eq.s32 	%p54, %r151, 0;
	shl.b32 	%r347, %r151, 2;
	add.s32 	%r349, %r332, %r347;
	add.s32 	%r220, %r349, 1148;
	st.shared.u32 	[%r349+1148], %r190;
	bar.sync 	0;
	@%p54 bra 	$L__BB10_296;
	ld.shared.u32 	%r1089, [%r220+-4];
$L__BB10_296:
	setp.ne.s32 	%p55, %r1089, %r182;
	setp.ne.s32 	%p56, %r182, %r183;
	setp.ne.s32 	%p57, %r183, %r184;
	setp.ne.s32 	%p58, %r184, %r185;
	setp.ne.s32 	%p59, %r185, %r186;
	setp.ne.s32 	%p60, %r186, %r187;
	setp.ne.s32 	%p61, %r187, %r188;
	setp.ne.s32 	%p62, %r188, %r189;
	setp.ne.s32 	%p63, %r189, %r190;
	mul.lo.s32 	%r350, %r151, 9;
	cvt.u64.u32 	%rd28, %r350;
	setp.eq.s64 	%p64, %rd5, %rd28;
	or.pred  	%p23, %p64, %p55;
	add.s32 	%r351, %r350, 1;
	cvt.u64.u32 	%rd29, %r351;
	setp.eq.s64 	%p65, %rd5, %rd29;
	or.pred  	%p24, %p65, %p56;
	add.s32 	%r352, %r350, 2;
	cvt.u64.u32 	%rd30, %r352;
	setp.eq.s64 	%p66, %rd5, %rd30;
	or.pred  	%p25, %p66, %p57;
	add.s32 	%r353, %r350, 3;
	cvt.u64.u32 	%rd31, %r353;
	setp.eq.s64 	%p67, %rd5, %rd31;
	or.pred  	%p26, %p67, %p58;
	add.s32 	%r354, %r350, 4;
	cvt.u64.u32 	%rd32, %r354;
	setp.eq.s64 	%p68, %rd5, %rd32;
	or.pred  	%p27, %p68, %p59;
	add.s32 	%r355, %r350, 5;
	cvt.u64.u32 	%rd33, %r355;
	setp.eq.s64 	%p69, %rd5, %rd33;
	or.pred  	%p28, %p69, %p60;
	add.s32 	%r356, %r350, 6;
	cvt.u64.u32 	%rd34, %r356;
	setp.eq.s64 	%p70, %rd5, %rd34;
	or.pred  	%p29, %p70, %p61;
	add.s32 	%r357, %r350, 7;
	cvt.u64.u32 	%rd35, %r357;
	setp.eq.s64 	%p71, %rd5, %rd35;
	or.pred  	%p30, %p71, %p62;
	add.s32 	%r358, %r350, 8;
	cvt.u64.u32 	%rd36, %r358;
	setp.eq.s64 	%p72, %rd5, %rd36;
	or.pred  	%p31, %p72, %p63;
	mov.u16 	%rs1108, %rs1159;
	@%p24 bra 	$L__BB10_298;
	// begin inline asm
	{add.f16 %rs1108,%rs1160,%rs1159;
}
	// end inline asm
$L__BB10_298:
	mov.u16 	%rs1109, %rs1158;
	@%p25 bra 	$L__BB10_300;
	// begin inline asm
	{add.f16 %rs1109,%rs1108,%rs1158;
}
	// end inline asm
$L__BB10_300:
	mov.u16 	%rs1110, %rs1157;
	@%p26 bra 	$L__BB10_302;
	// begin inline asm
	{add.f16 %rs1110,%rs1109,%rs1157;
}
	// end inline asm
$L__BB10_302:
	mov.u16 	%rs1111, %rs1156;
	@%p27 bra 	$L__BB10_304;
	// begin inline asm
	{add.f16 %rs1111,%rs1110,%rs1156;
}
	// end inline asm
$L__BB10_304:
	mov.u16 	%rs1112, %rs1155;
	@%p28 bra 	$L__BB10_306;
	// begin inline asm
	{add.f16 %rs1112,%rs1111,%rs1155;
}
	// end inline asm
$L__BB10_306:
	mov.u16 	%rs1113, %rs1154;
	@%p29 bra 	$L__BB10_308;
	// begin inline asm
	{add.f16 %rs1113,%rs1112,%rs1154;
}
	// end inline asm
$L__BB10_308:
	mov.u16 	%rs1114, %rs1153;
	@%p30 bra 	$L__BB10_310;
	// begin inline asm
	{add.f16 %rs1114,%rs1113,%rs1153;
}
	// end inline asm
$L__BB10_310:
	or.pred  	%p73, %p24, %p23;
	or.pred  	%p74, %p25, %p73;
	or.pred  	%p75, %p26, %p74;
	or.pred  	%p76, %p27, %p75;
	or.pred  	%p77, %p28, %p76;
	or.pred  	%p78, %p29, %p77;
	or.pred  	%p79, %p30, %p78;
	or.pred  	%p80, %p31, %p79;
	selp.u32 	%r223, 1, 0, %p80;
	mov.u16 	%rs1115, %rs1152;
	@%p31 bra 	$L__BB10_312;
	// begin inline asm
	{add.f16 %rs1115,%rs1114,%rs1152;
}
	// end inline asm
$L__BB10_312:
	mov.b32 	%r365, {%rs1115, %rs483};
	mov.b32 	%r366, 1;
	mov.b32 	%r367, 0;
	mov.b32 	%r368, -1;
	// begin inline asm
	shfl.sync.up.b32 %r359, %r223, %r366, %r367, %r368;
	// end inline asm
	// begin inline asm
	shfl.sync.up.b32 %r364, %r365, %r366, %r367, %r368;
	// end inline asm
	or.pred  	%p81, %p24, %p23;
	or.pred  	%p82, %p25, %p81;
	or.pred  	%p83, %p26, %p82;
	or.pred  	%p84, %p27, %p83;
	or.pred  	%p85, %p28, %p84;
	or.pred  	%p86, %p29, %p85;
	or.pred  	%p87, %p30, %p86;
	or.pred  	%p88, %p31, %p87;
	mov.u16 	%rs1116, %rs1115;
	@%p88 bra 	$L__BB10_314;
	cvt.u16.u32 	%rs485, %r364;
	// begin inline asm
	{add.f16 %rs1116,%rs485,%rs1115;
}
	// end inline asm
$L__BB10_314:
	setp.lt.s32 	%p89, %r330, 1;
	selp.b32 	%r379, 0, %r359, %p89;
	or.b32  	%r370, %r379, %r223;
	selp.b16 	%rs338, %rs1115, %rs1116, %p89;
	{ .reg .b16 tmp; mov.b32 {tmp, %rs487}, %r365; }
	mov.b32 	%r375, {%rs338, %rs487};
	mov.b32 	%r376, 2;
	mov.b32 	%r377, 0;
	mov.b32 	%r378, -1;
	// begin inline asm
	shfl.sync.up.b32 %r369, %r370, %r376, %r377, %r378;
	// end inline asm
	// begin inline asm
	shfl.sync.up.b32 %r374, %r375, %r376, %r377, %r378;
	// end inline asm
	setp.ne.s32 	%p90, %r370, 0;
	mov.u16 	%rs1117, %rs338;
	@%p90 bra 	$L__BB10_316;
	cvt.u16.u32 	%rs489, %r374;
	// begin inline asm
	{add.f16 %rs1117,%rs489,%rs338;
}
	// end inline asm
$L__BB10_316:
	setp.lt.s32 	%p91, %r330, 2;
	selp.b32 	%r390, 0, %r369, %p91;
	or.b32  	%r381, %r390, %r370;
	selp.b16 	%rs341, %rs338, %rs1117, %p91;
	{ .reg .b16 tmp; mov.b32 {tmp, %rs491}, %r375; }
	mov.b32 	%r386, {%rs341, %rs491};
	mov.b32 	%r387, 4;
	mov.b32 	%r388, 0;
	mov.b32 	%r389, -1;
	// begin inline asm
	shfl.sync.up.b32 %r380, %r381, %r387, %r388, %r389;
	// end inline asm
	// begin inline asm
	shfl.sync.up.b32 %r385, %r386, %r387, %r388, %r389;
	// end inline asm
	setp.ne.s32 	%p92, %r381, 0;
	mov.u16 	%rs1118, %rs341;
	@%p92 bra 	$L__BB10_318;
	cvt.u16.u32 	%rs493, %r385;
	// begin inline asm
	{add.f16 %rs1118,%rs493,%rs341;
}
	// end inline asm
$L__BB10_318:
	setp.lt.s32 	%p93, %r330, 4;
	selp.b32 	%r401, 0, %r380, %p93;
	or.b32  	%r392, %r401, %r381;
	selp.b16 	%rs344, %rs341, %rs1118, %p93;
	{ .reg .b16 tmp; mov.b32 {tmp, %rs495}, %r386; }
	mov.b32 	%r397, {%rs344, %rs495};
	mov.b32 	%r398, 8;
	mov.b32 	%r399, 0;
	mov.b32 	%r400, -1;
	// begin inline asm
	shfl.sync.up.b32 %r391, %r392, %r398, %r399, %r400;
	// end inline asm
	// begin inline asm
	shfl.sync.up.b32 %r396, %r397, %r398, %r399, %r400;
	// end inline asm
	setp.ne.s32 	%p94, %r392, 0;
	mov.u16 	%rs1119, %rs344;
	@%p94 bra 	$L__BB10_320;
	cvt.u16.u32 	%rs497, %r396;
	// begin inline asm
	{add.f16 %rs1119,%rs497,%rs344;
}
	// end inline asm
$L__BB10_320:
	setp.lt.s32 	%p95, %r330, 8;
	selp.b32 	%r412, 0, %r391, %p95;
	or.b32  	%r403, %r412, %r392;
	selp.b16 	%rs347, %rs344, %rs1119, %p95;
	{ .reg .b16 tmp; mov.b32 {tmp, %rs499}, %r397; }
	mov.b32 	%r408, {%rs347, %rs499};
	mov.b32 	%r409, 16;
	mov.b32 	%r410, 0;
	mov.b32 	%r411, -1;
	// begin inline asm
	shfl.sync.up.b32 %r402, %r403, %r409, %r410, %r411;
	// end inline asm
	// begin inline asm
	shfl.sync.up.b32 %r407, %r408, %r409, %r410, %r411;
	// end inline asm
	setp.ne.s32 	%p96, %r403, 0;
	mov.u16 	%rs1120, %rs347;
	@%p96 bra 	$L__BB10_322;
	cvt.u16.u32 	%rs501, %r407;
	// begin inline asm
	{add.f16 %rs1120,%rs501,%rs347;
}
	// end inline asm
$L__BB10_322:
	setp.lt.s32 	%p97, %r330, 16;
	selp.b32 	%r423, 0, %r402, %p97;
	or.b32  	%r414, %r423, %r403;
	selp.b16 	%rs503, %rs347, %rs1120, %p97;
	mov.b32 	%r419, {%rs503, %rs504};
	mov.b32 	%r420, 1;
	mov.b32 	%r421, 0;
	mov.b32 	%r422, -1;
	// begin inline asm
	shfl.sync.up.b32 %r1107, %r414, %r420, %r421, %r422;
	// end inline asm
	// begin inline asm
	shfl.sync.up.b32 %r418, %r419, %r420, %r421, %r422;
	// end inline asm
	cvt.u16.u32 	%rs1142, %r418;
	setp.ne.s32 	%p98, %r330, 31;
	@%p98 bra 	$L__BB10_324;
	shl.b32 	%r424, %r180, 3;
	mov.u32 	%r425, _ZZN3cub18CUB_300001_SM_10006detail11scan_by_key21DeviceScanByKeyKernelINS2_10policy_hubIN6thrust24THRUST_300001_SM_1000_NS18transform_iteratorI6RowKeyNS6_17counting_iteratorIiNS6_11use_defaultESA_SA_EESA_SA_EE6__halfSD_7HalfAddE10Policy1000ESC_PSD_SH_NS0_24ReduceByKeyScanTileStateISD_iLb1EEEN4cuda3std3__48equal_toIiEESE_NS0_8NullTypeEmSD_iEEvT0_PT9_T1_T2_T3_iT4_T5_T6_T7_E12temp_storage;
	add.s32 	%r426, %r425, %r424;
	st.shared.u32 	[%r426], %r414;
	st.shared.u16 	[%r426+4], %rs1120;
$L__BB10_324:
	bar.sync 	0;
	ld.shared.v4.u32 	{%r244, %r427, %r245, %r428}, [_ZZN3cub18CUB_300001_SM_10006detail11scan_by_key21DeviceScanByKeyKernelINS2_10policy_hubIN6thrust24THRUST_300001_SM_1000_NS18transform_iteratorI6RowKeyNS6_17counting_iteratorIiNS6_11use_defaultESA_SA_EESA_SA_EE6__halfSD_7HalfAddE10Policy1000ESC_PSD_SH_NS0_24ReduceByKeyScanTileStateISD_iLb1EEEN4cuda3std3__48equal_toIiEESE_NS0_8NullTypeEmSD_iEEvT0_PT9_T1_T2_T3_iT4_T5_T6_T7_E12temp_storage];
	mov.b64 	%rd37, {%r244, %r427};
	mov.b64 	%rd38, {%r245, %r428};
	shr.u64 	%rd39, %rd38, 32;
	shr.u64 	%rd40, %rd37, 32;
	cvt.u16.u64 	%rs351, %rd40;
	cvt.u16.u64 	%rs1121, %rd39;
	setp.ne.s32 	%p99, %r245, 0;
	@%p99 bra 	$L__BB10_326;
	// begin inline asm
	{add.f16 %rs1121,%rs351,%rs1121;
}
	// end inline asm
$L__BB10_326:
	or.b32  	%r429, %r245, %r244;
	setp.eq.s32 	%p100, %r180, 2;
	selp.b32 	%r246, %r429, %r244, %p100;
	selp.b16 	%rs355, %rs1121, %rs351, %p100;
	ld.shared.u32 	%r430, [_ZZN3cub18CUB_300001_SM_10006detail11scan_by_key21DeviceScanByKeyKernelINS2_10policy_hubIN6thrust24THRUST_300001_SM_1000_NS18transform_iteratorI6RowKeyNS6_17counting_iteratorIiNS6_11use_defaultESA_SA_EESA_SA_EE6__halfSD_7HalfAddE10Policy1000ESC_PSD_SH_NS0_24ReduceByKeyScanTileStateISD_iLb1EEEN4cuda3std3__48equal_toIiEESE_NS0_8NullTypeEmSD_iEEvT0_PT9_T1_T2_T3_iT4_T5_T6_T7_E12temp_storage+16];
	ld.shared.u16 	%rs1122, [_ZZN3cub18CUB_300001_SM_10006detail11scan_by_key21DeviceScanByKeyKernelINS2_10policy_hubIN6thrust24THRUST_300001_SM_1000_NS18transform_iteratorI6RowKeyNS6_17counting_iteratorIiNS6_11use_defaultESA_SA_EESA_SA_EE6__halfSD_7HalfAddE10Policy1000ESC_PSD_SH_NS0_24ReduceByKeyScanTileStateISD_iLb1EEEN4cuda3std3__48equal_toIiEESE_NS0_8NullTypeEmSD_iEEvT0_PT9_T1_T2_T3_iT4_T5_T6_T7_E12temp_storage+20];
	or.b32  	%r247, %r430, %r429;
	setp.ne.s32 	%p101, %r430, 0;
	@%p101 bra 	$L__BB10_328;
	// begin inline asm
	{add.f16 %rs1122,%rs1121,%rs1122;
}
	// end inline asm
$L__BB10_328:
	setp.eq.s32 	%p102, %r180, 3;
	selp.b32 	%r248, %r247, %r246, %p102;
	selp.b16 	%rs359, %rs1122, %rs355, %p102;
	ld.shared.u32 	%r431, [_ZZN3cub18CUB_300001_SM_10006detail11scan_by_key21DeviceScanByKeyKernelINS2_10policy_hubIN6thrust24THRUST_300001_SM_1000_NS18transform_iteratorI6RowKeyNS6_17counting_iteratorIiNS6_11use_defaultESA_SA_EESA_SA_EE6__halfSD_7HalfAddE10Policy1000ESC_PSD_SH_NS0_24ReduceByKeyScanTileStateISD_iLb1EEEN4cuda3std3__48equal_toIiEESE_NS0_8NullTypeEmSD_iEEvT0_PT9_T1_T2_T3_iT4_T5_T6_T7_E12temp_storage+24];
	ld.shared.u16 	%rs1123, [_ZZN3cub18CUB_300001_SM_10006detail11scan_by_key21DeviceScanByKeyKernelINS2_10policy_hubIN6thrust24THRUST_300001_SM_1000_NS18transform_iteratorI6RowKeyNS6_17counting_iteratorIiNS6_11use_defaultESA_SA_EESA_SA_EE6__halfSD_7HalfAddE10Policy1000ESC_PSD_SH_NS0_24ReduceByKeyScanTileStateISD_iLb1EEEN4cuda3std3__48equal_toIiEESE_NS0_8NullTypeEmSD_iEEvT0_PT9_T1_T2_T3_iT4_T5_T6_T7_E12temp_storage+28];
	or.b32  	%r249, %r431, %r247;
	setp.ne.s32 	%p103, %r431, 0;
	@%p103 bra 	$L__BB10_330;
	// begin inline asm
	{add.f16 %rs1123,%rs1122,%rs1123;
}
	// end inline asm
$L__BB10_330:
	setp.eq.s32 	%p104, %r180, 4;
	selp.b32 	%r250, %r249, %r248, %p104;
	selp.b16 	%rs363, %rs1123, %rs359, %p104;
	ld.shared.u32 	%r432, [_ZZN3cub18CUB_300001_SM_10006detail11scan_by_key21DeviceScanByKeyKernelINS2_10policy_hubIN6thrust24THRUST_300001_SM_1000_NS18transform_iteratorI6RowKeyNS6_17counting_iteratorIiNS6_11use_defaultESA_SA_EESA_SA_EE6__halfSD_7HalfAddE10Policy1000ESC_PSD_SH_NS0_24ReduceByKeyScanTileStateISD_iLb1EEEN4cuda3std3__48equal_toIiEESE_NS0_8NullTypeEmSD_iEEvT0_PT9_T1_T2_T3_iT4_T5_T6_T7_E12temp_storage+32];
	ld.shared.u16 	%rs1124, [_ZZN3cub18CUB_300001_SM_10006detail11scan_by_key21DeviceScanByKeyKernelINS2_10policy_hubIN6thrust24THRUST_300001_SM_1000_NS18transform_iteratorI6RowKeyNS6_17counting_iteratorIiNS6_11use_defaultESA_SA_EESA_SA_EE6__halfSD_7HalfAddE10Policy1000ESC_PSD_SH_NS0_24ReduceByKeyScanTileStateISD_iLb1EEEN4cuda3std3__48equal_toIiEESE_NS0_8NullTypeEmSD_iEEvT0_PT9_T1_T2_T3_iT4_T5_T6_T7_E12temp_storage+36];
	or.b32  	%r251, %r432, %r249;
	setp.ne.s32 	%p105, %r432, 0;
	@%p105 bra 	$L__BB10_332;
	// begin inline asm
	{add.f16 %rs1124,%rs1123,%rs1124;
}
	// end inline asm
$L__BB10_332:
	setp.eq.s32 	%p106, %r180, 5;
	selp.b32 	%r252, %r251, %r250, %p106;
	selp.b16 	%rs367, %rs1124, %rs363, %p106;
	ld.shared.u32 	%r433, [_ZZN3cub18CUB_300001_SM_10006detail11scan_by_key21DeviceScanByKeyKernelINS2_10policy_hubIN6thrust24THRUST_300001_SM_1000_NS18transform_iteratorI6RowKeyNS6_17counting_iteratorIiNS6_11use_defaultESA_SA_EESA_SA_EE6__halfSD_7HalfAddE10Policy1000ESC_PSD_SH_NS0_24ReduceByKeyScanTileStateISD_iLb1EEEN4cuda3std3__48equal_toIiEESE_NS0_8NullTypeEmSD_iEEvT0_PT9_T1_T2_T3_iT4_T5_T6_T7_E12temp_storage+40];
	ld.shared.u16 	%rs1125, [_ZZN3cub18CUB_300001_SM_10006detail11scan_by_key21DeviceScanByKeyKernelINS2_10policy_hubIN6thrust24THRUST_300001_SM_1000_NS18transform_iteratorI6RowKeyNS6_17counting_iteratorIiNS6_11use_defaultESA_SA_EESA_SA_EE6__halfSD_7HalfAddE10Policy1000ESC_PSD_SH_NS0_24ReduceByKeyScanTileStateISD_iLb1EEEN4cuda3std3__48equal_toIiEESE_NS0_8NullTypeEmSD_iEEvT0_PT9_T1_T2_T3_iT4_T5_T6_T7_E12temp_storage+44];
	or.b32  	%r253, %r433, %r251;
	setp.ne.s32 	%p107, %r433, 0;
	@%p107 bra 	$L__BB10_334;
	// begin inline asm
	{add.f16 %rs1125,%rs1124,%rs1125;
}
	// end inline asm
$L__BB10_334:
	setp.eq.s32 	%p108, %r180, 6;
	selp.b32 	%r254, %r253, %r252, %p108;
	selp.b16 	%rs371, %rs1125, %rs367, %p108;
	ld.shared.u32 	%r434, [_ZZN3cub18CUB_300001_SM_10006detail11scan_by_key21DeviceScanByKeyKernelINS2_10policy_hubIN6thrust24THRUST_300001_SM_1000_NS18transform_iteratorI6RowKeyNS6_17counting_iteratorIiNS6_11use_defaultESA_SA_EESA_SA_EE6__halfSD_7HalfAddE10Policy1000ESC_PSD_SH_NS0_24ReduceByKeyScanTileStateISD_iLb1EEEN4cuda3std3__48equal_toIiEESE_NS0_8NullTypeEmSD_iEEvT0_PT9_T1_T2_T3_iT4_T5_T6_T7_E12temp_storage+48];
	ld.shared.u16 	%rs1126, [_ZZN3cub18CUB_300001_SM_10006detail11scan_by_key21DeviceScanByKeyKernelINS2_10policy_hubIN6thrust24THRUST_300001_SM_1000_NS18transform_iteratorI6RowKeyNS6_17counting_iteratorIiNS6_11use_defaultESA_SA_EESA_SA_EE6__halfSD_7HalfAddE10Policy1000ESC_PSD_SH_NS0_24ReduceByKeyScanTileStateISD_iLb1EEEN4cuda3std3__48equal_toIiEESE_NS0_8NullTypeEmSD_iEEvT0_PT9_T1_T2_T3_iT4_T5_T6_T7_E12temp_storage+52];
	or.b32  	%r255, %r434, %r253;
	setp.ne.s32 	%p109, %r434, 0;
	@%p109 bra 	$L__BB10_336;
	// begin inline asm
	{add.f16 %rs1126,%rs1125,%rs1126;
}
	// end inline asm
$L__BB10_336:
	setp.eq.s32 	%p110, %r180, 7;
	selp.b32 	%r256, %r255, %r254, %p110;
	selp.b16 	%rs375, %rs1126, %rs371, %p110;
	ld.shared.u32 	%r435, [_ZZN3cub18CUB_300001_SM_10006detail11scan_by_key21DeviceScanByKeyKernelINS2_10policy_hubIN6thrust24THRUST_300001_SM_1000_NS18transform_iteratorI6RowKeyNS6_17counting_iteratorIiNS6_11use_defaultESA_SA_EESA_SA_EE6__halfSD_7HalfAddE10Policy1000ESC_PSD_SH_NS0_24ReduceByKeyScanTileStateISD_iLb1EEEN4cuda3std3__48equal_toIiEESE_NS0_8NullTypeEmSD_iEEvT0_PT9_T1_T2_T3_iT4_T5_T6_T7_E12temp_storage+56];
	ld.shared.u16 	%rs1127, [_ZZN3cub18CUB_300001_SM_10006detail11scan_by_key21DeviceScanByKeyKernelINS2_10policy_hubIN6thrust24THRUST_300001_SM_1000_NS18transform_iteratorI6RowKeyNS6_17counting_iteratorIiNS6_11use_defaultESA_SA_EESA_SA_EE6__halfSD_7HalfAddE10Policy1000ESC_PSD_SH_NS0_24ReduceByKeyScanTileStateISD_iLb1EEEN4cuda3std3__48equal_toIiEESE_NS0_8NullTypeEmSD_iEEvT0_PT9_T1_T2_T3_iT4_T5_T6_T7_E12temp_storage+60];
	or.b32  	%r257, %r435, %r255;
	setp.ne.s32 	%p111, %r435, 0;
	@%p111 bra 	$L__BB10_338;
	// begin inline asm
	{add.f16 %rs1127,%rs1126,%rs1127;
}
	// end inline asm
$L__BB10_338:
	setp.lt.u32 	%p112, %r151, 32;
	@%p112 bra 	$L__BB10_342;
	setp.ne.s32 	%p113, %r1107, 0;
	@%p113 bra 	$L__BB10_341;
	// begin inline asm
	{add.f16 %rs1142,%rs375,%rs1142;
}
	// end inline asm
$L__BB10_341:
	setp.eq.s32 	%p114, %r330, 0;
	selp.b32 	%r436, 0, %r1107, %p114;
	or.b32  	%r1107, %r256, %r436;
	selp.b16 	%rs1142, %rs375, %rs1142, %p114;
	bra.uni 	$L__BB10_391;
$L__BB10_342:
	setp.ne.s32 	%p115, %r151, 0;
	mul.wide.u32 	%rd41, %r3, 8;
	add.s64 	%rd12, %rd3, %rd41;
	@%p115 bra 	$L__BB10_344;
	st.shared.u32 	[_ZZN3cub18CUB_300001_SM_10006detail11scan_by_key21DeviceScanByKeyKernelINS2_10policy_hubIN6thrust24THRUST_300001_SM_1000_NS18transform_iteratorI6RowKeyNS6_17counting_iteratorIiNS6_11use_defaultESA_SA_EESA_SA_EE6__halfSD_7HalfAddE10Policy1000ESC_PSD_SH_NS0_24ReduceByKeyScanTileStateISD_iLb1EEEN4cuda3std3__48equal_toIiEESE_NS0_8NullTypeEmSD_iEEvT0_PT9_T1_T2_T3_iT4_T5_T6_T7_E12temp_storage+116], %r257;
	st.shared.u16 	[_ZZN3cub18CUB_300001_SM_10006detail11scan_by_key21DeviceScanByKeyKernelINS2_10policy_hubIN6thrust24THRUST_300001_SM_1000_NS18transform_iteratorI6RowKeyNS6_17counting_iteratorIiNS6_11use_defaultESA_SA_EESA_SA_EE6__halfSD_7HalfAddE10Policy1000ESC_PSD_SH_NS0_24ReduceByKeyScanTileStateISD_iLb1EEEN4cuda3std3__48equal_toIiEESE_NS0_8NullTypeEmSD_iEEvT0_PT9_T1_T2_T3_iT4_T5_T6_T7_E12temp_storage+120], %rs1127;
	add.s64 	%rd42, %rd12, 256;
	mov.b64 	%rd44, {%r437, %r257};
	and.b64  	%rd45, %rd44, -4294967296;
	cvt.u64.u16 	%rd46, %rs1127;
	or.b64  	%rd47, %rd45, %rd46;
	or.b64  	%rd43, %rd47, 6553600;
	// begin inline asm
	st.relaxed.gpu.u64 [%rd42], %rd43;
	// end inline asm
$L__BB10_344:
	not.b32 	%r259, %r151;
	mov.u32 	%r438, %nctaid.x;
	setp.gt.u32 	%p116, %r438, 499;
	@%p116 bra 	$L__BB10_346;
	membar.cta;
	bra.uni 	$L__BB10_347;
$L__BB10_346:
	mov.b32 	%r439, 450;
	// begin inline asm
	nanosleep.u32 %r439;
	// end inline asm
$L__BB10_347:
	mul.wide.s32 	%rd48, %r259, 8;
	add.s64 	%rd49, %rd12, %rd48;
	add.s64 	%rd13, %rd49, 256;
$L__BB10_348:
	// begin inline asm
	ld.relaxed.gpu.u64 %rd50, [%rd13];
	// end inline asm
	shr.u64 	%rd52, %rd50, 16;
	cvt.u16.u64 	%rs1134, %rd52;
	setp.eq.s16 	%p117, %rs1134, 99;
	mov.b32 	%r440, -1;
	vote.sync.any.pred 	%p118, %p117, %r440;
	@%p118 bra 	$L__BB10_348;
	mov.b64 	{%r453, %r1091}, %rd50;
	cvt.u16.u64 	%rs1130, %rd50;
	setp.eq.s16 	%p119, %rs1134, 101;
	mov.b32 	%r452, -1;
	vote.sync.ballot.b32 	%r454, %p119, %r452;
	// begin inline asm
	mov.u32 %r442, %lanemask_ge;
	// end inline asm
	and.b32  	%r455, %r454, %r442;
	or.b32  	%r456, %r455, -2147483648;
	add.s32 	%r457, %r456, -1;
	not.b32 	%r458, %r456;
	and.b32  	%r459, %r458, %r457;
	popc.b32 	%r262, %r459;
	mov.b32 	%r449, {%rs1130, %rs529};
	mov.b32 	%r450, 1;
	// begin inline asm
	shfl.sync.down.b32 %r443, %r1091, %r450, %r262, %r452;
	// end inline asm
	// begin inline asm
	shfl.sync.down.b32 %r448, %r449, %r450, %r262, %r452;
	// end inline asm
	cvt.u16.u32 	%rs384, %r448;
	setp.ge.s32 	%p121, %r330, %r262;
	@%p121 bra 	$L__BB10_352;
	or.b32  	%r264, %r443, %r1091;
	setp.ne.s32 	%p122, %r1091, 0;
	mov.u32 	%r1091, %r264;
	@%p122 bra 	$L__BB10_352;
	// begin inline asm
	{add.f16 %rs1130,%rs384,%rs1130;
}
	// end inline asm
$L__BB10_352:
	mov.b32 	%r466, {%rs1130, %rs533};
	mov.b32 	%r467, 2;
	mov.b32 	%r469, -1;
	// begin inline asm
	shfl.sync.down.b32 %r460, %r1091, %r467, %r262, %r469;
	// end inline asm
	// begin inline asm
	shfl.sync.down.b32 %r465, %r466, %r467, %r262, %r469;
	// end inline asm
	cvt.u16.u32 	%rs387, %r465;
	add.s32 	%r470, %r330, 2;
	setp.gt.s32 	%p123, %r470, %r262;
	@%p123 bra 	$L__BB10_355;
	or.b32  	%r267, %r460, %r1091;
	setp.ne.s32 	%p124, %r1091, 0;
	mov.u32 	%r1091, %r267;
	@%p124 bra 	$L__BB10_355;
	// begin inline asm
	{add.f16 %rs1130,%rs387,%rs1130;
}
	// end inline asm
$L__BB10_355:
	mov.b32 	%r477, {%rs1130, %rs537};
	mov.b32 	%r478, 4;
	mov.b32 	%r480, -1;
	// begin inline asm
	shfl.sync.down.b32 %r471, %r1091, %r478, %r262, %r480;
	// end inline asm
	// begin inline asm
	shfl.sync.down.b32 %r476, %r477, %r478, %r262, %r480;
	// end inline asm
	cvt.u16.u32 	%rs390, %r476;
	add.s32 	%r481, %r330, 4;
	setp.gt.s32 	%p125, %r481, %r262;
	@%p125 bra 	$L__BB10_358;
	or.b32  	%r270, %r471, %r1091;
	setp.ne.s32 	%p126, %r1091, 0;
	mov.u32 	%r1091, %r270;
	@%p126 bra 	$L__BB10_358;
	// begin inline asm
	{add.f16 %rs1130,%rs390,%rs1130;
}
	// end inline asm
$L__BB10_358:
	mov.b32 	%r488, {%rs1130, %rs541};
	mov.b32 	%r489, 8;
	mov.b32 	%r491, -1;
	// begin inline asm
	shfl.sync.down.b32 %r482, %r1091, %r489, %r262, %r491;
	// end inline asm
	// begin inline asm
	shfl.sync.down.b32 %r487, %r488, %r489, %r262, %r491;
	// end inline asm
	cvt.u16.u32 	%rs393, %r487;
	add.s32 	%r492, %r330, 8;
	setp.gt.s32 	%p127, %r492, %r262;
	@%p127 bra 	$L__BB10_361;
	or.b32  	%r273, %r482, %r1091;
	setp.ne.s32 	%p128, %r1091, 0;
	mov.u32 	%r1091, %r273;
	@%p128 bra 	$L__BB10_361;
	// begin inline asm
	{add.f16 %rs1130,%rs393,%rs1130;
}
	// end inline asm
$L__BB10_361:
	mov.b32 	%r499, {%rs1130, %rs545};
	mov.b32 	%r500, 16;
	mov.b32 	%r502, -1;
	// begin inline asm
	shfl.sync.down.b32 %r493, %r1091, %r500, %r262, %r502;
	// end inline asm
	// begin inline asm
	shfl.sync.down.b32 %r498, %r499, %r500, %r262, %r502;
	// end inline asm
	cvt.u16.u32 	%rs396, %r498;
	add.s32 	%r503, %r330, 16;
	setp.gt.s32 	%p129, %r503, %r262;
	@%p129 bra 	$L__BB10_364;
	or.b32  	%r276, %r493, %r1091;
	setp.ne.s32 	%p130, %r1091, 0;
	mov.u32 	%r1091, %r276;
	@%p130 bra 	$L__BB10_364;
	// begin inline asm
	{add.f16 %rs1130,%rs396,%rs1130;
}
	// end inline asm
$L__BB10_364:
	add.s32 	%r1101, %r3, %r259;
	add.s64 	%rd15, %rd3, 256;
$L__BB10_365:
	setp.ne.s16 	%p131, %rs1134, 101;
	mov.b32 	%r505, -1;
	vote.sync.all.pred 	%p132, %p131, %r505;
	not.pred 	%p133, %p132;
	@%p133 bra 	$L__BB10_385;
	mul.wide.s32 	%rd61, %r1101, 8;
	add.s64 	%rd62, %rd15, %rd61;
	add.s64 	%rd60, %rd62, -256;
$L__BB10_367:
	// begin inline asm
	ld.relaxed.gpu.u64 %rd59, [%rd60];
	// end inline asm
	shr.u64 	%rd63, %rd59, 16;
	cvt.u16.u64 	%rs1134, %rd63;
	setp.eq.s16 	%p140, %rs1134, 99;
	mov.b32 	%r509, -1;
	vote.sync.any.pred 	%p141, %p140, %r509;
	@%p141 bra 	$L__BB10_367;
	mov.b64 	{%r521, %r1103}, %rd59;
	cvt.u16.u64 	%rs1137, %rd59;
	setp.eq.s16 	%p142, %rs1134, 101;
	mov.b32 	%r520, -1;
	vote.sync.ballot.b32 	%r522, %p142, %r520;
	and.b32  	%r523, %r522, %r442;
	or.b32  	%r524, %r523, -2147483648;
	add.s32 	%r525, %r524, -1;
	not.b32 	%r526, %r524;
	and.b32  	%r527, %r526, %r525;
	popc.b32 	%r287, %r527;
	{ .reg .b16 tmp; mov.b32 {tmp, %rs582}, %r1095; }
	mov.b32 	%r1095, {%rs1137, %rs582};
	mov.b32 	%r518, 1;
	// begin inline asm
	shfl.sync.down.b32 %r511, %r1103, %r518, %r287, %r520;
	// end inline asm
	// begin inline asm
	shfl.sync.down.b32 %r516, %r1095, %r518, %r287, %r520;
	// end inline asm
	cvt.u16.u32 	%rs403, %r516;
	setp.ge.s32 	%p144, %r330, %r287;
	@%p144 bra 	$L__BB10_371;
	or.b32  	%r289, %r511, %r1103;
	setp.ne.s32 	%p145, %r1103, 0;
	mov.u32 	%r1103, %r289;
	@%p145 bra 	$L__BB10_371;
	// begin inline asm
	{add.f16 %rs1137,%rs403,%rs1137;
}
	// end inline asm
$L__BB10_371:
	{ .reg .b16 tmp; mov.b32 {tmp, %rs586}, %r1096; }
	mov.b32 	%r1096, {%rs1137, %rs586};
	mov.b32 	%r535, 2;
	mov.b32 	%r537, -1;
	// begin inline asm
	shfl.sync.down.b32 %r528, %r1103, %r535, %r287, %r537;
	// end inline asm
	// begin inline asm
	shfl.sync.down.b32 %r533, %r1096, %r535, %r287, %r537;
	// end inline asm
	cvt.u16.u32 	%rs406, %r533;
	add.s32 	%r538, %r330, 2;
	setp.gt.s32 	%p146, %r538, %r287;
	@%p146 bra 	$L__BB10_374;
	or.b32  	%r292, %r528, %r1103;
	setp.ne.s32 	%p147, %r1103, 0;
	mov.u32 	%r1103, %r292;
	@%p147 bra 	$L__BB10_374;
	// begin inline asm
	{add.f16 %rs1137,%rs406,%rs1137;
}
	// end inline asm
$L__BB10_374:
	{ .reg .b16 tmp; mov.b32 {tmp, %rs590}, %r1097; }
	mov.b32 	%r1097, {%rs1137, %rs590};
	mov.b32 	%r546, 4;
	mov.b32 	%r548, -1;
	// begin inline asm
	shfl.sync.down.b32 %r539, %r1103, %r546, %r287, %r548;
	// end inline asm
	// begin inline asm
	shfl.sync.down.b32 %r544, %r1097, %r546, %r287, %r548;
	// end inline asm
	cvt.u16.u32 	%rs409, %r544;
	add.s32 	%r549, %r330, 4;
	setp.gt.s32 	%p148, %r549, %r287;
	@%p148 bra 	$L__BB10_377;
	or.b32  	%r295, %r539, %r1103;
	setp.ne.s32 	%p149, %r1103, 0;
	mov.u32 	%r1103, %r295;
	@%p149 bra 	$L__BB10_377;
	// begin inline asm
	{add.f16 %rs1137,%rs409,%rs1137;
}
	// end inline asm
$L__BB10_377:
	{ .reg .b16 tmp; mov.b32 {tmp, %rs594}, %r1098; }
	mov.b32 	%r1098, {%rs1137, %rs594};
	mov.b32 	%r557, 8;
	mov.b32 	%r559, -1;
	// begin inline asm
	shfl.sync.down.b32 %r550, %r1103, %r557, %r287, %r559;
	// end inline asm
	// begin inline asm
	shfl.sync.down.b32 %r555, %r1098, %r557, %r287, %r559;
	// end inline asm
	cvt.u16.u32 	%rs412, %r555;
	add.s32 	%r560, %r330, 8;
	setp.gt.s32 	%p150, %r560, %r287;
	@%p150 bra 	$L__BB10_380;
	or.b32  	%r298, %r550, %r1103;
	setp.ne.s32 	%p151, %r1103, 0;
	mov.u32 	%r1103, %r298;
	@%p151 bra 	$L__BB10_380;
	// begin inline asm
	{add.f16 %rs1137,%rs412,%rs1137;
}
	// end inline asm
$L__BB10_380:
	{ .reg .b16 tmp; mov.b32 {tmp, %rs598}, %r1099; }
	mov.b32 	%r1099, {%rs1137, %rs598};
	mov.b32 	%r568, 16;
	mov.b32 	%r570, -1;
	// begin inline asm
	shfl.sync.down.b32 %r561, %r1103, %r568, %r287, %r570;
	// end inline asm
	// begin inline asm
	shfl.sync.down.b32 %r566, %r1099, %r568, %r287, %r570;
	// end inline asm
	cvt.u16.u32 	%rs415, %r566;
	add.s32 	%r571, %r330, 16;
	setp.gt.s32 	%p152, %r571, %r287;
	@%p152 bra 	$L__BB10_383;
	or.b32  	%r301, %r561, %r1103;
	setp.ne.s32 	%p153, %r1103, 0;
	mov.u32 	%r1103, %r301;
	@%p153 bra 	$L__BB10_383;
	// begin inline asm
	{add.f16 %rs1137,%rs415,%rs1137;
}
	// end inline asm
$L__BB10_383:
	add.s32 	%r1101, %r1101, -32;
	or.b32  	%r309, %r1103, %r1091;
	setp.ne.s32 	%p154, %r1091, 0;
	mov.u32 	%r1091, %r309;
	@%p154 bra 	$L__BB10_365;
	// begin inline asm
	{add.f16 %rs1130,%rs1137,%rs1130;
}
	// end inline asm
	bra.uni 	$L__BB10_365;
$L__BB10_385:
	setp.ne.s32 	%p134, %r151, 0;
	@%p134 bra 	$L__BB10_389;
	setp.ne.s32 	%p135, %r257, 0;
	@%p135 bra 	$L__BB10_388;
	// begin inline asm
	{add.f16 %rs1127,%rs1130,%rs1127;
}
	// end inline asm
$L__BB10_388:
	or.b32  	%r507, %r1091, %r257;
	add.s64 	%rd53, %rd12, 256;
	mov.b64 	%rd55, {%r508, %r507};
	and.b64  	%rd56, %rd55, -4294967296;
	cvt.u64.u16 	%rd57, %rs1127;
	or.b64  	%rd58, %rd56, %rd57;
	or.b64  	%rd54, %rd58, 6619136;
	// begin inline asm
	st.relaxed.gpu.u64 [%rd53], %rd54;
	// end inline asm
	st.shared.u32 	[_ZZN3cub18CUB_300001_SM_10006detail11scan_by_key21DeviceScanByKeyKernelINS2_10policy_hubIN6thrust24THRUST_300001_SM_1000_NS18transform_iteratorI6RowKeyNS6_17counting_iteratorIiNS6_11use_defaultESA_SA_EESA_SA_EE6__halfSD_7HalfAddE10Policy1000ESC_PSD_SH_NS0_24ReduceByKeyScanTileStateISD_iLb1EEEN4cuda3std3__48equal_toIiEESE_NS0_8NullTypeEmSD_iEEvT0_PT9_T1_T2_T3_iT4_T5_T6_T7_E12temp_storage+100], %r1091;
	st.shared.u16 	[_ZZN3cub18CUB_300001_SM_10006detail11scan_by_key21DeviceScanByKeyKernelINS2_10policy_hubIN6thrust24THRUST_300001_SM_1000_NS18transform_iteratorI6RowKeyNS6_17counting_iteratorIiNS6_11use_defaultESA_SA_EESA_SA_EE6__halfSD_7HalfAddE10Policy1000ESC_PSD_SH_NS0_24ReduceByKeyScanTileStateISD_iLb1EEEN4cuda3std3__48equal_toIiEESE_NS0_8NullTypeEmSD_iEEvT0_PT9_T1_T2_T3_iT4_T5_T6_T7_E12temp_storage+104], %rs1130;
	st.shared.u32 	[_ZZN3cub18CUB_300001_SM_10006detail11scan_by_key21DeviceScanByKeyKernelINS2_10policy_hubIN6thrust24THRUST_300001_SM_1000_NS18transform_iteratorI6RowKeyNS6_17counting_iteratorIiNS6_11use_defaultESA_SA_EESA_SA_EE6__halfSD_7HalfAddE10Policy1000ESC_PSD_SH_NS0_24ReduceByKeyScanTileStateISD_iLb1EEEN4cuda3std3__48equal_toIiEESE_NS0_8NullTypeEmSD_iEEvT0_PT9_T1_T2_T3_iT4_T5_T6_T7_E12temp_storage+108], %r507;
	st.shared.u16 	[_ZZN3cub18CUB_300001_SM_10006detail11scan_by_key21DeviceScanByKeyKernelINS2_10policy_hubIN6thrust24THRUST_300001_SM_1000_NS18transform_iteratorI6RowKeyNS6_17counting_iteratorIiNS6_11use_defaultESA_SA_EESA_SA_EE6__halfSD_7HalfAddE10Policy1000ESC_PSD_SH_NS0_24ReduceByKeyScanTileStateISD_iLb1EEEN4cuda3std3__48equal_toIiEESE_NS0_8NullTypeEmSD_iEEvT0_PT9_T1_T2_T3_iT4_T5_T6_T7_E12temp_storage+112], %rs1127;
$L__BB10_389:
	setp.ne.s32 	%p136, %r330, 0;
	@%p136 bra 	$L__BB10_391;
	st.shared.u32 	[_ZZN3cub18CUB_300001_SM_10006detail11scan_by_key21DeviceScanByKeyKernelINS2_10policy_hubIN6thrust24THRUST_300001_SM_1000_NS18transform_iteratorI6RowKeyNS6_17counting_iteratorIiNS6_11use_defaultESA_SA_EESA_SA_EE6__halfSD_7HalfAddE10Policy1000ESC_PSD_SH_NS0_24ReduceByKeyScanTileStateISD_iLb1EEEN4cuda3std3__48equal_toIiEESE_NS0_8NullTypeEmSD_iEEvT0_PT9_T1_T2_T3_iT4_T5_T6_T7_E12temp_storage+72], %r1091;
	st.shared.u16 	[_ZZN3cub18CUB_300001_SM_10006detail11scan_by_key21DeviceScanByKeyKernelINS2_10policy_hubIN6thrust24THRUST_300001_SM_1000_NS18transform_iteratorI6RowKeyNS6_17counting_iteratorIiNS6_11use_defaultESA_SA_EESA_SA_EE6__halfSD_7HalfAddE10Policy1000ESC_PSD_SH_NS0_24ReduceByKeyScanTileStateISD_iLb1EEEN4cuda3std3__48equal_toIiEESE_NS0_8NullTypeEmSD_iEEvT0_PT9_T1_T2_T3_iT4_T5_T6_T7_E12temp_storage+76], %rs1130;
	mov.u32 	%r1107, %r1091;
	mov.u16 	%rs1142, %rs1130;
$L__BB10_391:
	setp.eq.s32 	%p137, %r151, 0;
	bar.sync 	0;
	setp.ne.s32 	%p138, %r1107, 0;
	or.pred  	%p139, %p137, %p138;
	@%p139 bra 	$L__BB10_393;
	ld.shared.u16 	%rs553, [_ZZN3cub18CUB_300001_SM_10006detail11scan_by_key21DeviceScanByKeyKernelINS2_10policy_hubIN6thrust24THRUST_300001_SM_1000_NS18transform_iteratorI6RowKeyNS6_17counting_iteratorIiNS6_11use_defaultESA_SA_EESA_SA_EE6__halfSD_7HalfAddE10Policy1000ESC_PSD_SH_NS0_24ReduceByKeyScanTileStateISD_iLb1EEEN4cuda3std3__48equal_toIiEESE_NS0_8NullTypeEmSD_iEEvT0_PT9_T1_T2_T3_iT4_T5_T6_T7_E12temp_storage+76];
	// begin inline asm
	{add.f16 %rs1142,%rs553,%rs1142;
}
	// end inline asm
$L__BB10_393:
	@%p23 bra 	$L__BB10_395;
	// begin inline asm
	{add.f16 %rs1160,%rs1142,%rs1160;
}
	// end inline asm
$L__BB10_395:
	@%p24 bra 	$L__BB10_397;
	// begin inline asm
	{add.f16 %rs1159,%rs1160,%rs1159;
}
	// end inline asm
$L__BB10_397:
	@%p25 bra 	$L__BB10_399;
	// begin inline asm
	{add.f16 %rs1158,%rs1159,%rs1158;
}
	// end inline asm
$L__BB10_399:
	@%p26 bra 	$L__BB10_401;
	// begin inline asm
	{add.f16 %rs1157,%rs1158,%rs1157;
}
	// end inline asm
$L__BB10_401:
	@%p27 bra 	$L__BB10_403;
	// begin inline asm
	{add.f16 %rs1156,%rs1157,%rs1156;
}
	// end inline asm
$L__BB10_403:
	@%p28 bra 	$L__BB10_405;
	// begin inline asm
	{add.f16 %rs1155,%rs1156,%rs1155;
}
	// end inline asm
$L__BB10_405:
	@%p29 bra 	$L__BB10_407;
	// begin inline asm
	{add.f16 %rs1154,%rs1155,%rs1154;
}
	// end inline asm
$L__BB10_407:
	@%p30 bra 	$L__BB10_409;
	// begin inline asm
	{add.f16 %rs1153,%rs1154,%rs1153;
}
	// end inline asm
$L__BB10_409:
	@%p31 bra 	$L__BB10_411;
	// begin inline asm
	{add.f16 %rs1152,%rs1153,%rs1152;
}
	// end inline asm
$L__BB10_411:
	bar.sync 	0;
	st.shared.u16 	[%r192], %rs1160;
	st.shared.u16 	[%r192+2], %rs1159;
	st.shared.u16 	[%r192+4], %rs1158;
	st.shared.u16 	[%r192+6], %rs1157;
	st.shared.u16 	[%r192+8], %rs1156;
	st.shared.u16 	[%r192+10], %rs1155;
	st.shared.u16 	[%r192+12], %rs1154;
	st.shared.u16 	[%r192+14], %rs1153;
	st.shared.u16 	[%r192+16], %rs1152;
	bar.warp.sync 	-1;
	ld.shared.u16 	%rs450, [%r191];
	ld.shared.u16 	%rs451, [%r191+64];
	ld.shared.u16 	%rs452, [%r191+128];
	ld.shared.u16 	%rs453, [%r191+192];
	ld.shared.u16 	%rs454, [%r191+256];
	ld.shared.u16 	%rs455, [%r191+320];
	ld.shared.u16 	%rs456, [%r191+384];
	ld.shared.u16 	%rs457, [%r191+448];
	ld.shared.u16 	%rs458, [%r191+512];
	setp.ne.s32 	%p210, %r151, 0;
	@%p210 bra 	$L__BB10_413;
	ld.param.u64 	%rd133, [_ZN3cub18CUB_300001_SM_10006detail11scan_by_key21DeviceScanByKeyKernelINS2_10policy_hubIN6thrust24THRUST_300001_SM_1000_NS18transform_iteratorI6RowKeyNS6_17counting_iteratorIiNS6_11use_defaultESA_SA_EESA_SA_EE6__halfSD_7HalfAddE10Policy1000ESC_PSD_SH_NS0_24ReduceByKeyScanTileStateISD_iLb1EEEN4cuda3std3__48equal_toIiEESE_NS0_8NullTypeEmSD_iEEvT0_PT9_T1_T2_T3_iT4_T5_T6_T7__param_9];
	mov.u32 	%r662, %ctaid.x;
	cvt.u64.u32 	%rd73, %r662;
	mul.lo.s64 	%rd74, %rd73, 2304;
	sub.s64 	%rd75, %rd133, %rd74;
	st.volatile.shared.u32 	[_ZZN3cub18CUB_300001_SM_10006detail11scan_by_key21DeviceScanByKeyKernelINS2_10policy_hubIN6thrust24THRUST_300001_SM_1000_NS18transform_iteratorI6RowKeyNS6_17counting_iteratorIiNS6_11use_defaultESA_SA_EESA_SA_EE6__halfSD_7HalfAddE10Policy1000ESC_PSD_SH_NS0_24ReduceByKeyScanTileStateISD_iLb1EEEN4cuda3std3__48equal_toIiEESE_NS0_8NullTypeEmSD_iEEvT0_PT9_T1_T2_T3_iT4_T5_T6_T7_E12temp_storage+4608], %rd75;
$L__BB10_413:
	ld.param.u64 	%rd131, [_ZN3cub18CUB_300001_SM_10006detail11scan_by_key21DeviceScanByKeyKernelINS2_10policy_hubIN6thrust24THRUST_300001_SM_1000_NS18transform_iteratorI6RowKeyNS6_17counting_iteratorIiNS6_11use_defaultESA_SA_EESA_SA_EE6__halfSD_7HalfAddE10Policy1000ESC_PSD_SH_NS0_24ReduceByKeyScanTileStateISD_iLb1EEEN4cuda3std3__48equal_toIiEESE_NS0_8NullTypeEmSD_iEEvT0_PT9_T1_T2_T3_iT4_T5_T6_T7__param_3];
	bar.sync 	0;
	ld.volatile.shared.u32 	%r316, [_ZZN3cub18CUB_300001_SM_10006detail11scan_by_key21DeviceScanByKeyKernelINS2_10policy_hubIN6thrust24THRUST_300001_SM_1000_NS18transform_iteratorI6RowKeyNS6_17counting_iteratorIiNS6_11use_defaultESA_SA_EESA_SA_EE6__halfSD_7HalfAddE10Policy1000ESC_PSD_SH_NS0_24ReduceByKeyScanTileStateISD_iLb1EEEN4cuda3std3__48equal_toIiEESE_NS0_8NullTypeEmSD_iEEvT0_PT9_T1_T2_T3_iT4_T5_T6_T7_E12temp_storage+4608];
	setp.ge.s32 	%p211, %r152, %r316;
	cvt.u64.u32 	%rd76, %r152;
	mov.u32 	%r663, %ctaid.x;
	mul.wide.u32 	%rd77, %r663, 2304;
	add.s64 	%rd78, %rd77, %rd76;
	cvta.to.global.u64 	%rd79, %rd131;
	shl.b64 	%rd80, %rd78, 1;
	add.s64 	%rd17, %rd79, %rd80;
	@%p211 bra 	$L__BB10_415;
	st.global.u16 	[%rd17], %rs450;
$L__BB10_415:
	mov.u32 	%r664, %tid.x;
	and.b32  	%r665, %r664, 992;
	mul.lo.s32 	%r666, %r665, 9;
	and.b32  	%r667, %r664, 31;
	or.b32  	%r668, %r666, %r667;
	add.s32 	%r669, %r668, 32;
	setp.ge.s32 	%p212, %r669, %r316;
	@%p212 bra 	$L__BB10_417;
	st.global.u16 	[%rd17+64], %rs451;
$L__BB10_417:
	add.s32 	%r675, %r668, 64;
	setp.ge.s32 	%p213, %r675, %r316;
	@%p213 bra 	$L__BB10_419;
	st.global.u16 	[%rd17+128], %rs452;
$L__BB10_419:
	add.s32 	%r681, %r668, 96;
	setp.ge.s32 	%p214, %r681, %r316;
	@%p214 bra 	$L__BB10_421;
	st.global.u16 	[%rd17+192], %rs453;
$L__BB10_421:
	add.s32 	%r687, %r668, 128;
	setp.ge.s32 	%p215, %r687, %r316;
	@%p215 bra 	$L__BB10_423;
	st.global.u16 	[%rd17+256], %rs454;
$L__BB10_423:
	add.s32 	%r693, %r668, 160;
	setp.ge.s32 	%p216, %r693, %r316;
	@%p216 bra 	$L__BB10_425;
	st.global.u16 	[%rd17+320], %rs455;
$L__BB10_425:
	add.s32 	%r699, %r668, 192;
	setp.ge.s32 	%p217, %r699, %r316;
	@%p217 bra 	$L__BB10_427;
	st.global.u16 	[%rd17+384], %rs456;
$L__BB10_427:
	add.s32 	%r705, %r668, 224;
	setp.ge.s32 	%p218, %r705, %r316;
	@%p218 bra 	$L__BB10_429;
	st.global.u16 	[%rd17+448], %rs457;
$L__BB10_429:
	add.s32 	%r711, %r668, 256;
	setp.ge.s32 	%p219, %r711, %r316;
	@%p219 bra 	$L__BB10_431;
	st.global.u16 	[%rd17+512], %rs458;
$L__BB10_431:
	ret;

}
	// .globl	_ZN3cub18CUB_300001_SM_10006detail11scan_by_key25DeviceScanByKeyInitKernelINS0_24ReduceByKeyScanTileStateIhiLb1EEEN6thrust24THRUST_300001_SM_1000_NS18transform_iteratorI6RowKeyNS7_17counting_iteratorIiNS7_11use_defaultESB_SB_EESB_SB_EEjEEvT_T0_PN4cuda3std3__415iterator_traitsISF_vE10value_typeET1_i
.visible .entry _ZN3cub18CUB_300001_SM_10006detail11scan_by_key25DeviceScanByKeyInitKernelINS0_24ReduceByKeyScanTileStateIhiLb1EEEN6thrust24THRUST_300001_SM_1000_NS18transform_iteratorI6RowKeyNS7_17counting_iteratorIiNS7_11use_defaultESB_SB_EESB_SB_EEjEEvT_T0_PN4cuda3std3__415iterator_traitsISF_vE10value_typeET1_i(
	.param .align 8 .b8 _ZN3cub18CUB_300001_SM_10006detail11scan_by_key25DeviceScanByKeyInitKernelINS0_24ReduceByKeyScanTileStateIhiLb1EEEN6thrust24THRUST_300001_SM_1000_NS18transform_iteratorI6RowKeyNS7_17counting_iteratorIiNS7_11use_defaultESB_SB_EESB_SB_EEjEEvT_T0_PN4cuda3std3__415iterator_traitsISF_vE10value_typeET1_i_param_0[8],
	.param .align 4 .b8 _ZN3cub18CUB_300001_SM_10006detail11scan_by_key25DeviceScanByKeyInitKernelINS0_24ReduceByKeyScanTileStateIhiLb1EEEN6thrust24THRUST_300001_SM_1000_NS18transform_iteratorI6RowKeyNS7_17counting_iteratorIiNS7_11use_defaultESB_SB_EESB_SB_EEjEEvT_T0_PN4cuda3std3__415iterator_traitsISF_vE10value_typeET1_i_param_1[8],
	.param .u64 .ptr .align 1 _ZN3cub18CUB_300001_SM_10006detail11scan_by_key25DeviceScanByKeyInitKernelINS0_24ReduceByKeyScanTileStateIhiLb1EEEN6thrust24THRUST_300001_SM_1000_NS18transform_iteratorI6RowKeyNS7_17counting_iteratorIiNS7_11use_defaultESB_SB_EESB_SB_EEjEEvT_T0_PN4cuda3std3__415iterator_traitsISF_vE10value_typeET1_i_param_2,
	.param .u32 _ZN3cub18CUB_300001_SM_10006detail11scan_by_key25DeviceScanByKeyInitKernelINS0_24ReduceByKeyScanTileStateIhiLb1EEEN6thrust24THRUST_300001_SM_1000_NS18transform_iteratorI6RowKeyNS7_17counting_iteratorIiNS7_11use_defaultESB_SB_EESB_SB_EEjEEvT_T0_PN4cuda3std3__415iterator_traitsISF_vE10value_typeET1_i_param_3,
	.param .u32 _ZN3cub18CUB_300001_SM_10006detail11scan_by_key25DeviceScanByKeyInitKernelINS0_24ReduceByKeyScanTileStateIhiLb1EEEN6thrust24THRUST_300001_SM_1000_NS18transform_iteratorI6RowKeyNS7_17counting_iteratorIiNS7_11use_defaultESB_SB_EESB_SB_EEjEEvT_T0_PN4cuda3std3__415iterator_traitsISF_vE10value_typeET1_i_param_4
)
{
	.reg .pred 	%p<8>;
	.reg .b32 	%r<13>;
	.reg .b64 	%rd<13>;

	ld.param.u32 	%r1, [_ZN3cub18CUB_300001_SM_10006detail11scan_by_key25DeviceScanByKeyInitKernelINS0_24ReduceByKeyScanTileStateIhiLb1EEEN6thrust24THRUST_300001_SM_1000_NS18transform_iteratorI6RowKeyNS7_17counting_iteratorIiNS7_11use_defaultESB_SB_EESB_SB_EEjEEvT_T0_PN4cuda3std3__415iterator_traitsISF_vE10value_typeET1_i_param_1];
	ld.param.u32 	%r2, [_ZN3cub18CUB_300001_SM_10006detail11scan_by_key25DeviceScanByKeyInitKernelINS0_24ReduceByKeyScanTileStateIhiLb1EEEN6thrust24THRUST_300001_SM_1000_NS18transform_iteratorI6RowKeyNS7_17counting_iteratorIiNS7_11use_defaultESB_SB_EESB_SB_EEjEEvT_T0_PN4cuda3std3__415iterator_traitsISF_vE10value_typeET1_i_param_1+4];
	ld.param.u64 	%rd3, [_ZN3cub18CUB_300001_SM_10006detail11scan_by_key25DeviceScanByKeyInitKernelINS0_24ReduceByKeyScanTileStateIhiLb1EEEN6thrust24THRUST_300001_SM_1000_NS18transform_iteratorI6RowKeyNS7_17counting_iteratorIiNS7_11use_defaultESB_SB_EESB_SB_EEjEEvT_T0_PN4cuda3std3__415iterator_traitsISF_vE10value_typeET1_i_param_0];
	ld.param.u64 	%rd2, [_ZN3cub18CUB_300001_SM_10006detail11scan_by_key25DeviceScanByKeyInitKernelINS0_24ReduceByKeyScanTileStateIhiLb1EEEN6thrust24THRUST_300001_SM_1000_NS18transform_iteratorI6RowKeyNS7_17counting_iteratorIiNS7_11use_defaultESB_SB_EESB_SB_EEjEEvT_T0_PN4cuda3std3__415iterator_traitsISF_vE10value_typeET1_i_param_2];
	ld.param.u32 	%r6, [_ZN3cub18CUB_300001_SM_10006detail11scan_by_key25DeviceScanByKeyInitKernelINS0_24ReduceByKeyScanTileStateIhiLb1EEEN6thrust24THRUST_300001_SM_1000_NS18transform_iteratorI6RowKeyNS7_17counting_iteratorIiNS7_11use_defaultESB_SB_EESB_SB_EEjEEvT_T0_PN4cuda3std3__415iterator_traitsISF_vE10value_typeET1_i_param_3];
	ld.param.u32 	%r7, [_ZN3cub18CUB_300001_SM_10006detail11scan_by_key25DeviceScanByKeyInitKernelINS0_24ReduceByKeyScanTileStateIhiLb1EEEN6thrust24THRUST_300001_SM_1000_NS18transform_iteratorI6RowKeyNS7_17counting_iteratorIiNS7_11use_defaultESB_SB_EESB_SB_EEjEEvT_T0_PN4cuda3std3__415iterator_traitsISF_vE10value_typeET1_i_param_4];
	cvta.to.global.u64 	%rd1, %rd3;
	mov.u32 	%r3, %ctaid.x;
	mov.u32 	%r8, %ntid.x;
	mov.u32 	%r4, %tid.x;
	mad.lo.s32 	%r5, %r3, %r8, %r4;
	setp.ge.s32 	%p1, %r5, %r7;
	@%p1 bra 	$L__BB11_2;
	mul.wide.s32 	%rd4, %r5, 8;
	add.s64 	%rd5, %rd1, %rd4;
	mov.b64 	%rd6, 25344;
	st.global.u64 	[%rd5+256], %rd6;
$L__BB11_2:
	setp.ne.s32 	%p2, %r3, 0;
	setp.gt.u32 	%p3, %r4, 31;
	or.pred  	%p4, %p2, %p3;
	@%p4 bra 	$L__BB11_4;
	mul.wide.u32 	%rd7, %r4, 8;
	add.s64 	%rd8, %rd1, %rd7;
	mov.b64 	%rd9, 0;
	st.global.u64 	[%rd8], %rd9;
$L__BB11_4:
	setp.eq.s32 	%p5, %r5, 0;
	setp.ge.u32 	%p6, %r5, %r7;
	or.pred  	%p7, %p5, %p6;
	@%p7 bra 	$L__BB11_6;
	mad.lo.s32 	%r10, %r6, %r5, %r1;
	add.s32 	%r11, %r10, -1;
	div.s32 	%r12, %r11, %r2;
	cvta.to.global.u64 	%rd10, %rd2;
	mul.wide.u32 	%rd11, %r5, 4;
	add.s64 	%rd12, %rd10, %rd11;
	st.global.u32 	[%rd12], %r12;
$L__BB11_6:
	ret;

}
	// .globl	_ZN3cub18CUB_300001_SM_10006detail11scan_by_key21DeviceScanByKeyKernelINS2_10policy_hubIN6thrust24THRUST_300001_SM_1000_NS18transform_iteratorI6RowKeyNS6_17counting_iteratorIiNS6_11use_defaultESA_SA_EESA_SA_EEhh8SatAddU8E10Policy1000ESC_PhSG_NS0_24ReduceByKeyScanTileStateIhiLb1EEEN4cuda3std3__48equal_toIiEESD_NS0_8NullTypeEjhiEEvT0_PT9_T1_T2_T3_iT4_T5_T6_T7_
.visible .entry _ZN3cub18CUB_300001_SM_10006detail11scan_by_key21DeviceScanByKeyKernelINS2_10policy_hubIN6thrust24THRUST_300001_SM_1000_NS18transform_iteratorI6RowKeyNS6_17counting_iteratorIiNS6_11use_defaultESA_SA_EESA_SA_EEhh8SatAddU8E10Policy1000ESC_PhSG_NS0_24ReduceByKeyScanTileStateIhiLb1EEEN4cuda3std3__48equal_toIiEESD_NS0_8NullTypeEjhiEEvT0_PT9_T1_T2_T3_iT4_T5_T6_T7_(
	.param .align 4 .b8 _ZN3cub18CUB_300001_SM_10006detail11scan_by_key21DeviceScanByKeyKernelINS2_10policy_hubIN6thrust24THRUST_300001_SM_1000_NS18transform_iteratorI6RowKeyNS6_17counting_iteratorIiNS6_11use_defaultESA_SA_EESA_SA_EEhh8SatAddU8E10Policy1000ESC_PhSG_NS0_24ReduceByKeyScanTileStateIhiLb1EEEN4cuda3std3__48equal_toIiEESD_NS0_8NullTypeEjhiEEvT0_PT9_T1_T2_T3_iT4_T5_T6_T7__param_0[8],
	.param .u64 .ptr .align 1 _ZN3cub18CUB_300001_SM_10006detail11scan_by_key21DeviceScanByKeyKernelINS2_10policy_hubIN6thrust24THRUST_300001_SM_1000_NS18transform_iteratorI6RowKeyNS6_17counting_iteratorIiNS6_11use_defaultESA_SA_EESA_SA_EEhh8SatAddU8E10Policy1000ESC_PhSG_NS0_24ReduceByKeyScanTileStateIhiLb1EEEN4cuda3std3__48equal_toIiEESD_NS0_8NullTypeEjhiEEvT0_PT9_T1_T2_T3_iT4_T5_T6_T7__param_1,
	.param .u64 .ptr .align 1 _ZN3cub18CUB_300001_SM_10006detail11scan_by_key21DeviceScanByKeyKernelINS2_10policy_hubIN6thrust24THRUST_300001_SM_1000_NS18transform_iteratorI6RowKeyNS6_17counting_iteratorIiNS6_11use_defaultESA_SA_EESA_SA_EEhh8SatAddU8E10Policy1000ESC_PhSG_NS0_24ReduceByKeyScanTileStateIhiLb1EEEN4cuda3std3__48equal_toIiEESD_NS0_8NullTypeEjhiEEvT0_PT9_T1_T2_T3_iT4_T5_T6_T7__param_2,
	.param .u64 .ptr .align 1 _ZN3cub18CUB_300001_SM_10006detail11scan_by_key21DeviceScanByKeyKernelINS2_10policy_hubIN6thrust24THRUST_300001_SM_1000_NS18transform_iteratorI6RowKeyNS6_17counting_iteratorIiNS6_11use_defaultESA_SA_EESA_SA_EEhh8SatAddU8E10Policy1000ESC_PhSG_NS0_24ReduceByKeyScanTileStateIhiLb1EEEN4cuda3std3__48equal_toIiEESD_NS0_8NullTypeEjhiEEvT0_PT9_T1_T2_T3_iT4_T5_T6_T7__param_3,
	.param .align 8 .b8 _ZN3cub18CUB_300001_SM_10006detail11scan_by_key21DeviceScanByKeyKernelINS2_10policy_hubIN6thrust24THRUST_300001_SM_1000_NS18transform_iteratorI6RowKeyNS6_17counting_iteratorIiNS6_11use_defaultESA_SA_EESA_SA_EEhh8SatAddU8E10Policy1000ESC_PhSG_NS0_24ReduceByKeyScanTileStateIhiLb1EEEN4cuda3std3__48equal_toIiEESD_NS0_8NullTypeEjhiEEvT0_PT9_T1_T2_T3_iT4_T5_T6_T7__param_4[8],
	.param .u32 _ZN3cub18CUB_300001_SM_10006detail11scan_by_key21DeviceScanByKeyKernelINS2_10policy_hubIN6thrust24THRUST_300001_SM_1000_NS18transform_iteratorI6RowKeyNS6_17counting_iteratorIiNS6_11use_defaultESA_SA_EESA_SA_EEhh8SatAddU8E10Policy1000ESC_PhSG_NS0_24ReduceByKeyScanTileStateIhiLb1EEEN4cuda3std3__48equal_toIiEESD_NS0_8NullTypeEjhiEEvT0_PT9_T1_T2_T3_iT4_T5_T6_T7__param_5,
	.param .align 1 .b8 _ZN3cub18CUB_300001_SM_10006detail11scan_by_key21DeviceScanByKeyKernelINS2_10policy_hubIN6thrust24THRUST_300001_SM_1000_NS18transform_iteratorI6RowKeyNS6_17counting_iteratorIiNS6_11use_defaultESA_SA_EESA_SA_EEhh8SatAddU8E10Policy1000ESC_PhSG_NS0_24ReduceByKeyScanTileStateIhiLb1EEEN4cuda3std3__48equal_toIiEESD_NS0_8NullTypeEjhiEEvT0_PT9_T1_T2_T3_iT4_T5_T6_T7__param_6[1],
	.param .align 1 .b8 _ZN3cub18CUB_300001_SM_10006detail11scan_by_key21DeviceScanByKeyKernelINS2_10policy_hubIN6thrust24THRUST_300001_SM_1000_NS18transform_iteratorI6RowKeyNS6_17counting_iteratorIiNS6_11use_defaultESA_SA_EESA_SA_EEhh8SatAddU8E10Policy1000ESC_PhSG_NS0_24ReduceByKeyScanTileStateIhiLb1EEEN4cuda3std3__48equal_toIiEESD_NS0_8NullTypeEjhiEEvT0_PT9_T1_T2_T3_iT4_T5_T6_T7__param_7[1],
	.param .align 1 .b8 _ZN3cub18CUB_300001_SM_10006detail11scan_by_key21DeviceScanByKeyKernelINS2_10policy_hubIN6thrust24THRUST_300001_SM_1000_NS18transform_iteratorI6RowKeyNS6_17counting_iteratorIiNS6_11use_defaultESA_SA_EESA_SA_EEhh8SatAddU8E10Policy1000ESC_PhSG_NS0_24ReduceByKeyScanTileStateIhiLb1EEEN4cuda3std3__48equal_toIiEESD_NS0_8NullTypeEjhiEEvT0_PT9_T1_T2_T3_iT4_T5_T6_T7__param_8[1],
	.param .u32 _ZN3cub18CUB_300001_SM_10006detail11scan_by_key21DeviceScanByKeyKernelINS2_10policy_hubIN6thrust24THRUST_300001_SM_1000_NS18transform_iteratorI6RowKeyNS6_17counting_iteratorIiNS6_11use_defaultESA_SA_EESA_SA_EEhh8SatAddU8E10Policy1000ESC_PhSG_NS0_24ReduceByKeyScanTileStateIhiLb1EEEN4cuda3std3__48equal_toIiEESD_NS0_8NullTypeEjhiEEvT0_PT9_T1_T2_T3_iT4_T5_T6_T7__param_9
)
.maxntid 256
{
	.reg .pred 	%p<347>;
	.reg .b16 	%rs<565>;
	.reg .b32 	%r<1715>;
	.reg .b64 	%rd<148>;
	// demoted variable
	.shared .align 16 .b8 _ZZN3cub18CUB_300001_SM_10006detail11scan_by_key21DeviceScanByKeyKernelINS2_10policy_hubIN6thrust24THRUST_300001_SM_1000_NS18transform_iteratorI6RowKeyNS6_17counting_iteratorIiNS6_11use_defaultESA_SA_EESA_SA_EEhh8SatAddU8E10Policy1000ESC_PhSG_NS0_24ReduceByKeyScanTileStateIhiLb1EEEN4cuda3std3__48equal_toIiEESD_NS0_8NullTypeEjhiEEvT0_PT9_T1_T2_T3_iT4_T5_T6_T7_E12temp_storage[9216];
	ld.param.u64 	%rd4, [_ZN3cub18CUB_300001_SM_10006detail11scan_by_key21DeviceScanByKeyKernelINS2_10policy_hubIN6thrust24THRUST_300001_SM_1000_NS18transform_iteratorI6RowKeyNS6_17counting_iteratorIiNS6_11use_defaultESA_SA_EESA_SA_EEhh8SatAddU8E10Policy1000ESC_PhSG_NS0_24ReduceByKeyScanTileStateIhiLb1EEEN4cuda3std3__48equal_toIiEESD_NS0_8NullTypeEjhiEEvT0_PT9_T1_T2_T3_iT4_T5_T6_T7__param_4];
	ld.param.u32 	%r1, [_ZN3cub18CUB_300001_SM_10006detail11scan_by_key21DeviceScanByKeyKernelINS2_10policy_hubIN6thrust24THRUST_300001_SM_1000_NS18transform_iteratorI6RowKeyNS6_17counting_iteratorIiNS6_11use_defaultESA_SA_EESA_SA_EEhh8SatAddU8E10Policy1000ESC_PhSG_NS0_24ReduceByKeyScanTileStateIhiLb1EEEN4cuda3std3__48equal_toIiEESD_NS0_8NullTypeEjhiEEvT0_PT9_T1_T2_T3_iT4_T5_T6_T7__param_0];
	ld.param.u32 	%r2, [_ZN3cub18CUB_300001_SM_10006detail11scan_by_key21DeviceScanByKeyKernelINS2_10policy_hubIN6thrust24THRUST_300001_SM_1000_NS18transform_iteratorI6RowKeyNS6_17counting_iteratorIiNS6_11use_defaultESA_SA_EESA_SA_EEhh8SatAddU8E10Policy1000ESC_PhSG_NS0_24ReduceByKeyScanTileStateIhiLb1EEEN4cuda3std3__48equal_toIiEESD_NS0_8NullTypeEjhiEEvT0_PT9_T1_T2_T3_iT4_T5_T6_T7__param_0+4];
	ld.param.u64 	%rd22, [_ZN3cub18CUB_300001_SM_10006detail11scan_by_key21DeviceScanByKeyKernelINS2_10policy_hubIN6thrust24THRUST_300001_SM_1000_NS18transform_iteratorI6RowKeyNS6_17counting_iteratorIiNS6_11use_defaultESA_SA_EESA_SA_EEhh8SatAddU8E10Policy1000ESC_PhSG_NS0_24ReduceByKeyScanTileStateIhiLb1EEEN4cuda3std3__48equal_toIiEESD_NS0_8NullTypeEjhiEEvT0_PT9_T1_T2_T3_iT4_T5_T6_T7__param_1];
	ld.param.u64 	%rd23, [_ZN3cub18CUB_300001_SM_10006detail11scan_by_key21DeviceScanByKeyKernelINS2_10policy_hubIN6thrust24THRUST_300001_SM_1000_NS18transform_iteratorI6RowKeyNS6_17counting_iteratorIiNS6_11use_defaultESA_SA_EESA_SA_EEhh8SatAddU8E10Policy1000ESC_PhSG_NS0_24ReduceByKeyScanTileStateIhiLb1EEEN4cuda3std3__48equal_toIiEESD_NS0_8NullTypeEjhiEEvT0_PT9_T1_T2_T3_iT4_T5_T6_T7__param_2];
	ld.param.u64 	%rd24, [_ZN3cub18CUB_300001_SM_10006detail11scan_by_key21DeviceScanByKeyKernelINS2_10policy_hubIN6thrust24THRUST_300001_SM_1000_NS18transform_iteratorI6RowKeyNS6_17counting_iteratorIiNS6_11use_defaultESA_SA_EESA_SA_EEhh8SatAddU8E10Policy1000ESC_PhSG_NS0_24ReduceByKeyScanTileStateIhiLb1EEEN4cuda3std3__48equal_toIiEESD_NS0_8NullTypeEjhiEEvT0_PT9_T1_T2_T3_iT4_T5_T6_T7__param_3];
	ld.param.u32 	%r288, [_ZN3cub18CUB_300001_SM_10006detail11scan_by_key21DeviceScanByKeyKernelINS2_10policy_hubIN6thrust24THRUST_300001_SM_1000_NS18transform_iteratorI6RowKeyNS6_17counting_iteratorIiNS6_11use_defaultESA_SA_EESA_SA_EEhh8SatAddU8E10Policy1000ESC_PhSG_NS0_24ReduceByKeyScanTileStateIhiLb1EEEN4cuda3std3__48equal_toIiEESD_NS0_8NullTypeEjhiEEvT0_PT9_T1_T2_T3_iT4_T5_T6_T7__param_9];
	cvta.to.global.u64 	%rd1, %rd24;
	cvta.to.global.u64 	%rd2, %rd22;
	cvta.to.global.u64 	%rd3, %rd23;
	mov.u32 	%r3, %ctaid.x;
	mul.lo.s32 	%r4, %r3, 2304;
	sub.s32 	%r5, %r288, %r4;
	setp.lt.u32 	%p18, %r5, 2305;
	@%p18 bra 	$L__BB12_63;
	mov.u32 	%r6, %tid.x;
	and.b32  	%r972, %r6, 31;
	and.b32  	%r973, %r6, 992;
	mul.lo.s32 	%r974, %r973, 9;
	add.s32 	%r975, %r972, %r4;
	add.s32 	%r976, %r975, %r974;
	add.s32 	%r977, %r976, %r1;
	div.s32 	%r978, %r977, %r2;
	add.s32 	%r979, %r977, 32;
	div.s32 	%r980, %r979, %r2;
	add.s32 	%r981, %r977, 64;
	div.s32 	%r982, %r981, %r2;
	add.s32 	%r983, %r977, 96;
	div.s32 	%r984, %r983, %r2;
	add.s32 	%r985, %r977, 128;
	div.s32 	%r986, %r985, %r2;
	add.s32 	%r987, %r977, 160;
	div.s32 	%r988, %r987, %r2;
	add.s32 	%r989, %r977, 192;
	div.s32 	%r990, %r989, %r2;
	add.s32 	%r991, %r977, 224;
	div.s32 	%r992, %r991, %r2;
	add.s32 	%r993, %r977, 256;
	div.s32 	%r994, %r993, %r2;
	// begin inline asm
	mov.u32 %r971, %laneid;
	// end inline asm
	shr.u32 	%r8, %r6, 5;
	mad.lo.s32 	%r995, %r8, 288, %r971;
	shl.b32 	%r996, %r995, 2;
	mov.u32 	%r997, _ZZN3cub18CUB_300001_SM_10006detail11scan_by_key21DeviceScanByKeyKernelINS2_10policy_hubIN6thrust24THRUST_300001_SM_1000_NS18transform_iteratorI6RowKeyNS6_17counting_iteratorIiNS6_11use_defaultESA_SA_EESA_SA_EEhh8SatAddU8E10Policy1000ESC_PhSG_NS0_24ReduceByKeyScanTileStateIhiLb1EEEN4cuda3std3__48equal_toIiEESD_NS0_8NullTypeEjhiEEvT0_PT9_T1_T2_T3_iT4_T5_T6_T7_E12temp_storage;
	add.s32 	%r998, %r997, %r996;
	st.shared.u32 	[%r998], %r978;
	st.shared.u32 	[%r998+128], %r980;
	st.shared.u32 	[%r998+256], %r982;
	st.shared.u32 	[%r998+384], %r984;
	st.shared.u32 	[%r998+512], %r986;
	st.shared.u32 	[%r998+640], %r988;
	st.shared.u32 	[%r998+768], %r990;
	st.shared.u32 	[%r998+896], %r992;
	st.shared.u32 	[%r998+1024], %r994;
	bar.warp.sync 	-1;
	shl.b32 	%r999, %r971, 3;
	add.s32 	%r1000, %r995, %r999;
	shl.b32 	%r1001, %r971, 5;
	add.s32 	%r1002, %r998, %r1001;
	ld.shared.u32 	%r9, [%r1002];
	ld.shared.u32 	%r10, [%r1002+4];
	ld.shared.u32 	%r11, [%r1002+8];
	ld.shared.u32 	%r12, [%r1002+12];
	ld.shared.u32 	%r13, [%r1002+16];
	ld.shared.u32 	%r14, [%r1002+20];
	ld.shared.u32 	%r15, [%r1002+24];
	ld.shared.u32 	%r16, [%r1002+28];
	ld.shared.u32 	%r17, [%r1002+32];
	bar.sync 	0;
	cvt.u64.u32 	%rd78, %r4;
	or.b32  	%r1003, %r974, %r972;
	cvt.u64.u32 	%rd79, %r1003;
	add.s64 	%rd5, %rd79, %rd78;
	add.s64 	%rd80, %rd3, %rd5;
	ld.global.u8 	%rs336, [%rd80];
	ld.global.u8 	%rs337, [%rd80+32];
	ld.global.u8 	%rs338, [%rd80+64];
	ld.global.u8 	%rs339, [%rd80+96];
	ld.global.u8 	%rs340, [%rd80+128];
	ld.global.u8 	%rs341, [%rd80+160];
	ld.global.u8 	%rs342, [%rd80+192];
	ld.global.u8 	%rs343, [%rd80+224];
	ld.global.u8 	%rs344, [%rd80+256];
	mad.lo.s32 	%r18, %r995, -3, %r998;
	st.shared.u8 	[%r18], %rs336;
	st.shared.u8 	[%r18+32], %rs337;
	st.shared.u8 	[%r18+64], %rs338;
	st.shared.u8 	[%r18+96], %rs339;
	st.shared.u8 	[%r18+128], %rs340;
	st.shared.u8 	[%r18+160], %rs341;
	st.shared.u8 	[%r18+192], %rs342;
	st.shared.u8 	[%r18+224], %rs343;
	st.shared.u8 	[%r18+256], %rs344;
	bar.warp.sync 	-1;
	mad.lo.s32 	%r19, %r1000, -3, %r1002;
	ld.shared.u8 	%rs505, [%r19];
	cvt.u32.u16 	%r1004, %rs505;
	and.b32  	%r20, %r1004, 255;
	ld.shared.u8 	%rs2, [%r19+1];
	cvt.u32.u16 	%r1005, %rs2;
	and.b32  	%r22, %r1005, 255;
	ld.shared.u8 	%rs3, [%r19+2];
	cvt.u32.u16 	%r1006, %rs3;
	and.b32  	%r24, %r1006, 255;
	ld.shared.u8 	%rs4, [%r19+3];
	cvt.u32.u16 	%r1007, %rs4;
	and.b32  	%r26, %r1007, 255;
	ld.shared.u8 	%rs5, [%r19+4];
	cvt.u32.u16 	%r1008, %rs5;
	and.b32  	%r28, %r1008, 255;
	ld.shared.u8 	%rs6, [%r19+5];
	cvt.u32.u16 	%r1009, %rs6;
	and.b32  	%r30, %r1009, 255;
	ld.shared.u8 	%rs7, [%r19+6];
	cvt.u32.u16 	%r1010, %rs7;
	and.b32  	%r32, %r1010, 255;
	ld.shared.u8 	%rs8, [%r19+7];
	cvt.u32.u16 	%r1011, %rs8;
	and.b32  	%r34, %r1011, 255;
	ld.shared.u8 	%rs9, [%r19+8];
	cvt.u32.u16 	%r1012, %rs9;
	and.b32  	%r36, %r1012, 255;
	bar.sync 	0;
	setp.ne.s32 	%p197, %r3, 0;
	@%p197 bra 	$L__BB12_12;
	shl.b32 	%r1436, %r6, 2;
	add.s32 	%r1438, %r997, %r1436;
	add.s32 	%r38, %r1438, 1148;
	st.shared.u32 	[%r1438+1148], %r17;
	bar.sync 	0;
	setp.eq.s32 	%p292, %r6, 0;
	mov.b32 	%r1666, 1;
	@%p292 bra 	$L__BB12_4;
	ld.shared.u32 	%r1439, [%r38+-4];
	setp.ne.s32 	%p293, %r1439, %r9;
	selp.u32 	%r1666, 1, 0, %p293;
$L__BB12_4:
	setp.ne.s32 	%p294, %r9, %r10;
	setp.ne.s32 	%p295, %r10, %r11;
	setp.ne.s32 	%p296, %r11, %r12;
	setp.ne.s32 	%p297, %r12, %r13;
	setp.ne.s32 	%p298, %r13, %r14;
	setp.ne.s32 	%p299, %r14, %r15;
	setp.ne.s32 	%p300, %r15, %r16;
	setp.ne.s32 	%p301, %r16, %r17;
	add.s32 	%r1500, %r22, %r20;
	min.u32 	%r1501, %r1500, 255;
	cvt.u16.u32 	%rs428, %r1501;
	selp.b16 	%rs429, %rs2, %rs428, %p294;
	or.pred  	%p302, %p294, %p295;
	cvt.u32.u16 	%r1502, %rs429;
	and.b32  	%r1503, %r1502, 255;
	add.s32 	%r1504, %r24, %r1503;
	min.u32 	%r1505, %r1504, 255;
	cvt.u16.u32 	%rs430, %r1505;
	selp.b16 	%rs431, %rs3, %rs430, %p295;
	or.pred  	%p303, %p302, %p296;
	cvt.u32.u16 	%r1506, %rs431;
	and.b32  	%r1507, %r1506, 255;
	add.s32 	%r1508, %r26, %r1507;
	min.u32 	%r1509, %r1508, 255;
	cvt.u16.u32 	%rs432, %r1509;
	selp.b16 	%rs433, %rs4, %rs432, %p296;
	or.pred  	%p304, %p303, %p297;
	cvt.u32.u16 	%r1510, %rs433;
	and.b32  	%r1511, %r1510, 255;
	add.s32 	%r1512, %r28, %r1511;
	min.u32 	%r1513, %r1512, 255;
	cvt.u16.u32 	%rs434, %r1513;
	selp.b16 	%rs435, %rs5, %rs434, %p297;
	or.pred  	%p305, %p304, %p298;
	cvt.u32.u16 	%r1514, %rs435;
	and.b32  	%r1515, %r1514, 255;
	add.s32 	%r1516, %r30, %r1515;
	min.u32 	%r1517, %r1516, 255;
	cvt.u16.u32 	%rs436, %r1517;
	selp.b16 	%rs437, %rs6, %rs436, %p298;
	or.pred  	%p306, %p305, %p299;
	cvt.u32.u16 	%r1518, %rs437;
	and.b32  	%r1519, %r1518, 255;
	add.s32 	%r1520, %r32, %r1519;
	min.u32 	%r1521, %r1520, 255;
	cvt.u16.u32 	%rs438, %r1521;
	selp.b16 	%rs439, %rs7, %rs438, %p299;
	or.pred  	%p307, %p306, %p300;
	cvt.u32.u16 	%r1522, %rs439;
	and.b32  	%r1523, %r1522, 255;
	add.s32 	%r1524, %r34, %r1523;
	min.u32 	%r1525, %r1524, 255;
	cvt.u16.u32 	%rs440, %r1525;
	selp.b16 	%rs441, %rs8, %rs440, %p300;
	or.pred  	%p308, %p307, %p301;
	selp.u32 	%r1526, 1, 0, %p308;
	or.b32  	%r1441, %r1666, %r1526;
	cvt.u32.u16 	%r1527, %rs441;
	and.b32  	%r1528, %r1527, 255;
	add.s32 	%r1529, %r36, %r1528;
	min.u32 	%r1530, %r1529, 255;
	cvt.u16.u32 	%rs442, %r1530;
	selp.b16 	%rs443, %rs9, %rs442, %p301;
	cvt.u32.u16 	%r1531, %rs443;
	and.b32  	%r1446, %r1531, 255;
	mov.b32 	%r1497, 1;
	mov.b32 	%r1498, 0;
	mov.b32 	%r1499, -1;
	// begin inline asm
	shfl.sync.up.b32 %r1440, %r1441, %r1497, %r1498, %r1499;
	// end inline asm
	// begin inline asm
	shfl.sync.up.b32 %r1445, %r1446, %r1497, %r1498, %r1499;
	// end inline asm
	setp.eq.s32 	%p309, %r1441, 0;
	and.b32  	%r1532, %r1445, 255;
	add.s32 	%r1533, %r1532, %r1446;
	min.u32 	%r1534, %r1533, 255;
	cvt.u16.u32 	%rs444, %r1534;
	selp.b16 	%rs445, %rs444, %rs443, %p309;
	setp.lt.s32 	%p310, %r971, 1;
	selp.b16 	%rs446, %rs443, %rs445, %p310;
	selp.b32 	%r1535, 0, %r1440, %p310;
	or.b32  	%r1451, %r1535, %r1441;
	cvt.u32.u16 	%r1536, %rs446;
	and.b32  	%r1456, %r1536, 255;
	mov.b32 	%r1457, 2;
	// begin inline asm
	shfl.sync.up.b32 %r1450, %r1451, %r1457, %r1498, %r1499;
	// end inline asm
	// begin inline asm
	shfl.sync.up.b32 %r1455, %r1456, %r1457, %r1498, %r1499;
	// end inline asm
	setp.eq.s32 	%p311, %r1451, 0;
	and.b32  	%r1537, %r1455, 255;
	add.s32 	%r1538, %r1537, %r1456;
	min.u32 	%r1539, %r1538, 255;
	cvt.u16.u32 	%rs447, %r1539;
	selp.b16 	%rs448, %rs447, %rs446, %p311;
	setp.lt.s32 	%p312, %r971, 2;
	selp.b16 	%rs449, %rs446, %rs448, %p312;
	selp.b32 	%r1540, 0, %r1450, %p312;
	or.b32  	%r1461, %r1540, %r1451;
	cvt.u32.u16 	%r1541, %rs449;
	and.b32  	%r1466, %r1541, 255;
	mov.b32 	%r1467, 4;
	// begin inline asm
	shfl.sync.up.b32 %r1460, %r1461, %r1467, %r1498, %r1499;
	// end inline asm
	// begin inline asm
	shfl.sync.up.b32 %r1465, %r1466, %r1467, %r1498, %r1499;
	// end inline asm
	setp.eq.s32 	%p313, %r1461, 0;
	and.b32  	%r1542, %r1465, 255;
	add.s32 	%r1543, %r1542, %r1466;
	min.u32 	%r1544, %r1543, 255;
	cvt.u16.u32 	%rs450, %r1544;
	selp.b16 	%rs451, %rs450, %rs449, %p313;
	setp.lt.s32 	%p314, %r971, 4;
	selp.b16 	%rs452, %rs449, %rs451, %p314;
	selp.b32 	%r1545, 0, %r1460, %p314;
	or.b32  	%r1471, %r1545, %r1461;
	cvt.u32.u16 	%r1546, %rs452;
	and.b32  	%r1476, %r1546, 255;
	mov.b32 	%r1477, 8;
	// begin inline asm
	shfl.sync.up.b32 %r1470, %r1471, %r1477, %r1498, %r1499;
	// end inline asm
	// begin inline asm
	shfl.sync.up.b32 %r1475, %r1476, %r1477, %r1498, %r1499;
	// end inline asm
	setp.eq.s32 	%p315, %r1471, 0;
	and.b32  	%r1547, %r1475, 255;
	add.s32 	%r1548, %r1547, %r1476;
	min.u32 	%r1549, %r1548, 255;
	cvt.u16.u32 	%rs453, %r1549;
	selp.b16 	%rs454, %rs453, %rs452, %p315;
	setp.lt.s32 	%p316, %r971, 8;
	selp.b16 	%rs455, %rs452, %rs454, %p316;
	selp.b32 	%r1550, 0, %r1470, %p316;
	or.b32  	%r1481, %r1550, %r1471;
	cvt.u32.u16 	%r1551, %rs455;
	and.b32  	%r1486, %r1551, 255;
	mov.b32 	%r1487, 16;
	// begin inline asm
	shfl.sync.up.b32 %r1480, %r1481, %r1487, %r1498, %r1499;
	// end inline asm
	// begin inline asm
	shfl.sync.up.b32 %r1485, %r1486, %r1487, %r1498, %r1499;
	// end inline asm
	setp.eq.s32 	%p317, %r1481, 0;
	and.b32  	%r1552, %r1485, 255;
	add.s32 	%r1553, %r1552, %r1486;
	min.u32 	%r1554, %r1553, 255;
	cvt.u16.u32 	%rs456, %r1554;
	selp.b16 	%rs10, %rs456, %rs455, %p317;
	setp.lt.s32 	%p318, %r971, 16;
	selp.b16 	%rs457, %rs455, %rs10, %p318;
	selp.b32 	%r1555, 0, %r1480, %p318;
	or.b32  	%r1491, %r1555, %r1481;
	cvt.u32.u16 	%r1556, %rs457;
	and.b32  	%r1496, %r1556, 255;
	// begin inline asm
	shfl.sync.up.b32 %r1490, %r1491, %r1497, %r1498, %r1499;
	// end inline asm
	// begin inline asm
	shfl.sync.up.b32 %r1495, %r1496, %r1497, %r1498, %r1499;
	// end inline asm
	cvt.u16.u32 	%rs504, %r1495;
	setp.ne.s32 	%p319, %r971, 31;
	@%p319 bra 	$L__BB12_6;
	shl.b32 	%r1557, %r8, 3;
	mov.u32 	%r1558, _ZZN3cub18CUB_300001_SM_10006detail11scan_by_key21DeviceScanByKeyKernelINS2_10policy_hubIN6thrust24THRUST_300001_SM_1000_NS18transform_iteratorI6RowKeyNS6_17counting_iteratorIiNS6_11use_defaultESA_SA_EESA_SA_EEhh8SatAddU8E10Policy1000ESC_PhSG_NS0_24ReduceByKeyScanTileStateIhiLb1EEEN4cuda3std3__48equal_toIiEESD_NS0_8NullTypeEjhiEEvT0_PT9_T1_T2_T3_iT4_T5_T6_T7_E12temp_storage;
	add.s32 	%r1559, %r1558, %r1557;
	st.shared.u32 	[%r1559], %r1491;
	st.shared.u8 	[%r1559+4], %rs10;
$L__BB12_6:
	bar.sync 	0;
	ld.shared.v4.u32 	{%r1560, %r1561, %r1562, %r1563}, [_ZZN3cub18CUB_300001_SM_10006detail11scan_by_key21DeviceScanByKeyKernelINS2_10policy_hubIN6thrust24THRUST_300001_SM_1000_NS18transform_iteratorI6RowKeyNS6_17counting_iteratorIiNS6_11use_defaultESA_SA_EESA_SA_EEhh8SatAddU8E10Policy1000ESC_PhSG_NS0_24ReduceByKeyScanTileStateIhiLb1EEEN4cuda3std3__48equal_toIiEESD_NS0_8NullTypeEjhiEEvT0_PT9_T1_T2_T3_iT4_T5_T6_T7_E12temp_storage];
	mov.b64 	%rd124, {%r1560, %r1561};
	mov.b64 	%rd125, {%r1562, %r1563};
	shr.u64 	%rd126, %rd125, 32;
	shr.u64 	%rd127, %rd124, 32;
	cvt.u16.u64 	%rs458, %rd127;
	cvt.u16.u64 	%rs459, %rd126;
	or.b32  	%r1564, %r1562, %r1560;
	setp.eq.s32 	%p320, %r1562, 0;
	{ .reg .b32 tmp; mov.b64 {tmp, %r1565}, %rd124; }
	and.b32  	%r1566, %r1565, 255;
	{ .reg .b32 tmp; mov.b64 {tmp, %r1567}, %rd125; }
	and.b32  	%r1568, %r1567, 255;
	add.s32 	%r1569, %r1568, %r1566;
	min.u32 	%r1570, %r1569, 255;
	cvt.u16.u32 	%rs460, %r1570;
	selp.b16 	%rs461, %rs460, %rs459, %p320;
	setp.eq.s32 	%p321, %r8, 2;
	selp.b16 	%rs462, %rs461, %rs458, %p321;
	ld.shared.v4.u32 	{%r1571, %r1572, %r1573, %r1574}, [_ZZN3cub18CUB_300001_SM_10006detail11scan_by_key21DeviceScanByKeyKernelINS2_10policy_hubIN6thrust24THRUST_300001_SM_1000_NS18transform_iteratorI6RowKeyNS6_17counting_iteratorIiNS6_11use_defaultESA_SA_EESA_SA_EEhh8SatAddU8E10Policy1000ESC_PhSG_NS0_24ReduceByKeyScanTileStateIhiLb1EEEN4cuda3std3__48equal_toIiEESD_NS0_8NullTypeEjhiEEvT0_PT9_T1_T2_T3_iT4_T5_T6_T7_E12temp_storage+16];
	mov.b64 	%rd128, {%r1571, %r1572};
	mov.b64 	%rd129, {%r1573, %r1574};
	shr.u64 	%rd130, %rd129, 32;
	shr.u64 	%rd131, %rd128, 32;
	cvt.u16.u64 	%rs463, %rd131;
	or.b32  	%r1575, %r1571, %r1564;
	setp.eq.s32 	%p322, %r1571, 0;
	cvt.u32.u16 	%r1576, %rs461;
	and.b32  	%r1577, %r1576, 255;
	{ .reg .b32 tmp; mov.b64 {tmp, %r1578}, %rd128; }
	and.b32  	%r1579, %r1578, 255;
	add.s32 	%r1580, %r1577, %r1579;
	min.u32 	%r1581, %r1580, 255;
	cvt.u16.u32 	%rs464, %r1581;
	selp.b16 	%rs465, %rs464, %rs463, %p322;
	setp.eq.s32 	%p323, %r8, 3;
	selp.b16 	%rs466, %rs465, %rs462, %p323;
	cvt.u16.u64 	%rs467, %rd130;
	or.b32  	%r1582, %r1573, %r1575;
	setp.eq.s32 	%p324, %r1573, 0;
	cvt.u32.u16 	%r1583, %rs465;
	and.b32  	%r1584, %r1583, 255;
	{ .reg .b32 tmp; mov.b64 {tmp, %r1585}, %rd129; }
	and.b32  	%r1586, %r1585, 255;
	add.s32 	%r1587, %r1584, %r1586;
	min.u32 	%r1588, %r1587, 255;
	cvt.u16.u32 	%rs468, %r1588;
	selp.b16 	%rs469, %rs468, %rs467, %p324;
	setp.eq.s32 	%p325, %r8, 4;
	selp.b16 	%rs470, %rs469, %rs466, %p325;
	ld.shared.v4.u32 	{%r1589, %r1590, %r1591, %r1592}, [_ZZN3cub18CUB_300001_SM_10006detail11scan_by_key21DeviceScanByKeyKernelINS2_10policy_hubIN6thrust24THRUST_300001_SM_1000_NS18transform_iteratorI6RowKeyNS6_17counting_iteratorIiNS6_11use_defaultESA_SA_EESA_SA_EEhh8SatAddU8E10Policy1000ESC_PhSG_NS0_24ReduceByKeyScanTileStateIhiLb1EEEN4cuda3std3__48equal_toIiEESD_NS0_8NullTypeEjhiEEvT0_PT9_T1_T2_T3_iT4_T5_T6_T7_E12temp_storage+32];
	mov.b64 	%rd132, {%r1589, %r1590};
	mov.b64 	%rd133, {%r1591, %r1592};
	shr.u64 	%rd134, %rd133, 32;
	shr.u64 	%rd135, %rd132, 32;
	cvt.u16.u64 	%rs471, %rd135;
	or.b32  	%r1593, %r1589, %r1582;
	setp.eq.s32 	%p326, %r1589, 0;
	cvt.u32.u16 	%r1594, %rs469;
	and.b32  	%r1595, %r1594, 255;
	{ .reg .b32 tmp; mov.b64 {tmp, %r1596}, %rd132; }
	and.b32  	%r1597, %r1596, 255;
	add.s32 	%r1598, %r1595, %r1597;
	min.u32 	%r1599, %r1598, 255;
	cvt.u16.u32 	%rs472, %r1599;
	selp.b16 	%rs473, %rs472, %rs471, %p326;
	setp.eq.s32 	%p327, %r8, 5;
	selp.b16 	%rs474, %rs473, %rs470, %p327;
	cvt.u16.u64 	%rs475, %rd134;
	or.b32  	%r1600, %r1591, %r1593;
	setp.eq.s32 	%p328, %r1591, 0;
	cvt.u32.u16 	%r1601, %rs473;
	and.b32  	%r1602, %r1601, 255;
	{ .reg .b32 tmp; mov.b64 {tmp, %r1603}, %rd133; }
	and.b32  	%r1604, %r1603, 255;
	add.s32 	%r1605, %r1602, %r1604;
	min.u32 	%r1606, %r1605, 255;
	cvt.u16.u32 	%rs476, %r1606;
	selp.b16 	%rs477, %rs476, %rs475, %p328;
	setp.eq.s32 	%p329, %r8, 6;
	selp.b16 	%rs478, %rs477, %rs474, %p329;
	ld.shared.v4.u32 	{%r1607, %r1608, %r1609, %r1610}, [_ZZN3cub18CUB_300001_SM_10006detail11scan_by_key21DeviceScanByKeyKernelINS2_10policy_hubIN6thrust24THRUST_300001_SM_1000_NS18transform_iteratorI6RowKeyNS6_17counting_iteratorIiNS6_11use_defaultESA_SA_EESA_SA_EEhh8SatAddU8E10Policy1000ESC_PhSG_NS0_24ReduceByKeyScanTileStateIhiLb1EEEN4cuda3std3__48equal_toIiEESD_NS0_8NullTypeEjhiEEvT0_PT9_T1_T2_T3_iT4_T5_T6_T7_E12temp_storage+48];
	mov.b64 	%rd136, {%r1607, %r1608};
	mov.b64 	%rd137, {%r1609, %r1610};
	shr.u64 	%rd138, %rd137, 32;
	shr.u64 	%rd139, %rd136, 32;
	cvt.u16.u64 	%rs479, %rd139;
	or.b32  	%r1611, %r1607, %r1600;
	setp.eq.s32 	%p330, %r1607, 0;
	cvt.u32.u16 	%r1612, %rs477;
	and.b32  	%r1613, %r1612, 255;
	{ .reg .b32 tmp; mov.b64 {tmp, %r1614}, %rd136; }
	and.b32  	%r1615, %r1614, 255;
	add.s32 	%r1616, %r1613, %r1615;
	min.u32 	%r1617, %r1616, 255;
	cvt.u16.u32 	%rs480, %r1617;
	selp.b16 	%rs481, %rs480, %rs479, %p330;
	setp.eq.s32 	%p331, %r8, 7;
	selp.b16 	%rs12, %rs481, %rs478, %p331;
	cvt.u16.u64 	%rs482, %rd138;
	or.b32  	%r44, %r1609, %r1611;
	setp.eq.s32 	%p332, %r1609, 0;
	cvt.u32.u16 	%r1618, %rs481;
	and.b32  	%r1619, %r1618, 255;
	{ .reg .b32 tmp; mov.b64 {tmp, %r1620}, %rd137; }
	and.b32  	%r1621, %r1620, 255;
	add.s32 	%r1622, %r1619, %r1621;
	min.u32 	%r1623, %r1622, 255;
	cvt.u16.u32 	%rs483, %r1623;
	selp.b16 	%rs13, %rs483, %rs482, %p332;
	setp.lt.u32 	%p333, %r6, 32;
	@%p333 bra 	$L__BB12_8;
	setp.eq.s32 	%p334, %r1490, 0;
	cvt.u32.u16 	%r1624, %rs12;
	and.b32  	%r1625, %r1624, 255;
	and.b32  	%r1626, %r1495, 255;
	add.s32 	%r1627, %r1626, %r1625;
	min.u32 	%r1628, %r1627, 255;
	cvt.u16.u32 	%rs484, %r1628;
	selp.b16 	%rs485, %rs484, %rs504, %p334;
	setp.eq.s32 	%p335, %r971, 0;
	selp.b16 	%rs504, %rs12, %rs485, %p335;
$L__BB12_8:
	setp.eq.s32 	%p336, %r6, 0;
	@%p336 bra 	$L__BB12_10;
	setp.eq.s32 	%p337, %r1666, 0;
	cvt.u32.u16 	%r1629, %rs504;
	and.b32  	%r1630, %r1629, 255;
	add.s32 	%r1631, %r20, %r1630;
	min.u32 	%r1632, %r1631, 255;
	cvt.u16.u32 	%rs486, %r1632;
	selp.b16 	%rs505, %rs486, %rs505, %p337;
$L__BB12_10:
	setp.ne.s32 	%p338, %r16, %r17;
	setp.ne.s32 	%p339, %r15, %r16;
	setp.ne.s32 	%p340, %r14, %r15;
	setp.ne.s32 	%p341, %r13, %r14;
	setp.ne.s32 	%p342, %r12, %r13;
	setp.ne.s32 	%p343, %r11, %r12;
	setp.ne.s32 	%p344, %r10, %r11;
	setp.ne.s32 	%p345, %r9, %r10;
	setp.ne.s32 	%p346, %r6, 0;
	cvt.u32.u16 	%r1633, %rs505;
	and.b32  	%r1634, %r1633, 255;
	add.s32 	%r1635, %r22, %r1634;
	min.u32 	%r1636, %r1635, 255;
	cvt.u16.u32 	%rs487, %r1636;
	selp.b16 	%rs528, %rs2, %rs487, %p345;
	cvt.u32.u16 	%r1637, %rs528;
	and.b32  	%r1638, %r1637, 255;
	add.s32 	%r1639, %r24, %r1638;
	min.u32 	%r1640, %r1639, 255;
	cvt.u16.u32 	%rs488, %r1640;
	selp.b16 	%rs527, %rs3, %rs488, %p344;
	cvt.u32.u16 	%r1641, %rs527;
	and.b32  	%r1642, %r1641, 255;
	add.s32 	%r1643, %r26, %r1642;
	min.u32 	%r1644, %r1643, 255;
	cvt.u16.u32 	%rs489, %r1644;
	selp.b16 	%rs526, %rs4, %rs489, %p343;
	cvt.u32.u16 	%r1645, %rs526;
	and.b32  	%r1646, %r1645, 255;
	add.s32 	%r1647, %r28, %r1646;
	min.u32 	%r1648, %r1647, 255;
	cvt.u16.u32 	%rs490, %r1648;
	selp.b16 	%rs525, %rs5, %rs490, %p342;
	cvt.u32.u16 	%r1649, %rs525;
	and.b32  	%r1650, %r1649, 255;
	add.s32 	%r1651, %r30, %r1650;
	min.u32 	%r1652, %r1651, 255;
	cvt.u16.u32 	%rs491, %r1652;
	selp.b16 	%rs524, %rs6, %rs491, %p341;
	cvt.u32.u16 	%r1653, %rs524;
	and.b32  	%r1654, %r1653, 255;
	add.s32 	%r1655, %r32, %r1654;
	min.u32 	%r1656, %r1655, 255;
	cvt.u16.u32 	%rs492, %r1656;
	selp.b16 	%rs523, %rs7, %rs492, %p340;
	cvt.u32.u16 	%r1657, %rs523;
	and.b32  	%r1658, %r1657, 255;
	add.s32 	%r1659, %r34, %r1658;
	min.u32 	%r1660, %r1659, 255;
	cvt.u16.u32 	%rs493, %r1660;
	selp.b16 	%rs522, %rs8, %rs493, %p339;
	cvt.u32.u16 	%r1661, %rs522;
	and.b32  	%r1662, %r1661, 255;
	add.s32 	%r1663, %r36, %r1662;
	min.u32 	%r1664, %r1663, 255;
	cvt.u16.u32 	%rs494, %r1664;
	selp.b16 	%rs521, %rs9, %rs494, %p338;
	@%p346 bra 	$L__BB12_62;
	add.s64 	%rd140, %rd4, 256;
	mov.b64 	%rd142, {%r1665, %r44};
	and.b64  	%rd143, %rd142, -4294967296;
	cvt.u64.u16 	%rd144, %rs13;
	and.b64  	%rd145, %rd144, 255;
	or.b64  	%rd146, %rd143, %rd145;
	or.b64  	%rd141, %rd146, 25856;
	// begin inline asm
	st.relaxed.gpu.u64 [%rd140], %rd141;
	// end inline asm
	bra.uni 	$L__BB12_62;
$L__BB12_12:
	setp.ne.s32 	%p198, %r6, 0;
	mov.b32 	%r1668, 0;
	@%p198 bra 	$L__BB12_14;
	mul.wide.u32 	%rd81, %r3, 4;
	add.s64 	%rd82, %rd2, %rd81;
	ld.global.u32 	%r1668, [%rd82];
$L__BB12_14:
	setp.eq.s32 	%p199, %r6, 0;
	shl.b32 	%r1014, %r6, 2;
	add.s32 	%r1016, %r997, %r1014;
	add.s32 	%r47, %r1016, 1148;
	st.shared.u32 	[%r1016+1148], %r17;
	bar.sync 	0;
	@%p199 bra 	$L__BB12_16;
	ld.shared.u32 	%r1668, [%r47+-4];
$L__BB12_16:
	setp.ne.s32 	%p200, %r1668, %r9;
	setp.ne.s32 	%p201, %r9, %r10;
	setp.ne.s32 	%p202, %r10, %r11;
	setp.ne.s32 	%p203, %r11, %r12;
	setp.ne.s32 	%p204, %r12, %r13;
	setp.ne.s32 	%p205, %r13, %r14;
	setp.ne.s32 	%p206, %r14, %r15;
	setp.ne.s32 	%p207, %r15, %r16;
	setp.ne.s32 	%p208, %r16, %r17;
	or.pred  	%p209, %p201, %p200;
	add.s32 	%r1077, %r22, %r20;
	min.u32 	%r1078, %r1077, 255;
	cvt.u16.u32 	%rs345, %r1078;
	selp.b16 	%rs346, %rs2, %rs345, %p201;
	or.pred  	%p210, %p209, %p202;
	cvt.u32.u16 	%r1079, %rs346;
	and.b32  	%r1080, %r1079, 255;
	add.s32 	%r1081, %r24, %r1080;
	min.u32 	%r1082, %r1081, 255;
	cvt.u16.u32 	%rs347, %r1082;
	selp.b16 	%rs348, %rs3, %rs347, %p202;
	or.pred  	%p211, %p210, %p203;
	cvt.u32.u16 	%r1083, %rs348;
	and.b32  	%r1084, %r1083, 255;
	add.s32 	%r1085, %r26, %r1084;
	min.u32 	%r1086, %r1085, 255;
	cvt.u16.u32 	%rs349, %r1086;
	selp.b16 	%rs350, %rs4, %rs349, %p203;
	or.pred  	%p212, %p211, %p204;
	cvt.u32.u16 	%r1087, %rs350;
	and.b32  	%r1088, %r1087, 255;
	add.s32 	%r1089, %r28, %r1088;
	min.u32 	%r1090, %r1089, 255;
	cvt.u16.u32 	%rs351, %r1090;
	selp.b16 	%rs352, %rs5, %rs351, %p204;
	or.pred  	%p213, %p212, %p205;
	cvt.u32.u16 	%r1091, %rs352;
	and.b32  	%r1092, %r1091, 255;
	add.s32 	%r1093, %r30, %r1092;
	min.u32 	%r1094, %r1093, 255;
	cvt.u16.u32 	%rs353, %r1094;
	selp.b16 	%rs354, %rs6, %rs353, %p205;
	or.pred  	%p214, %p213, %p206;
	cvt.u32.u16 	%r1095, %rs354;
	and.b32  	%r1096, %r1095, 255;
	add.s32 	%r1097, %r32, %r1096;
	min.u32 	%r1098, %r1097, 255;
	cvt.u16.u32 	%rs355, %r1098;
	selp.b16 	%rs356, %rs7, %rs355, %p206;
	or.pred  	%p215, %p214, %p207;
	cvt.u32.u16 	%r1099, %rs356;
	and.b32  	%r1100, %r1099, 255;
	add.s32 	%r1101, %r34, %r1100;
	min.u32 	%r1102, %r1101, 255;
	cvt.u16.u32 	%rs357, %r1102;
	selp.b16 	%rs358, %rs8, %rs357, %p207;
	or.pred  	%p216, %p215, %p208;
	selp.u32 	%r1018, 1, 0, %p216;
	cvt.u32.u16 	%r1103, %rs358;
	and.b32  	%r1104, %r1103, 255;
	add.s32 	%r1105, %r36, %r1104;
	min.u32 	%r1106, %r1105, 255;
	cvt.u16.u32 	%rs359, %r1106;
	selp.b16 	%rs360, %rs9, %rs359, %p208;
	cvt.u32.u16 	%r1107, %rs360;
	and.b32  	%r1023, %r1107, 255;
	mov.b32 	%r1074, 1;
	mov.b32 	%r1075, 0;
	mov.b32 	%r1076, -1;
	// begin inline asm
	shfl.sync.up.b32 %r1017, %r1018, %r1074, %r1075, %r1076;
	// end inline asm
	// begin inline asm
	shfl.sync.up.b32 %r1022, %r1023, %r1074, %r1075, %r1076;
	// end inline asm
	and.b32  	%r1108, %r1022, 255;
	add.s32 	%r1109, %r1108, %r1023;
	min.u32 	%r1110, %r1109, 255;
	cvt.u16.u32 	%rs361, %r1110;
	setp.lt.s32 	%p218, %r971, 1;
	selp.b32 	%r1111, 0, %r1017, %p218;
	or.b32  	%r1028, %r1111, %r1018;
	selp.b16 	%rs362, %rs360, %rs361, %p216;
	selp.b16 	%rs363, %rs360, %rs362, %p218;
	cvt.u32.u16 	%r1112, %rs363;
	and.b32  	%r1033, %r1112, 255;
	mov.b32 	%r1034, 2;
	// begin inline asm
	shfl.sync.up.b32 %r1027, %r1028, %r1034, %r1075, %r1076;
	// end inline asm
	// begin inline asm
	shfl.sync.up.b32 %r1032, %r1033, %r1034, %r1075, %r1076;
	// end inline asm
	setp.eq.s32 	%p219, %r1028, 0;
	and.b32  	%r1113, %r1032, 255;
	add.s32 	%r1114, %r1113, %r1033;
	min.u32 	%r1115, %r1114, 255;
	cvt.u16.u32 	%rs364, %r1115;
	selp.b16 	%rs365, %rs364, %rs363, %p219;
	setp.lt.s32 	%p220, %r971, 2;
	selp.b32 	%r1116, 0, %r1027, %p220;
	or.b32  	%r1038, %r1116, %r1028;
	selp.b16 	%rs366, %rs363, %rs365, %p220;
	cvt.u32.u16 	%r1117, %rs366;
	and.b32  	%r1043, %r1117, 255;
	mov.b32 	%r1044, 4;
	// begin inline asm
	shfl.sync.up.b32 %r1037, %r1038, %r1044, %r1075, %r1076;
	// end inline asm
	// begin inline asm
	shfl.sync.up.b32 %r1042, %r1043, %r1044, %r1075, %r1076;
	// end inline asm
	setp.eq.s32 	%p221, %r1038, 0;
	and.b32  	%r1118, %r1042, 255;
	add.s32 	%r1119, %r1118, %r1043;
	min.u32 	%r1120, %r1119, 255;
	cvt.u16.u32 	%rs367, %r1120;
	selp.b16 	%rs368, %rs367, %rs366, %p221;
	setp.lt.s32 	%p222, %r971, 4;
	selp.b32 	%r1121, 0, %r1037, %p222;
	or.b32  	%r1048, %r1121, %r1038;
	selp.b16 	%rs369, %rs366, %rs368, %p222;
	cvt.u32.u16 	%r1122, %rs369;
	and.b32  	%r1053, %r1122, 255;
	mov.b32 	%r1054, 8;
	// begin inline asm
	shfl.sync.up.b32 %r1047, %r1048, %r1054, %r1075, %r1076;
	// end inline asm
	// begin inline asm
	shfl.sync.up.b32 %r1052, %r1053, %r1054, %r1075, %r1076;
	// end inline asm
	setp.eq.s32 	%p223, %r1048, 0;
	and.b32  	%r1123, %r1052, 255;
	add.s32 	%r1124, %r1123, %r1053;
	min.u32 	%r1125, %r1124, 255;
	cvt.u16.u32 	%rs370, %r1125;
	selp.b16 	%rs371, %rs370, %rs369, %p223;
	setp.lt.s32 	%p224, %r971, 8;
	selp.b32 	%r1126, 0, %r1047, %p224;
	or.b32  	%r1058, %r1126, %r1048;
	selp.b16 	%rs372, %rs369, %rs371, %p224;
	cvt.u32.u16 	%r1127, %rs372;
	and.b32  	%r1063, %r1127, 255;
	mov.b32 	%r1064, 16;
	// begin inline asm
	shfl.sync.up.b32 %r1057, %r1058, %r1064, %r1075, %r1076;
	// end inline asm
	// begin inline asm
	shfl.sync.up.b32 %r1062, %r1063, %r1064, %r1075, %r1076;
	// end inline asm
	setp.eq.s32 	%p225, %r1058, 0;
	and.b32  	%r1128, %r1062, 255;
	add.s32 	%r1129, %r1128, %r1063;
	min.u32 	%r1130, %r1129, 255;
	cvt.u16.u32 	%rs373, %r1130;
	selp.b16 	%rs26, %rs373, %rs372, %p225;
	setp.lt.s32 	%p226, %r971, 16;
	selp.b32 	%r1131, 0, %r1057, %p226;
	or.b32  	%r1068, %r1131, %r1058;
	selp.b16 	%rs374, %rs372, %rs26, %p226;
	cvt.u32.u16 	%r1132, %rs374;
	and.b32  	%r1073, %r1132, 255;
	// begin inline asm
	shfl.sync.up.b32 %r1685, %r1068, %r1074, %r1075, %r1076;
	// end inline asm
	// begin inline asm
	shfl.sync.up.b32 %r1072, %r1073, %r1074, %r1075, %r1076;
	// end inline asm
	cvt.u16.u32 	%rs519, %r1072;
	setp.ne.s32 	%p227, %r971, 31;
	@%p227 bra 	$L__BB12_18;
	shl.b32 	%r1133, %r8, 3;
	mov.u32 	%r1134, _ZZN3cub18CUB_300001_SM_10006detail11scan_by_key21DeviceScanByKeyKernelINS2_10policy_hubIN6thrust24THRUST_300001_SM_1000_NS18transform_iteratorI6RowKeyNS6_17counting_iteratorIiNS6_11use_defaultESA_SA_EESA_SA_EEhh8SatAddU8E10Policy1000ESC_PhSG_NS0_24ReduceByKeyScanTileStateIhiLb1EEEN4cuda3std3__48equal_toIiEESD_NS0_8NullTypeEjhiEEvT0_PT9_T1_T2_T3_iT4_T5_T6_T7_E12temp_storage;
	add.s32 	%r1135, %r1134, %r1133;
	st.shared.u32 	[%r1135], %r1068;
	st.shared.u8 	[%r1135+4], %rs26;
$L__BB12_18:
	bar.sync 	0;
	ld.shared.v4.u32 	{%r1136, %r1137, %r1138, %r1139}, [_ZZN3cub18CUB_300001_SM_10006detail11scan_by_key21DeviceScanByKeyKernelINS2_10policy_hubIN6thrust24THRUST_300001_SM_1000_NS18transform_iteratorI6RowKeyNS6_17counting_iteratorIiNS6_11use_defaultESA_SA_EESA_SA_EEhh8SatAddU8E10Policy1000ESC_PhSG_NS0_24ReduceByKeyScanTileStateIhiLb1EEEN4cuda3std3__48equal_toIiEESD_NS0_8NullTypeEjhiEEvT0_PT9_T1_T2_T3_iT4_T5_T6_T7_E12temp_storage];
	mov.b64 	%rd83, {%r1136, %r1137};
	mov.b64 	%rd84, {%r1138, %r1139};
	shr.u64 	%rd85, %rd84, 32;
	shr.u64 	%rd86, %rd83, 32;
	cvt.u16.u64 	%rs375, %rd86;
	cvt.u16.u64 	%rs376, %rd85;
	or.b32  	%r1140, %r1138, %r1136;
	setp.eq.s32 	%p228, %r1138, 0;
	{ .reg .b32 tmp; mov.b64 {tmp, %r1141}, %rd83; }
	and.b32  	%r1142, %r1141, 255;
	{ .reg .b32 tmp; mov.b64 {tmp, %r1143}, %rd84; }
	and.b32  	%r1144, %r1143, 255;
	add.s32 	%r1145, %r1144, %r1142;
	min.u32 	%r1146, %r1145, 255;
	cvt.u16.u32 	%rs377, %r1146;
	selp.b16 	%rs378, %rs377, %rs376, %p228;
	setp.eq.s32 	%p229, %r8, 2;
	selp.b32 	%r1147, %r1140, %r1136, %p229;
	selp.b16 	%rs379, %rs378, %rs375, %p229;
	ld.shared.v4.u32 	{%r1148, %r1149, %r1150, %r1151}, [_ZZN3cub18CUB_300001_SM_10006detail11scan_by_key21DeviceScanByKeyKernelINS2_10policy_hubIN6thrust24THRUST_300001_SM_1000_NS18transform_iteratorI6RowKeyNS6_17counting_iteratorIiNS6_11use_defaultESA_SA_EESA_SA_EEhh8SatAddU8E10Policy1000ESC_PhSG_NS0_24ReduceByKeyScanTileStateIhiLb1EEEN4cuda3std3__48equal_toIiEESD_NS0_8NullTypeEjhiEEvT0_PT9_T1_T2_T3_iT4_T5_T6_T7_E12temp_storage+16];
	mov.b64 	%rd87, {%r1148, %r1149};
	mov.b64 	%rd88, {%r1150, %r1151};
	shr.u64 	%rd89, %rd88, 32;
	shr.u64 	%rd90, %rd87, 32;
	cvt.u16.u64 	%rs380, %rd90;
	or.b32  	%r1152, %r1148, %r1140;
	setp.eq.s32 	%p230, %r1148, 0;
	cvt.u32.u16 	%r1153, %rs378;
	and.b32  	%r1154, %r1153, 255;
	{ .reg .b32 tmp; mov.b64 {tmp, %r1155}, %rd87; }
	and.b32  	%r1156, %r1155, 255;
	add.s32 	%r1157, %r1154, %r1156;
	min.u32 	%r1158, %r1157, 255;
	cvt.u16.u32 	%rs381, %r1158;
	selp.b16 	%rs382, %rs381, %rs380, %p230;
	setp.eq.s32 	%p231, %r8, 3;
	selp.b32 	%r1159, %r1152, %r1147, %p231;
	selp.b16 	%rs383, %rs382, %rs379, %p231;
	cvt.u16.u64 	%rs384, %rd89;
	or.b32  	%r1160, %r1150, %r1152;
	setp.eq.s32 	%p232, %r1150, 0;
	cvt.u32.u16 	%r1161, %rs382;
	and.b32  	%r1162, %r1161, 255;
	{ .reg .b32 tmp; mov.b64 {tmp, %r1163}, %rd88; }
	and.b32  	%r1164, %r1163, 255;
	add.s32 	%r1165, %r1162, %r1164;
	min.u32 	%r1166, %r1165, 255;
	cvt.u16.u32 	%rs385, %r1166;
	selp.b16 	%rs386, %rs385, %rs384, %p232;
	setp.eq.s32 	%p233, %r8, 4;
	selp.b32 	%r1167, %r1160, %r1159, %p233;
	selp.b16 	%rs387, %rs386, %rs383, %p233;
	ld.shared.v4.u32 	{%r1168, %r1169, %r1170, %r1171}, [_ZZN3cub18CUB_300001_SM_10006detail11scan_by_key21DeviceScanByKeyKernelINS2_10policy_hubIN6thrust24THRUST_300001_SM_1000_NS18transform_iteratorI6RowKeyNS6_17counting_iteratorIiNS6_11use_defaultESA_SA_EESA_SA_EEhh8SatAddU8E10Policy1000ESC_PhSG_NS0_24ReduceByKeyScanTileStateIhiLb1EEEN4cuda3std3__48equal_toIiEESD_NS0_8NullTypeEjhiEEvT0_PT9_T1_T2_T3_iT4_T5_T6_T7_E12temp_storage+32];
	mov.b64 	%rd91, {%r1168, %r1169};
	mov.b64 	%rd92, {%r1170, %r1171};
	shr.u64 	%rd93, %rd92, 32;
	shr.u64 	%rd94, %rd91, 32;
	cvt.u16.u64 	%rs388, %rd94;
	or.b32  	%r1172, %r1168, %r1160;
	setp.eq.s32 	%p234, %r1168, 0;
	cvt.u32.u16 	%r1173, %rs386;
	and.b32  	%r1174, %r1173, 255;
	{ .reg .b32 tmp; mov.b64 {tmp, %r1175}, %rd91; }
	and.b32  	%r1176, %r1175, 255;
	add.s32 	%r1177, %r1174, %r1176;
	min.u32 	%r1178, %r1177, 255;
	cvt.u16.u32 	%rs389, %r1178;
	selp.b16 	%rs390, %rs389, %rs388, %p234;
	setp.eq.s32 	%p235, %r8, 5;
	selp.b32 	%r1179, %r1172, %r1167, %p235;
	selp.b16 	%rs391, %rs390, %rs387, %p235;
	cvt.u16.u64 	%rs392, %rd93;
	or.b32  	%r1180, %r1170, %r1172;
	setp.eq.s32 	%p236, %r1170, 0;
	cvt.u32.u16 	%r1181, %rs390;
	and.b32  	%r1182, %r1181, 255;
	{ .reg .b32 tmp; mov.b64 {tmp, %r1183}, %rd92; }
	and.b32  	%r1184, %r1183, 255;
	add.s32 	%r1185, %r1182, %r1184;
	min.u32 	%r1186, %r1185, 255;
	cvt.u16.u32 	%rs393, %r1186;
	selp.b16 	%rs394, %rs393, %rs392, %p236;
	setp.eq.s32 	%p237, %r8, 6;
	selp.b32 	%r1187, %r1180, %r1179, %p237;
	selp.b16 	%rs395, %rs394, %rs391, %p237;
	ld.shared.v4.u32 	{%r1188, %r1189, %r1190, %r1191}, [_ZZN3cub18CUB_300001_SM_10006detail11scan_by_key21DeviceScanByKeyKernelINS2_10policy_hubIN6thrust24THRUST_300001_SM_1000_NS18transform_iteratorI6RowKeyNS6_17counting_iteratorIiNS6_11use_defaultESA_SA_EESA_SA_EEhh8SatAddU8E10Policy1000ESC_PhSG_NS0_24ReduceByKeyScanTileStateIhiLb1EEEN4cuda3std3__48equal_toIiEESD_NS0_8NullTypeEjhiEEvT0_PT9_T1_T2_T3_iT4_T5_T6_T7_E12temp_storage+48];
	mov.b64 	%rd95, {%r1188, %r1189};
	mov.b64 	%rd96, {%r1190, %r1191};
	shr.u64 	%rd97, %rd96, 32;
	shr.u64 	%rd98, %rd95, 32;
	cvt.u16.u64 	%rs396, %rd98;
	or.b32  	%r1192, %r1188, %r1180;
	setp.eq.s32 	%p238, %r1188, 0;
	cvt.u32.u16 	%r1193, %rs394;
	and.b32  	%r1194, %r1193, 255;
	{ .reg .b32 tmp; mov.b64 {tmp, %r1195}, %rd95; }
	and.b32  	%r1196, %r1195, 255;
	add.s32 	%r1197, %r1194, %r1196;
	min.u32 	%r1198, %r1197, 255;
	cvt.u16.u32 	%rs397, %r1198;
	selp.b16 	%rs398, %rs397, %rs396, %p238;
	setp.eq.s32 	%p239, %r8, 7;
	selp.b32 	%r53, %r1192, %r1187, %p239;
	selp.b16 	%rs28, %rs398, %rs395, %p239;
	cvt.u16.u64 	%rs399, %rd97;
	or.b32  	%r54, %r1190, %r1192;
	setp.eq.s32 	%p240, %r1190, 0;
	cvt.u32.u16 	%r1199, %rs398;
	and.b32  	%r1200, %r1199, 255;
	{ .reg .b32 tmp; mov.b64 {tmp, %r1201}, %rd96; }
	and.b32  	%r1202, %r1201, 255;
	add.s32 	%r1203, %r1200, %r1202;
	min.u32 	%r1204, %r1203, 255;
	cvt.u16.u32 	%rs400, %r1204;
	selp.b16 	%rs518, %rs400, %rs399, %p240;
	setp.lt.u32 	%p241, %r6, 32;
	@%p241 bra 	$L__BB12_20;
	setp.eq.s32 	%p242, %r1685, 0;
	cvt.u32.u16 	%r1205, %rs28;
	and.b32  	%r1206, %r1205, 255;
	and.b32  	%r1207, %r1072, 255;
	add.s32 	%r1208, %r1207, %r1206;
	min.u32 	%r1209, %r1208, 255;
	cvt.u16.u32 	%rs401, %r1209;
	selp.b16 	%rs402, %rs401, %rs519, %p242;
	setp.eq.s32 	%p243, %r971, 0;
	selp.b32 	%r1210, 0, %r1685, %p243;
	or.b32  	%r1685, %r53, %r1210;
	selp.b16 	%rs519, %rs28, %rs402, %p243;
	bra.uni 	$L__BB12_59;
$L__BB12_20:
	setp.ne.s32 	%p244, %r6, 0;
	mul.wide.u32 	%rd99, %r3, 8;
	add.s64 	%rd6, %rd4, %rd99;
	@%p244 bra 	$L__BB12_22;
	st.shared.u32 	[_ZZN3cub18CUB_300001_SM_10006detail11scan_by_key21DeviceScanByKeyKernelINS2_10policy_hubIN6thrust24THRUST_300001_SM_1000_NS18transform_iteratorI6RowKeyNS6_17counting_iteratorIiNS6_11use_defaultESA_SA_EESA_SA_EEhh8SatAddU8E10Policy1000ESC_PhSG_NS0_24ReduceByKeyScanTileStateIhiLb1EEEN4cuda3std3__48equal_toIiEESD_NS0_8NullTypeEjhiEEvT0_PT9_T1_T2_T3_iT4_T5_T6_T7_E12temp_storage+116], %r54;
	st.shared.u8 	[_ZZN3cub18CUB_300001_SM_10006detail11scan_by_key21DeviceScanByKeyKernelINS2_10policy_hubIN6thrust24THRUST_300001_SM_1000_NS18transform_iteratorI6RowKeyNS6_17counting_iteratorIiNS6_11use_defaultESA_SA_EESA_SA_EEhh8SatAddU8E10Policy1000ESC_PhSG_NS0_24ReduceByKeyScanTileStateIhiLb1EEEN4cuda3std3__48equal_toIiEESD_NS0_8NullTypeEjhiEEvT0_PT9_T1_T2_T3_iT4_T5_T6_T7_E12temp_storage+120], %rs518;
	add.s64 	%rd100, %rd6, 256;
	mov.b64 	%rd102, {%r1211, %r54};
	and.b64  	%rd103, %rd102, -4294967296;
	cvt.u64.u16 	%rd104, %rs518;
	and.b64  	%rd105, %rd104, 255;
	or.b64  	%rd106, %rd103, %rd105;
	or.b64  	%rd101, %rd106, 25600;
	// begin inline asm
	st.relaxed.gpu.u64 [%rd100], %rd101;
	// end inline asm
$L__BB12_22:
	not.b32 	%r56, %r6;
	mov.u32 	%r1212, %nctaid.x;
	setp.gt.u32 	%p245, %r1212, 499;
	@%p245 bra 	$L__BB12_24;
	membar.cta;
	bra.uni 	$L__BB12_25;
$L__BB12_24:
	mov.b32 	%r1213, 450;
	// begin inline asm
	nanosleep.u32 %r1213;
	// end inline asm
$L__BB12_25:
	mul.wide.s32 	%rd107, %r56, 8;
	add.s64 	%rd108, %rd6, %rd107;
	add.s64 	%rd7, %rd108, 256;
$L__BB12_26:
	// begin inline asm
	ld.relaxed.gpu.u64 %rd109, [%rd7];
	// end inline asm
	shr.u64 	%rd111, %rd109, 8;
	cvt.u16.u64 	%rs511, %rd111;
	and.b16  	%rs403, %rs511, 255;
	setp.eq.s16 	%p246, %rs403, 99;
	mov.b32 	%r1214, -1;
	vote.sync.any.pred 	%p247, %p246, %r1214;
	@%p247 bra 	$L__BB12_26;
	cvt.u16.u64 	%rs507, %rd109;
	mov.b64 	{%r1227, %r1670}, %rd109;
	setp.eq.s16 	%p248, %rs403, 101;
	mov.b32 	%r1226, -1;
	vote.sync.ballot.b32 	%r1228, %p248, %r1226;
	// begin inline asm
	mov.u32 %r1216, %lanemask_ge;
	// end inline asm
	and.b32  	%r1229, %r1228, %r1216;
	or.b32  	%r1230, %r1229, -2147483648;
	add.s32 	%r1231, %r1230, -1;
	not.b32 	%r1232, %r1230;
	and.b32  	%r1233, %r1232, %r1231;
	popc.b32 	%r59, %r1233;
	cvt.u32.u64 	%r1234, %rd109;
	and.b32  	%r1223, %r1234, 255;
	mov.b32 	%r1224, 1;
	// begin inline asm
	shfl.sync.down.b32 %r1217, %r1670, %r1224, %r59, %r1226;
	// end inline asm
	// begin inline asm
	shfl.sync.down.b32 %r1222, %r1223, %r1224, %r59, %r1226;
	// end inline asm
	setp.ge.s32 	%p250, %r971, %r59;
	@%p250 bra 	$L__BB12_29;
	or.b32  	%r63, %r1217, %r1670;
	setp.eq.s32 	%p251, %r1670, 0;
	and.b32  	%r1235, %r1222, 255;
	add.s32 	%r1236, %r1235, %r1223;
	min.u32 	%r1237, %r1236, 255;
	cvt.u16.u32 	%rs405, %r1237;
	selp.b16 	%rs507, %rs405, %rs507, %p251;
	mov.u32 	%r1670, %r63;
$L__BB12_29:
	cvt.u32.u16 	%r1248, %rs507;
	and.b32  	%r65, %r1248, 255;
	mov.b32 	%r1245, 2;
	mov.b32 	%r1247, -1;
	// begin inline asm
	shfl.sync.down.b32 %r1238, %r1670, %r1245, %r59, %r1247;
	// end inline asm
	// begin inline asm
	shfl.sync.down.b32 %r1243, %r65, %r1245, %r59, %r1247;
	// end inline asm
	add.s32 	%r68, %r971, 2;
	setp.gt.s32 	%p252, %r68, %r59;
	@%p252 bra 	$L__BB12_31;
	or.b32  	%r69, %r1238, %r1670;
	setp.eq.s32 	%p253, %r1670, 0;
	and.b32  	%r1249, %r1243, 255;
	add.s32 	%r1250, %r1249, %r65;
	min.u32 	%r1251, %r1250, 255;
	cvt.u16.u32 	%rs406, %r1251;
	selp.b16 	%rs507, %rs406, %rs507, %p253;
	mov.u32 	%r1670, %r69;
$L__BB12_31:
	cvt.u32.u16 	%r1262, %rs507;
	and.b32  	%r71, %r1262, 255;
	mov.b32 	%r1259, 4;
	mov.b32 	%r1261, -1;
	// begin inline asm
	shfl.sync.down.b32 %r1252, %r1670, %r1259, %r59, %r1261;
	// end inline asm
	// begin inline asm
	shfl.sync.down.b32 %r1257, %r71, %r1259, %r59, %r1261;
	// end inline asm
	add.s32 	%r74, %r971, 4;
	setp.gt.s32 	%p254, %r74, %r59;
	@%p254 bra 	$L__BB12_33;
	or.b32  	%r75, %r1252, %r1670;
	setp.eq.s32 	%p255, %r1670, 0;
	and.b32  	%r1263, %r1257, 255;
	add.s32 	%r1264, %r1263, %r71;
	min.u32 	%r1265, %r1264, 255;
	cvt.u16.u32 	%rs407, %r1265;
	selp.b16 	%rs507, %rs407, %rs507, %p255;
	mov.u32 	%r1670, %r75;
$L__BB12_33:
	cvt.u32.u16 	%r1276, %rs507;
	and.b32  	%r77, %r1276, 255;
	mov.b32 	%r1273, 8;
	mov.b32 	%r1275, -1;
	// begin inline asm
	shfl.sync.down.b32 %r1266, %r1670, %r1273, %r59, %r1275;
	// end inline asm
	// begin inline asm
	shfl.sync.down.b32 %r1271, %r77, %r1273, %r59, %r1275;
	// end inline asm
	add.s32 	%r80, %r971, 8;
	setp.gt.s32 	%p256, %r80, %r59;
	@%p256 bra 	$L__BB12_35;
	or.b32  	%r81, %r1266, %r1670;
	setp.eq.s32 	%p257, %r1670, 0;
	and.b32  	%r1277, %r1271, 255;
	add.s32 	%r1278, %r1277, %r77;
	min.u32 	%r1279, %r1278, 255;
	cvt.u16.u32 	%rs408, %r1279;
	selp.b16 	%rs507, %rs408, %rs507, %p257;
	mov.u32 	%r1670, %r81;
$L__BB12_35:
	cvt.u32.u16 	%r1290, %rs507;
	and.b32  	%r83, %r1290, 255;
	mov.b32 	%r1287, 16;
	mov.b32 	%r1289, -1;
	// begin inline asm
	shfl.sync.down.b32 %r1280, %r1670, %r1287, %r59, %r1289;
	// end inline asm
	// begin inline asm
	shfl.sync.down.b32 %r1285, %r83, %r1287, %r59, %r1289;
	// end inline asm
	add.s32 	%r86, %r971, 16;
	setp.gt.s32 	%p258, %r86, %r59;
	@%p258 bra 	$L__BB12_37;
	or.b32  	%r87, %r1280, %r1670;
	setp.eq.s32 	%p259, %r1670, 0;
	and.b32  	%r1291, %r1285, 255;
	add.s32 	%r1292, %r1291, %r83;
	min.u32 	%r1293, %r1292, 255;
	cvt.u16.u32 	%rs409, %r1293;
	selp.b16 	%rs507, %rs409, %rs507, %p259;
	mov.u32 	%r1670, %r87;
$L__BB12_37:
	add.s32 	%r1679, %r3, %r56;
	add.s64 	%rd9, %rd4, 256;
$L__BB12_38:
	and.b16  	%rs410, %rs511, 255;
	setp.ne.s16 	%p260, %rs410, 101;
	mov.b32 	%r1295, -1;
	vote.sync.all.pred 	%p261, %p260, %r1295;
	not.pred 	%p262, %p261;
	@%p262 bra 	$L__BB12_53;
	mul.wide.s32 	%rd119, %r1679, 8;
	add.s64 	%rd120, %rd9, %rd119;
	add.s64 	%rd10, %rd120, -256;
$L__BB12_40:
	// begin inline asm
	ld.relaxed.gpu.u64 %rd121, [%rd10];
	// end inline asm
	shr.u64 	%rd123, %rd121, 8;
	cvt.u16.u64 	%rs511, %rd123;
	and.b16  	%rs421, %rs511, 255;
	setp.eq.s16 	%p277, %rs421, 99;
	mov.b32 	%r1346, -1;
	vote.sync.any.pred 	%p278, %p277, %r1346;
	@%p278 bra 	$L__BB12_40;
	cvt.u16.u64 	%rs514, %rd121;
	mov.b64 	{%r1358, %r1681}, %rd121;
	and.b16  	%rs422, %rs511, 255;
	setp.eq.s16 	%p279, %rs422, 101;
	mov.b32 	%r1357, -1;
	vote.sync.ballot.b32 	%r1359, %p279, %r1357;
	and.b32  	%r1360, %r1359, %r1216;
	or.b32  	%r1361, %r1360, -2147483648;
	add.s32 	%r1362, %r1361, -1;
	not.b32 	%r1363, %r1361;
	and.b32  	%r1364, %r1363, %r1362;
	popc.b32 	%r97, %r1364;
	cvt.u32.u64 	%r1365, %rd121;
	and.b32  	%r1354, %r1365, 255;
	mov.b32 	%r1355, 1;
	// begin inline asm
	shfl.sync.down.b32 %r1348, %r1681, %r1355, %r97, %r1357;
	// end inline asm
	// begin inline asm
	shfl.sync.down.b32 %r1353, %r1354, %r1355, %r97, %r1357;
	// end inline asm
	setp.ge.s32 	%p281, %r971, %r97;
	@%p281 bra 	$L__BB12_43;
	or.b32  	%r101, %r1348, %r1681;
	setp.eq.s32 	%p282, %r1681, 0;
	and.b32  	%r1366, %r1353, 255;
	add.s32 	%r1367, %r1366, %r1354;
	min.u32 	%r1368, %r1367, 255;
	cvt.u16.u32 	%rs423, %r1368;
	selp.b16 	%rs514, %rs423, %rs514, %p282;
	mov.u32 	%r1681, %r101;
$L__BB12_43:
	cvt.u32.u16 	%r1379, %rs514;
	and.b32  	%r103, %r1379, 255;
	and.b32  	%r1380, %r1674, -256;
	or.b32  	%r1674, %r1380, %r103;
	mov.b32 	%r1376, 2;
	mov.b32 	%r1378, -1;
	// begin inline asm
	shfl.sync.down.b32 %r1369, %r1681, %r1376, %r97, %r1378;
	// end inline asm
	// begin inline asm
	shfl.sync.down.b32 %r1374, %r1674, %r1376, %r97, %r1378;
	// end inline asm
	setp.gt.s32 	%p283, %r68, %r97;
	@%p283 bra 	$L__BB12_45;
	or.b32  	%r107, %r1369, %r1681;
	setp.eq.s32 	%p284, %r1681, 0;
	and.b32  	%r1381, %r1374, 255;
	add.s32 	%r1382, %r1381, %r103;
	min.u32 	%r1383, %r1382, 255;
	cvt.u16.u32 	%rs424, %r1383;
	selp.b16 	%rs514, %rs424, %rs514, %p284;
	mov.u32 	%r1681, %r107;
$L__BB12_45:
	cvt.u32.u16 	%r1394, %rs514;
	and.b32  	%r109, %r1394, 255;
	and.b32  	%r1395, %r1675, -256;
	or.b32  	%r1675, %r1395, %r109;
	mov.b32 	%r1391, 4;
	mov.b32 	%r1393, -1;
	// begin inline asm
	shfl.sync.down.b32 %r1384, %r1681, %r1391, %r97, %r1393;
	// end inline asm
	// begin inline asm
	shfl.sync.down.b32 %r1389, %r1675, %r1391, %r97, %r1393;
	// end inline asm
	setp.gt.s32 	%p285, %r74, %r97;
	@%p285 bra 	$L__BB12_47;
	or.b32  	%r113, %r1384, %r1681;
	setp.eq.s32 	%p286, %r1681, 0;
	and.b32  	%r1396, %r1389, 255;
	add.s32 	%r1397, %r1396, %r109;
	min.u32 	%r1398, %r1397, 255;
	cvt.u16.u32 	%rs425, %r1398;
	selp.b16 	%rs514, %rs425, %rs514, %p286;
	mov.u32 	%r1681, %r113;
$L__BB12_47:
	cvt.u32.u16 	%r1409, %rs514;
	and.b32  	%r115, %r1409, 255;
	and.b32  	%r1410, %r1676, -256;
	or.b32  	%r1676, %r1410, %r115;
	mov.b32 	%r1406, 8;
	mov.b32 	%r1408, -1;
	// begin inline asm
	shfl.sync.down.b32 %r1399, %r1681, %r1406, %r97, %r1408;
	// end inline asm
	// begin inline asm
	shfl.sync.down.b32 %r1404, %r1676, %r1406, %r97, %r1408;
	// end inline asm
	setp.gt.s32 	%p287, %r80, %r97;
	@%p287 bra 	$L__BB12_49;
	or.b32  	%r119, %r1399, %r1681;
	setp.eq.s32 	%p288, %r1681, 0;
	and.b32  	%r1411, %r1404, 255;
	add.s32 	%r1412, %r1411, %r115;
	min.u32 	%r1413, %r1412, 255;
	cvt.u16.u32 	%rs426, %r1413;
	selp.b16 	%rs514, %rs426, %rs514, %p288;
	mov.u32 	%r1681, %r119;
$L__BB12_49:
	cvt.u32.u16 	%r1424, %rs514;
	and.b32  	%r121, %r1424, 255;
	and.b32  	%r1425, %r1677, -256;
	or.b32  	%r1677, %r1425, %r121;
	mov.b32 	%r1421, 16;
	mov.b32 	%r1423, -1;
	// begin inline asm
	shfl.sync.down.b32 %r1414, %r1681, %r1421, %r97, %r1423;
	// end inline asm
	// begin inline asm
	shfl.sync.down.b32 %r1419, %r1677, %r1421, %r97, %r1423;
	// end inline asm
	setp.gt.s32 	%p289, %r86, %r97;
	@%p289 bra 	$L__BB12_51;
	or.b32  	%r125, %r1414, %r1681;
	setp.eq.s32 	%p290, %r1681, 0;
	and.b32  	%r1426, %r1419, 255;
	add.s32 	%r1427, %r1426, %r121;
	min.u32 	%r1428, %r1427, 255;
	cvt.u16.u32 	%rs427, %r1428;
	selp.b16 	%rs514, %rs427, %rs514, %p290;
	mov.u32 	%r1681, %r125;
$L__BB12_51:
	add.s32 	%r1679, %r1679, -32;
	or.b32  	%r128, %r1681, %r1670;
	setp.ne.s32 	%p291, %r1670, 0;
	mov.u32 	%r1670, %r128;
	@%p291 bra 	$L__BB12_38;
	cvt.u32.u16 	%r1429, %rs514;
	and.b32  	%r1430, %r1429, 255;
	cvt.u32.u16 	%r1431, %rs507;
	and.b32  	%r1432, %r1431, 255;
	add.s32 	%r1433, %r1430, %r1432;
	min.u32 	%r1434, %r1433, 255;
	cvt.u16.u32 	%rs507, %r1434;
	bra.uni 	$L__BB12_38;
$L__BB12_53:
	setp.ne.s32 	%p263, %r6, 0;
	@%p263 bra 	$L__BB12_57;
	setp.ne.s32 	%p264, %r54, 0;
	@%p264 bra 	$L__BB12_56;
	cvt.u32.u16 	%r1297, %rs507;
	and.b32  	%r1298, %r1297, 255;
	cvt.u32.u16 	%r1299, %rs518;
	and.b32  	%r1300, %r1299, 255;
	add.s32 	%r1301, %r1298, %r1300;
	min.u32 	%r1302, %r1301, 255;
	cvt.u16.u32 	%rs518, %r1302;
$L__BB12_56:
	or.b32  	%r1303, %r1670, %r54;
	add.s64 	%rd112, %rd6, 256;
	mov.b64 	%rd114, {%r1304, %r1303};
	and.b64  	%rd115, %rd114, -4294967296;
	cvt.u64.u16 	%rd116, %rs518;
	and.b64  	%rd117, %rd116, 255;
	or.b64  	%rd118, %rd115, %rd117;
	or.b64  	%rd113, %rd118, 25856;
	// begin inline asm
	st.relaxed.gpu.u64 [%rd112], %rd113;
	// end inline asm
	st.shared.u32 	[_ZZN3cub18CUB_300001_SM_10006detail11scan_by_key21DeviceScanByKeyKernelINS2_10policy_hubIN6thrust24THRUST_300001_SM_1000_NS18transform_iteratorI6RowKeyNS6_17counting_iteratorIiNS6_11use_defaultESA_SA_EESA_SA_EEhh8SatAddU8E10Policy1000ESC_PhSG_NS0_24ReduceByKeyScanTileStateIhiLb1EEEN4cuda3std3__48equal_toIiEESD_NS0_8NullTypeEjhiEEvT0_PT9_T1_T2_T3_iT4_T5_T6_T7_E12temp_storage+100], %r1670;
	st.shared.u8 	[_ZZN3cub18CUB_300001_SM_10006detail11scan_by_key21DeviceScanByKeyKernelINS2_10policy_hubIN6thrust24THRUST_300001_SM_1000_NS18transform_iteratorI6RowKeyNS6_17counting_iteratorIiNS6_11use_defaultESA_SA_EESA_SA_EEhh8SatAddU8E10Policy1000ESC_PhSG_NS0_24ReduceByKeyScanTileStateIhiLb1EEEN4cuda3std3__48equal_toIiEESD_NS0_8NullTypeEjhiEEvT0_PT9_T1_T2_T3_iT4_T5_T6_T7_E12temp_storage+104], %rs507;
	st.shared.u32 	[_ZZN3cub18CUB_300001_SM_10006detail11scan_by_key21DeviceScanByKeyKernelINS2_10policy_hubIN6thrust24THRUST_300001_SM_1000_NS18transform_iteratorI6RowKeyNS6_17counting_iteratorIiNS6_11use_defaultESA_SA_EESA_SA_EEhh8SatAddU8E10Policy1000ESC_PhSG_NS0_24ReduceByKeyScanTileStateIhiLb1EEEN4cuda3std3__48equal_toIiEESD_NS0_8NullTypeEjhiEEvT0_PT9_T1_T2_T3_iT4_T5_T6_T7_E12temp_storage+108], %r1303;
	st.shared.u8 	[_ZZN3cub18CUB_300001_SM_10006detail11scan_by_key21DeviceScanByKeyKernelINS2_10policy_hubIN6thrust24THRUST_300001_SM_1000_NS18transform_iteratorI6RowKeyNS6_17counting_iteratorIiNS6_11use_defaultESA_SA_EESA_SA_EEhh8SatAddU8E10Policy1000ESC_PhSG_NS0_24ReduceByKeyScanTileStateIhiLb1EEEN4cuda3std3__48equal_toIiEESD_NS0_8NullTypeEjhiEEvT0_PT9_T1_T2_T3_iT4_T5_T6_T7_E12temp_storage+112], %rs518;
$L__BB12_57:
	setp.ne.s32 	%p265, %r971, 0;
	@%p265 bra 	$L__BB12_59;
	st.shared.u32 	[_ZZN3cub18CUB_300001_SM_10006detail11scan_by_key21DeviceScanByKeyKernelINS2_10policy_hubIN6thrust24THRUST_300001_SM_1000_NS18transform_iteratorI6RowKeyNS6_17counting_iteratorIiNS6_11use_defaultESA_SA_EESA_SA_EEhh8SatAddU8E10Policy1000ESC_PhSG_NS0_24ReduceByKeyScanTileStateIhiLb1EEEN4cuda3std3__48equal_toIiEESD_NS0_8NullTypeEjhiEEvT0_PT9_T1_T2_T3_iT4_T5_T6_T7_E12temp_storage+72], %r1670;
	st.shared.u8 	[_ZZN3cub18CUB_300001_SM_10006detail11scan_by_key21DeviceScanByKeyKernelINS2_10policy_hubIN6thrust24THRUST_300001_SM_1000_NS18transform_iteratorI6RowKeyNS6_17counting_iteratorIiNS6_11use_defaultESA_SA_EESA_SA_EEhh8SatAddU8E10Policy1000ESC_PhSG_NS0_24ReduceByKeyScanTileStateIhiLb1EEEN4cuda3std3__48equal_toIiEESD_NS0_8NullTypeEjhiEEvT0_PT9_T1_T2_T3_iT4_T5_T6_T7_E12temp_storage+76], %rs507;
	mov.u32 	%r1685, %r1670;
	mov.u16 	%rs519, %rs507;
$L__BB12_59:
	setp.eq.s32 	%p266, %r6, 0;
	bar.sync 	0;
	@%p266 bra 	$L__BB12_61;
	ld.shared.u8 	%r1305, [_ZZN3cub18CUB_300001_SM_10006detail11scan_by_key21DeviceScanByKeyKernelINS2_10policy_hubIN6thrust24THRUST_300001_SM_1000_NS18transform_iteratorI6RowKeyNS6_17counting_iteratorIiNS6_11use_defaultESA_SA_EESA_SA_EEhh8SatAddU8E10Policy1000ESC_PhSG_NS0_24ReduceByKeyScanTileStateIhiLb1EEEN4cuda3std3__48equal_toIiEESD_NS0_8NullTypeEjhiEEvT0_PT9_T1_T2_T3_iT4_T5_T6_T7_E12temp_storage+76];
	setp.eq.s32 	%p267, %r1685, 0;
	cvt.u32.u16 	%r1306, %rs519;
	and.b32  	%r1307, %r1306, 255;
	add.s32 	%r1308, %r1305, %r1307;
	min.u32 	%r1309, %r1308, 255;
	cvt.u16.u32 	%rs411, %r1309;
	selp.b16 	%rs519, %rs411, %rs519, %p267;
$L__BB12_61:
	setp.ne.s32 	%p268, %r16, %r17;
	setp.ne.s32 	%p269, %r15, %r16;
	setp.ne.s32 	%p270, %r14, %r15;
	setp.ne.s32 	%p271, %r13, %r14;
	setp.ne.s32 	%p272, %r12, %r13;
	setp.ne.s32 	%p273, %r11, %r12;
	setp.ne.s32 	%p274, %r10, %r11;
	setp.ne.s32 	%p275, %r9, %r10;
	setp.ne.s32 	%p276, %r1668, %r9;
	cvt.u32.u16 	%r1310, %rs519;
	and.b32  	%r1311, %r1310, 255;
	add.s32 	%r1312, %r20, %r1311;
	min.u32 	%r1313, %r1312, 255;
	cvt.u16.u32 	%rs412, %r1313;
	selp.b16 	%rs505, %rs505, %rs412, %p276;
	cvt.u32.u16 	%r1314, %rs505;
	and.b32  	%r1315, %r1314, 255;
	add.s32 	%r1316, %r22, %r1315;
	min.u32 	%r1317, %r1316, 255;
	cvt.u16.u32 	%rs413, %r1317;
	selp.b16 	%rs528, %rs2, %rs413, %p275;
	cvt.u32.u16 	%r1318, %rs528;
	and.b32  	%r1319, %r1318, 255;
	add.s32 	%r1320, %r24, %r1319;
	min.u32 	%r1321, %r1320, 255;
	cvt.u16.u32 	%rs414, %r1321;
	selp.b16 	%rs527, %rs3, %rs414, %p274;
	cvt.u32.u16 	%r1322, %rs527;
	and.b32  	%r1323, %r1322, 255;
	add.s32 	%r1324, %r26, %r1323;
	min.u32 	%r1325, %r1324, 255;
	cvt.u16.u32 	%rs415, %r1325;
	selp.b16 	%rs526, %rs4, %rs415, %p273;
	cvt.u32.u16 	%r1326, %rs526;
	and.b32  	%r1327, %r1326, 255;
	add.s32 	%r1328, %r28, %r1327;
	min.u32 	%r1329, %r1328, 255;
	cvt.u16.u32 	%rs416, %r1329;
	selp.b16 	%rs525, %rs5, %rs416, %p272;
	cvt.u32.u16 	%r1330, %rs525;
	and.b32  	%r1331, %r1330, 255;
	add.s32 	%r1332, %r30, %r1331;
	min.u32 	%r1333, %r1332, 255;
	cvt.u16.u32 	%rs417, %r1333;
	selp.b16 	%rs524, %rs6, %rs417, %p271;
	cvt.u32.u16 	%r1334, %rs524;
	and.b32  	%r1335, %r1334, 255;
	add.s32 	%r1336, %r32, %r1335;
	min.u32 	%r1337, %r1336, 255;
	cvt.u16.u32 	%rs418, %r1337;
	selp.b16 	%rs523, %rs7, %rs418, %p270;
	cvt.u32.u16 	%r1338, %rs523;
	and.b32  	%r1339, %r1338, 255;
	add.s32 	%r1340, %r34, %r1339;
	min.u32 	%r1341, %r1340, 255;
	cvt.u16.u32 	%rs419, %r1341;
	selp.b16 	%rs522, %rs8, %rs419, %p269;
	cvt.u32.u16 	%r1342, %rs522;
	and.b32  	%r1343, %r1342, 255;
	add.s32 	%r1344, %r36, %r1343;
	min.u32 	%r1345, %r1344, 255;
	cvt.u16.u32 	%rs420, %r1345;
	selp.b16 	%rs521, %rs9, %rs420, %p268;
$L__BB12_62:
	bar.sync 	0;
	st.shared.u8 	[%r19], %rs505;
	st.shared.u8 	[%r19+1], %rs528;
	st.shared.u8 	[%r19+2], %rs527;
	st.shared.u8 	[%r19+3], %rs526;
	st.shared.u8 	[%r19+4], %rs525;
	st.shared.u8 	[%r19+5], %rs524;
	st.shared.u8 	[%r19+6], %rs523;
	st.shared.u8 	[%r19+7], %rs522;
	st.shared.u8 	[%r19+8], %rs521;
	bar.warp.sync 	-1;
	ld.shared.u8 	%rs495, [%r18];
	ld.shared.u8 	%rs496, [%r18+32];
	ld.shared.u8 	%rs497, [%r18+64];
	ld.shared.u8 	%rs498, [%r18+96];
	ld.shared.u8 	%rs499, [%r18+128];
	ld.shared.u8 	%rs500, [%r18+160];
	ld.shared.u8 	%rs501, [%r18+192];
	ld.shared.u8 	%rs502, [%r18+224];
	ld.shared.u8 	%rs503, [%r18+256];
	add.s64 	%rd147, %rd1, %rd5;
	st.global.u8 	[%rd147], %rs495;
	st.global.u8 	[%rd147+32], %rs496;
	st.global.u8 	[%rd147+64], %rs497;
	st.global.u8 	[%rd147+96], %rs498;
	st.global.u8 	[%rd147+128], %rs499;
	st.global.u8 	[%rd147+160], %rs500;
	st.global.u8 	[%rd147+192], %rs501;
	st.global.u8 	[%rd147+224], %rs502;
	st.global.u8 	[%rd147+256], %rs503;
	bra.uni 	$L__BB12_180;
$L__BB12_63:
	setp.eq.s32 	%p19, %r5, 0;
	@%p19 bra 	$L__BB12_180;
	add.s32 	%r130, %r1, %r4;
	div.s32 	%r1694, %r130, %r2;
	mov.u32 	%r132, %tid.x;
	and.b32  	%r289, %r132, 31;
	and.b32  	%r290, %r132, 992;
	mul.lo.s32 	%r291, %r290, 9;
	or.b32  	%r133, %r291, %r289;
	setp.ge.u32 	%p20, %r133, %r5;
	mov.u32 	%r1686, %r1694;
	@%p20 bra 	$L__BB12_66;
	add.s32 	%r292, %r133, %r130;
	div.s32 	%r1686, %r292, %r2;
$L__BB12_66:
	add.s32 	%r136, %r133, 32;
	setp.ge.u32 	%p21, %r136, %r5;
	mov.u32 	%r1687, %r1694;
	@%p21 bra 	$L__BB12_68;
	add.s32 	%r293, %r136, %r130;
	div.s32 	%r1687, %r293, %r2;
$L__BB12_68:
	add.s32 	%r139, %r133, 64;
	setp.ge.u32 	%p22, %r139, %r5;
	mov.u32 	%r1688, %r1694;
	@%p22 bra 	$L__BB12_70;
	add.s32 	%r294, %r139, %r130;
	div.s32 	%r1688, %r294, %r2;
$L__BB12_70:
	add.s32 	%r142, %r133, 96;
	setp.ge.u32 	%p23, %r142, %r5;
	mov.u32 	%r1689, %r1694;
	@%p23 bra 	$L__BB12_72;
	add.s32 	%r295, %r142, %r130;
	div.s32 	%r1689, %r295, %r2;
$L__BB12_72:
	add.s32 	%r145, %r133, 128;
	setp.ge.u32 	%p24, %r145, %r5;
	mov.u32 	%r1690, %r1694;
	@%p24 bra 	$L__BB12_74;
	add.s32 	%r296, %r145, %r130;
	div.s32 	%r1690, %r296, %r2;
$L__BB12_74:
	add.s32 	%r148, %r133, 160;
	setp.ge.u32 	%p25, %r148, %r5;
	mov.u32 	%r1691, %r1694;
	@%p25 bra 	$L__BB12_76;
	add.s32 	%r297, %r148, %r130;
	div.s32 	%r1691, %r297, %r2;
$L__BB12_76:
	add.s32 	%r151, %r133, 192;
	setp.ge.u32 	%p26, %r151, %r5;
	mov.u32 	%r1692, %r1694;
	@%p26 bra 	$L__BB12_78;
	add.s32 	%r298, %r151, %r130;
	div.s32 	%r1692, %r298, %r2;
$L__BB12_78:
	add.s32 	%r154, %r133, 224;
	setp.ge.u32 	%p27, %r154, %r5;
	mov.u32 	%r1693, %r1694;
	@%p27 bra 	$L__BB12_80;
	add.s32 	%r299, %r154, %r130;
	div.s32 	%r1693, %r299, %r2;
$L__BB12_80:
	add.s32 	%r157, %r133, 256;
	setp.ge.u32 	%p28, %r157, %r5;
	@%p28 bra 	$L__BB12_82;
	add.s32 	%r300, %r157, %r130;
	div.s32 	%r1694, %r300, %r2;
$L__BB12_82:
	setp.ge.u32 	%p29, %r133, %r5;
	// begin inline asm
	mov.u32 %r301, %laneid;
	// end inline asm
	shr.u32 	%r161, %r132, 5;
	mad.lo.s32 	%r162, %r161, 288, %r301;
	shl.b32 	%r302, %r162, 2;
	mov.u32 	%r303, _ZZN3cub18CUB_300001_SM_10006detail11scan_by_key21DeviceScanByKeyKernelINS2_10policy_hubIN6thrust24THRUST_300001_SM_1000_NS18transform_iteratorI6RowKeyNS6_17counting_iteratorIiNS6_11use_defaultESA_SA_EESA_SA_EEhh8SatAddU8E10Policy1000ESC_PhSG_NS0_24ReduceByKeyScanTileStateIhiLb1EEEN4cuda3std3__48equal_toIiEESD_NS0_8NullTypeEjhiEEvT0_PT9_T1_T2_T3_iT4_T5_T6_T7_E12temp_storage;
	add.s32 	%r163, %r303, %r302;
	st.shared.u32 	[%r163], %r1686;
	st.shared.u32 	[%r163+128], %r1687;
	st.shared.u32 	[%r163+256], %r1688;
	st.shared.u32 	[%r163+384], %r1689;
	st.shared.u32 	[%r163+512], %r1690;
	st.shared.u32 	[%r163+640], %r1691;
	st.shared.u32 	[%r163+768], %r1692;
	st.shared.u32 	[%r163+896], %r1693;
	st.shared.u32 	[%r163+1024], %r1694;
	bar.warp.sync 	-1;
	shl.b32 	%r164, %r301, 3;
	shl.b32 	%r304, %r301, 5;
	add.s32 	%r165, %r163, %r304;
	ld.shared.u32 	%r166, [%r165];
	ld.shared.u32 	%r167, [%r165+4];
	ld.shared.u32 	%r168, [%r165+8];
	ld.shared.u32 	%r169, [%r165+12];
	ld.shared.u32 	%r170, [%r165+16];
	ld.shared.u32 	%r171, [%r165+20];
	ld.shared.u32 	%r172, [%r165+24];
	ld.shared.u32 	%r173, [%r165+28];
	ld.shared.u32 	%r174, [%r165+32];
	bar.sync 	0;
	cvt.u64.u32 	%rd12, %r4;
	add.s64 	%rd25, %rd3, %rd12;
	ld.global.u8 	%rs538, [%rd25];
	cvt.u64.u32 	%rd13, %r133;
	add.s64 	%rd14, %rd25, %rd13;
	mov.u16 	%rs530, %rs538;
	@%p29 bra 	$L__BB12_84;
	ld.global.u8 	%rs530, [%rd14];
$L__BB12_84:
	setp.ge.u32 	%p30, %r136, %r5;
	mov.u16 	%rs531, %rs538;
	@%p30 bra 	$L__BB12_86;
	ld.global.u8 	%rs531, [%rd14+32];
$L__BB12_86:
	setp.ge.u32 	%p31, %r139, %r5;
	mov.u16 	%rs532, %rs538;
	@%p31 bra 	$L__BB12_88;
	ld.global.u8 	%rs532, [%rd14+64];
$L__BB12_88:
	setp.ge.u32 	%p32, %r142, %r5;
	mov.u16 	%rs533, %rs538;
	@%p32 bra 	$L__BB12_90;
	ld.global.u8 	%rs533, [%rd14+96];
$L__BB12_90:
	setp.ge.u32 	%p33, %r145, %r5;
	mov.u16 	%rs534, %rs538;
	@%p33 bra 	$L__BB12_92;
	ld.global.u8 	%rs534, [%rd14+128];
$L__BB12_92:
	setp.ge.u32 	%p34, %r148, %r5;
	mov.u16 	%rs535, %rs538;
	@%p34 bra 	$L__BB12_94;
	ld.global.u8 	%rs535, [%rd14+160];
$L__BB12_94:
	setp.ge.u32 	%p35, %r151, %r5;
	mov.u16 	%rs536, %rs538;
	@%p35 bra 	$L__BB12_96;
	ld.global.u8 	%rs536, [%rd14+192];
$L__BB12_96:
	setp.ge.u32 	%p36, %r154, %r5;
	mov.u16 	%rs537, %rs538;
	@%p36 bra 	$L__BB12_98;
	ld.global.u8 	%rs537, [%rd14+224];
$L__BB12_98:
	setp.ge.u32 	%p37, %r157, %r5;
	@%p37 bra 	$L__BB12_100;
	ld.global.u8 	%rs538, [%rd14+256];
$L__BB12_100:
	mad.lo.s32 	%r175, %r162, -3, %r163;
	st.shared.u8 	[%r175], %rs530;
	st.shared.u8 	[%r175+32], %rs531;
	st.shared.u8 	[%r175+64], %rs532;
	st.shared.u8 	[%r175+96], %rs533;
	st.shared.u8 	[%r175+128], %rs534;
	st.shared.u8 	[%r175+160], %rs535;
	st.shared.u8 	[%r175+192], %rs536;
	st.shared.u8 	[%r175+224], %rs537;
	st.shared.u8 	[%r175+256], %rs538;
	bar.warp.sync 	-1;
	add.s32 	%r305, %r162, %r164;
	mad.lo.s32 	%r176, %r305, -3, %r165;
	ld.shared.u8 	%rs540, [%r176];
	cvt.u32.u16 	%r306, %rs540;
	and.b32  	%r177, %r306, 255;
	ld.shared.u8 	%rs101, [%r176+1];
	cvt.u32.u16 	%r307, %rs101;
	and.b32  	%r179, %r307, 255;
	ld.shared.u8 	%rs102, [%r176+2];
	cvt.u32.u16 	%r308, %rs102;
	and.b32  	%r181, %r308, 255;
	ld.shared.u8 	%rs103, [%r176+3];
	cvt.u32.u16 	%r309, %rs103;
	and.b32  	%r183, %r309, 255;
	ld.shared.u8 	%rs104, [%r176+4];
	cvt.u32.u16 	%r310, %rs104;
	and.b32  	%r185, %r310, 255;
	ld.shared.u8 	%rs105, [%r176+5];
	cvt.u32.u16 	%r311, %rs105;
	and.b32  	%r187, %r311, 255;
	ld.shared.u8 	%rs106, [%r176+6];
	cvt.u32.u16 	%r312, %rs106;
	and.b32  	%r189, %r312, 255;
	ld.shared.u8 	%rs107, [%r176+7];
	cvt.u32.u16 	%r313, %rs107;
	and.b32  	%r191, %r313, 255;
	ld.shared.u8 	%rs108, [%r176+8];
	cvt.u32.u16 	%r314, %rs108;
	and.b32  	%r193, %r314, 255;
	bar.sync 	0;
	setp.ne.s32 	%p38, %r3, 0;
	@%p38 bra 	$L__BB12_110;
	shl.b32 	%r751, %r132, 2;
	add.s32 	%r753, %r303, %r751;
	add.s32 	%r195, %r753, 1148;
	st.shared.u32 	[%r753+1148], %r174;
	bar.sync 	0;
	setp.eq.s32 	%p133, %r132, 0;
	mov.b32 	%r1695, 1;
	@%p133 bra 	$L__BB12_103;
	ld.shared.u32 	%r754, [%r195+-4];
	setp.ne.s32 	%p134, %r754, %r166;
	selp.u32 	%r1695, 1, 0, %p134;
$L__BB12_103:
	setp.ne.s32 	%p135, %r166, %r167;
	setp.ne.s32 	%p136, %r167, %r168;
	setp.ne.s32 	%p137, %r168, %r169;
	setp.ne.s32 	%p138, %r169, %r170;
	setp.ne.s32 	%p139, %r170, %r171;
	setp.ne.s32 	%p140, %r171, %r172;
	setp.ne.s32 	%p141, %r172, %r173;
	setp.ne.s32 	%p142, %r173, %r174;
	mul.lo.s32 	%r815, %r132, 9;
	setp.eq.s32 	%p143, %r815, %r5;
	selp.b32 	%r198, 1, %r1695, %p143;
	add.s32 	%r816, %r815, 1;
	setp.eq.s32 	%p144, %r816, %r5;
	or.pred  	%p1, %p144, %p135;
	add.s32 	%r817, %r815, 2;
	setp.eq.s32 	%p145, %r817, %r5;
	or.pred  	%p2, %p145, %p136;
	add.s32 	%r818, %r815, 3;
	setp.eq.s32 	%p146, %r818, %r5;
	or.pred  	%p3, %p146, %p137;
	add.s32 	%r819, %r815, 4;
	setp.eq.s32 	%p147, %r819, %r5;
	or.pred  	%p4, %p147, %p138;
	add.s32 	%r820, %r815, 5;
	setp.eq.s32 	%p148, %r820, %r5;
	or.pred  	%p5, %p148, %p139;
	add.s32 	%r821, %r815, 6;
	setp.eq.s32 	%p149, %r821, %r5;
	or.pred  	%p6, %p149, %p140;
	add.s32 	%r822, %r815, 7;
	setp.eq.s32 	%p150, %r822, %r5;
	or.pred  	%p7, %p150, %p141;
	add.s32 	%r823, %r815, 8;
	setp.eq.s32 	%p151, %r823, %r5;
	or.pred  	%p8, %p151, %p142;
	add.s32 	%r824, %r179, %r177;
	min.u32 	%r825, %r824, 255;
	cvt.u16.u32 	%rs270, %r825;
	selp.b16 	%rs271, %rs101, %rs270, %p1;
	or.pred  	%p152, %p1, %p2;
	cvt.u32.u16 	%r826, %rs271;
	and.b32  	%r827, %r826, 255;
	add.s32 	%r828, %r181, %r827;
	min.u32 	%r829, %r828, 255;
	cvt.u16.u32 	%rs272, %r829;
	selp.b16 	%rs273, %rs102, %rs272, %p2;
	or.pred  	%p153, %p152, %p3;
	cvt.u32.u16 	%r830, %rs273;
	and.b32  	%r831, %r830, 255;
	add.s32 	%r832, %r183, %r831;
	min.u32 	%r833, %r832, 255;
	cvt.u16.u32 	%rs274, %r833;
	selp.b16 	%rs275, %rs103, %rs274, %p3;
	or.pred  	%p154, %p153, %p4;
	cvt.u32.u16 	%r834, %rs275;
	and.b32  	%r835, %r834, 255;
	add.s32 	%r836, %r185, %r835;
	min.u32 	%r837, %r836, 255;
	cvt.u16.u32 	%rs276, %r837;
	selp.b16 	%rs277, %rs104, %rs276, %p4;
	or.pred  	%p155, %p154, %p5;
	cvt.u32.u16 	%r838, %rs277;
	and.b32  	%r839, %r838, 255;
	add.s32 	%r840, %r187, %r839;
	min.u32 	%r841, %r840, 255;
	cvt.u16.u32 	%rs278, %r841;
	selp.b16 	%rs279, %rs105, %rs278, %p5;
	or.pred  	%p156, %p155, %p6;
	cvt.u32.u16 	%r842, %rs279;
	and.b32  	%r843, %r842, 255;
	add.s32 	%r844, %r189, %r843;
	min.u32 	%r845, %r844, 255;
	cvt.u16.u32 	%rs280, %r845;
	selp.b16 	%rs281, %rs106, %rs280, %p6;
	or.pred  	%p157, %p156, %p7;
	cvt.u32.u16 	%r846, %rs281;
	and.b32  	%r847, %r846, 255;
	add.s32 	%r848, %r191, %r847;
	min.u32 	%r849, %r848, 255;
	cvt.u16.u32 	%rs282, %r849;
	selp.b16 	%rs283, %rs107, %rs282, %p7;
	or.pred  	%p158, %p157, %p8;
	selp.u32 	%r850, 1, 0, %p158;
	or.b32  	%r756, %r198, %r850;
	cvt.u32.u16 	%r851, %rs283;
	and.b32  	%r852, %r851, 255;
	add.s32 	%r853, %r193, %r852;
	min.u32 	%r854, %r853, 255;
	cvt.u16.u32 	%rs284, %r854;
	selp.b16 	%rs285, %rs108, %rs284, %p8;
	cvt.u32.u16 	%r855, %rs285;
	and.b32  	%r761, %r855, 255;
	mov.b32 	%r812, 1;
	mov.b32 	%r813, 0;
	mov.b32 	%r814, -1;
	// begin inline asm
	shfl.sync.up.b32 %r755, %r756, %r812, %r813, %r814;
	// end inline asm
	// begin inline asm
	shfl.sync.up.b32 %r760, %r761, %r812, %r813, %r814;
	// end inline asm
	setp.eq.s32 	%p159, %r756, 0;
	and.b32  	%r856, %r760, 255;
	add.s32 	%r857, %r856, %r761;
	min.u32 	%r858, %r857, 255;
	cvt.u16.u32 	%rs286, %r858;
	selp.b16 	%rs287, %rs286, %rs285, %p159;
	setp.lt.s32 	%p160, %r301, 1;
	selp.b32 	%r859, 0, %r755, %p160;
	or.b32  	%r766, %r859, %r756;
	selp.b16 	%rs288, %rs285, %rs287, %p160;
	cvt.u32.u16 	%r860, %rs288;
	and.b32  	%r771, %r860, 255;
	mov.b32 	%r772, 2;
	// begin inline asm
	shfl.sync.up.b32 %r765, %r766, %r772, %r813, %r814;
	// end inline asm
	// begin inline asm
	shfl.sync.up.b32 %r770, %r771, %r772, %r813, %r814;
	// end inline asm
	setp.eq.s32 	%p161, %r766, 0;
	and.b32  	%r861, %r770, 255;
	add.s32 	%r862, %r861, %r771;
	min.u32 	%r863, %r862, 255;
	cvt.u16.u32 	%rs289, %r863;
	selp.b16 	%rs290, %rs289, %rs288, %p161;
	setp.lt.s32 	%p162, %r301, 2;
	selp.b32 	%r864, 0, %r765, %p162;
	or.b32  	%r776, %r864, %r766;
	selp.b16 	%rs291, %rs288, %rs290, %p162;
	cvt.u32.u16 	%r865, %rs291;
	and.b32  	%r781, %r865, 255;
	mov.b32 	%r782, 4;
	// begin inline asm
	shfl.sync.up.b32 %r775, %r776, %r782, %r813, %r814;
	// end inline asm
	// begin inline asm
	shfl.sync.up.b32 %r780, %r781, %r782, %r813, %r814;
	// end inline asm
	setp.eq.s32 	%p163, %r776, 0;
	and.b32  	%r866, %r780, 255;
	add.s32 	%r867, %r866, %r781;
	min.u32 	%r868, %r867, 255;
	cvt.u16.u32 	%rs292, %r868;
	selp.b16 	%rs293, %rs292, %rs291, %p163;
	setp.lt.s32 	%p164, %r301, 4;
	selp.b32 	%r869, 0, %r775, %p164;
	or.b32  	%r786, %r869, %r776;
	selp.b16 	%rs294, %rs291, %rs293, %p164;
	cvt.u32.u16 	%r870, %rs294;
	and.b32  	%r791, %r870, 255;
	mov.b32 	%r792, 8;
	// begin inline asm
	shfl.sync.up.b32 %r785, %r786, %r792, %r813, %r814;
	// end inline asm
	// begin inline asm
	shfl.sync.up.b32 %r790, %r791, %r792, %r813, %r814;
	// end inline asm
	setp.eq.s32 	%p165, %r786, 0;
	and.b32  	%r871, %r790, 255;
	add.s32 	%r872, %r871, %r791;
	min.u32 	%r873, %r872, 255;
	cvt.u16.u32 	%rs295, %r873;
	selp.b16 	%rs296, %rs295, %rs294, %p165;
	setp.lt.s32 	%p166, %r301, 8;
	selp.b32 	%r874, 0, %r785, %p166;
	or.b32  	%r796, %r874, %r786;
	selp.b16 	%rs297, %rs294, %rs296, %p166;
	cvt.u32.u16 	%r875, %rs297;
	and.b32  	%r801, %r875, 255;
	mov.b32 	%r802, 16;
	// begin inline asm
	shfl.sync.up.b32 %r795, %r796, %r802, %r813, %r814;
	// end inline asm
	// begin inline asm
	shfl.sync.up.b32 %r800, %r801, %r802, %r813, %r814;
	// end inline asm
	setp.eq.s32 	%p167, %r796, 0;
	and.b32  	%r876, %r800, 255;
	add.s32 	%r877, %r876, %r801;
	min.u32 	%r878, %r877, 255;
	cvt.u16.u32 	%rs298, %r878;
	selp.b16 	%rs109, %rs298, %rs297, %p167;
	setp.lt.s32 	%p168, %r301, 16;
	selp.b32 	%r879, 0, %r795, %p168;
	or.b32  	%r806, %r879, %r796;
	selp.b16 	%rs299, %rs297, %rs109, %p168;
	cvt.u32.u16 	%r880, %rs299;
	and.b32  	%r811, %r880, 255;
	// begin inline asm
	shfl.sync.up.b32 %r805, %r806, %r812, %r813, %r814;
	// end inline asm
	// begin inline asm
	shfl.sync.up.b32 %r810, %r811, %r812, %r813, %r814;
	// end inline asm
	cvt.u16.u32 	%rs539, %r810;
	setp.ne.s32 	%p169, %r301, 31;
	@%p169 bra 	$L__BB12_105;
	shl.b32 	%r881, %r161, 3;
	mov.u32 	%r882, _ZZN3cub18CUB_300001_SM_10006detail11scan_by_key21DeviceScanByKeyKernelINS2_10policy_hubIN6thrust24THRUST_300001_SM_1000_NS18transform_iteratorI6RowKeyNS6_17counting_iteratorIiNS6_11use_defaultESA_SA_EESA_SA_EEhh8SatAddU8E10Policy1000ESC_PhSG_NS0_24ReduceByKeyScanTileStateIhiLb1EEEN4cuda3std3__48equal_toIiEESD_NS0_8NullTypeEjhiEEvT0_PT9_T1_T2_T3_iT4_T5_T6_T7_E12temp_storage;
	add.s32 	%r883, %r882, %r881;
	st.shared.u32 	[%r883], %r806;
	st.shared.u8 	[%r883+4], %rs109;
$L__BB12_105:
	bar.sync 	0;
	setp.lt.u32 	%p170, %r132, 32;
	@%p170 bra 	$L__BB12_107;
	ld.shared.u8 	%rs300, [_ZZN3cub18CUB_300001_SM_10006detail11scan_by_key21DeviceScanByKeyKernelINS2_10policy_hubIN6thrust24THRUST_300001_SM_1000_NS18transform_iteratorI6RowKeyNS6_17counting_iteratorIiNS6_11use_defaultESA_SA_EESA_SA_EEhh8SatAddU8E10Policy1000ESC_PhSG_NS0_24ReduceByKeyScanTileStateIhiLb1EEEN4cuda3std3__48equal_toIiEESD_NS0_8NullTypeEjhiEEvT0_PT9_T1_T2_T3_iT4_T5_T6_T7_E12temp_storage+4];
	ld.shared.u32 	%r884, [_ZZN3cub18CUB_300001_SM_10006detail11scan_by_key21DeviceScanByKeyKernelINS2_10policy_hubIN6thrust24THRUST_300001_SM_1000_NS18transform_iteratorI6RowKeyNS6_17counting_iteratorIiNS6_11use_defaultESA_SA_EESA_SA_EEhh8SatAddU8E10Policy1000ESC_PhSG_NS0_24ReduceByKeyScanTileStateIhiLb1EEEN4cuda3std3__48equal_toIiEESD_NS0_8NullTypeEjhiEEvT0_PT9_T1_T2_T3_iT4_T5_T6_T7_E12temp_storage+8];
	ld.shared.u8 	%rs301, [_ZZN3cub18CUB_300001_SM_10006detail11scan_by_key21DeviceScanByKeyKernelINS2_10policy_hubIN6thrust24THRUST_300001_SM_1000_NS18transform_iteratorI6RowKeyNS6_17counting_iteratorIiNS6_11use_defaultESA_SA_EESA_SA_EEhh8SatAddU8E10Policy1000ESC_PhSG_NS0_24ReduceByKeyScanTileStateIhiLb1EEEN4cuda3std3__48equal_toIiEESD_NS0_8NullTypeEjhiEEvT0_PT9_T1_T2_T3_iT4_T5_T6_T7_E12temp_storage+12];
	cvt.u32.u16 	%r885, %rs301;
	and.b32  	%r886, %r885, 255;
	cvt.u32.u16 	%r887, %rs300;
	and.b32  	%r888, %r887, 255;
	add.s32 	%r889, %r886, %r888;
	min.u32 	%r890, %r889, 255;
	cvt.u16.u32 	%rs302, %r890;
	setp.eq.s32 	%p171, %r884, 0;
	selp.b16 	%rs303, %rs302, %rs301, %p171;
	ld.shared.v4.u32 	{%r891, %r892, %r893, %r894}, [_ZZN3cub18CUB_300001_SM_10006detail11scan_by_key21DeviceScanByKeyKernelINS2_10policy_hubIN6thrust24THRUST_300001_SM_1000_NS18transform_iteratorI6RowKeyNS6_17counting_iteratorIiNS6_11use_defaultESA_SA_EESA_SA_EEhh8SatAddU8E10Policy1000ESC_PhSG_NS0_24ReduceByKeyScanTileStateIhiLb1EEEN4cuda3std3__48equal_toIiEESD_NS0_8NullTypeEjhiEEvT0_PT9_T1_T2_T3_iT4_T5_T6_T7_E12temp_storage+16];
	mov.b64 	%rd69, {%r891, %r892};
	mov.b64 	%rd70, {%r893, %r894};
	shr.u64 	%rd71, %rd70, 32;
	shr.u64 	%rd72, %rd69, 32;
	cvt.u16.u64 	%rs304, %rd72;
	{ .reg .b32 tmp; mov.b64 {tmp, %r895}, %rd69; }
	and.b32  	%r896, %r895, 255;
	cvt.u32.u16 	%r897, %rs303;
	and.b32  	%r898, %r897, 255;
	add.s32 	%r899, %r898, %r896;
	min.u32 	%r900, %r899, 255;
	cvt.u16.u32 	%rs305, %r900;
	setp.eq.s32 	%p172, %r891, 0;
	selp.b16 	%rs306, %rs305, %rs304, %p172;
	cvt.u16.u64 	%rs307, %rd71;
	{ .reg .b32 tmp; mov.b64 {tmp, %r901}, %rd70; }
	and.b32  	%r902, %r901, 255;
	cvt.u32.u16 	%r903, %rs306;
	and.b32  	%r904, %r903, 255;
	add.s32 	%r905, %r904, %r902;
	min.u32 	%r906, %r905, 255;
	cvt.u16.u32 	%rs308, %r906;
	setp.eq.s32 	%p173, %r893, 0;
	selp.b16 	%rs309, %rs308, %rs307, %p173;
	ld.shared.v4.u32 	{%r907, %r908, %r909, %r910}, [_ZZN3cub18CUB_300001_SM_10006detail11scan_by_key21DeviceScanByKeyKernelINS2_10policy_hubIN6thrust24THRUST_300001_SM_1000_NS18transform_iteratorI6RowKeyNS6_17counting_iteratorIiNS6_11use_defaultESA_SA_EESA_SA_EEhh8SatAddU8E10Policy1000ESC_PhSG_NS0_24ReduceByKeyScanTileStateIhiLb1EEEN4cuda3std3__48equal_toIiEESD_NS0_8NullTypeEjhiEEvT0_PT9_T1_T2_T3_iT4_T5_T6_T7_E12temp_storage+32];
	mov.b64 	%rd73, {%r907, %r908};
	mov.b64 	%rd74, {%r909, %r910};
	shr.u64 	%rd75, %rd74, 32;
	shr.u64 	%rd76, %rd73, 32;
	cvt.u16.u64 	%rs310, %rd76;
	{ .reg .b32 tmp; mov.b64 {tmp, %r911}, %rd73; }
	and.b32  	%r912, %r911, 255;
	cvt.u32.u16 	%r913, %rs309;
	and.b32  	%r914, %r913, 255;
	add.s32 	%r915, %r914, %r912;
	min.u32 	%r916, %r915, 255;
	cvt.u16.u32 	%rs311, %r916;
	setp.eq.s32 	%p174, %r907, 0;
	selp.b16 	%rs312, %rs311, %rs310, %p174;
	cvt.u16.u64 	%rs313, %rd75;
	{ .reg .b32 tmp; mov.b64 {tmp, %r917}, %rd74; }
	and.b32  	%r918, %r917, 255;
	cvt.u32.u16 	%r919, %rs312;
	and.b32  	%r920, %r919, 255;
	add.s32 	%r921, %r920, %r918;
	min.u32 	%r922, %r921, 255;
	cvt.u16.u32 	%rs314, %r922;
	setp.eq.s32 	%p175, %r909, 0;
	selp.b16 	%rs315, %rs314, %rs313, %p175;
	ld.shared.u32 	%r923, [_ZZN3cub18CUB_300001_SM_10006detail11scan_by_key21DeviceScanByKeyKernelINS2_10policy_hubIN6thrust24THRUST_300001_SM_1000_NS18transform_iteratorI6RowKeyNS6_17counting_iteratorIiNS6_11use_defaultESA_SA_EESA_SA_EEhh8SatAddU8E10Policy1000ESC_PhSG_NS0_24ReduceByKeyScanTileStateIhiLb1EEEN4cuda3std3__48equal_toIiEESD_NS0_8NullTypeEjhiEEvT0_PT9_T1_T2_T3_iT4_T5_T6_T7_E12temp_storage+48];
	ld.shared.u8 	%rs316, [_ZZN3cub18CUB_300001_SM_10006detail11scan_by_key21DeviceScanByKeyKernelINS2_10policy_hubIN6thrust24THRUST_300001_SM_1000_NS18transform_iteratorI6RowKeyNS6_17counting_iteratorIiNS6_11use_defaultESA_SA_EESA_SA_EEhh8SatAddU8E10Policy1000ESC_PhSG_NS0_24ReduceByKeyScanTileStateIhiLb1EEEN4cuda3std3__48equal_toIiEESD_NS0_8NullTypeEjhiEEvT0_PT9_T1_T2_T3_iT4_T5_T6_T7_E12temp_storage+52];
	setp.eq.s32 	%p176, %r161, 7;
	cvt.u32.u16 	%r924, %rs316;
	and.b32  	%r925, %r924, 255;
	cvt.u32.u16 	%r926, %rs315;
	and.b32  	%r927, %r926, 255;
	add.s32 	%r928, %r927, %r925;
	min.u32 	%r929, %r928, 255;
	cvt.u16.u32 	%rs317, %r929;
	setp.eq.s32 	%p177, %r923, 0;
	selp.b16 	%rs318, %rs317, %rs316, %p177;
	setp.eq.s32 	%p178, %r161, 6;
	setp.eq.s32 	%p179, %r161, 5;
	setp.eq.s32 	%p180, %r161, 4;
	setp.eq.s32 	%p181, %r161, 3;
	setp.eq.s32 	%p182, %r161, 2;
	selp.b16 	%rs319, %rs303, %rs300, %p182;
	selp.b16 	%rs320, %rs306, %rs319, %p181;
	selp.b16 	%rs321, %rs309, %rs320, %p180;
	selp.b16 	%rs322, %rs312, %rs321, %p179;
	selp.b16 	%rs323, %rs315, %rs322, %p178;
	selp.b16 	%rs324, %rs318, %rs323, %p176;
	setp.eq.s32 	%p183, %r805, 0;
	cvt.u32.u16 	%r930, %rs324;
	and.b32  	%r931, %r930, 255;
	and.b32  	%r932, %r810, 255;
	add.s32 	%r933, %r932, %r931;
	min.u32 	%r934, %r933, 255;
	cvt.u16.u32 	%rs325, %r934;
	selp.b16 	%rs326, %rs325, %rs539, %p183;
	setp.eq.s32 	%p184, %r301, 0;
	selp.b16 	%rs539, %rs324, %rs326, %p184;
$L__BB12_107:
	setp.eq.s32 	%p185, %r132, 0;
	@%p185 bra 	$L__BB12_109;
	setp.eq.s32 	%p186, %r198, 0;
	cvt.u32.u16 	%r935, %rs539;
	and.b32  	%r936, %r935, 255;
	add.s32 	%r937, %r177, %r936;
	min.u32 	%r938, %r937, 255;
	cvt.u16.u32 	%rs327, %r938;
	selp.b16 	%rs540, %rs327, %rs540, %p186;
$L__BB12_109:
	cvt.u32.u16 	%r939, %rs540;
	and.b32  	%r940, %r939, 255;
	add.s32 	%r941, %r179, %r940;
	min.u32 	%r942, %r941, 255;
	cvt.u16.u32 	%rs328, %r942;
	selp.b16 	%rs563, %rs101, %rs328, %p1;
	cvt.u32.u16 	%r943, %rs563;
	and.b32  	%r944, %r943, 255;
	add.s32 	%r945, %r181, %r944;
	min.u32 	%r946, %r945, 255;
	cvt.u16.u32 	%rs329, %r946;
	selp.b16 	%rs562, %rs102, %rs329, %p2;
	cvt.u32.u16 	%r947, %rs562;
	and.b32  	%r948, %r947, 255;
	add.s32 	%r949, %r183, %r948;
	min.u32 	%r950, %r949, 255;
	cvt.u16.u32 	%rs330, %r950;
	selp.b16 	%rs561, %rs103, %rs330, %p3;
	cvt.u32.u16 	%r951, %rs561;
	and.b32  	%r952, %r951, 255;
	add.s32 	%r953, %r185, %r952;
	min.u32 	%r954, %r953, 255;
	cvt.u16.u32 	%rs331, %r954;
	selp.b16 	%rs560, %rs104, %rs331, %p4;
	cvt.u32.u16 	%r955, %rs560;
	and.b32  	%r956, %r955, 255;
	add.s32 	%r957, %r187, %r956;
	min.u32 	%r958, %r957, 255;
	cvt.u16.u32 	%rs332, %r958;
	selp.b16 	%rs559, %rs105, %rs332, %p5;
	cvt.u32.u16 	%r959, %rs559;
	and.b32  	%r960, %r959, 255;
	add.s32 	%r961, %r189, %r960;
	min.u32 	%r962, %r961, 255;
	cvt.u16.u32 	%rs333, %r962;
	selp.b16 	%rs558, %rs106, %rs333, %p6;
	cvt.u32.u16 	%r963, %rs558;
	and.b32  	%r964, %r963, 255;
	add.s32 	%r965, %r191, %r964;
	min.u32 	%r966, %r965, 255;
	cvt.u16.u32 	%rs334, %r966;
	selp.b16 	%rs557, %rs107, %rs334, %p7;
	cvt.u32.u16 	%r967, %rs557;
	and.b32  	%r968, %r967, 255;
	add.s32 	%r969, %r193, %r968;
	min.u32 	%r970, %r969, 255;
	cvt.u16.u32 	%rs335, %r970;
	selp.b16 	%rs556, %rs108, %rs335, %p8;
	bra.uni 	$L__BB12_160;
$L__BB12_110:
	setp.ne.s32 	%p39, %r132, 0;
	mov.b32 	%r1697, 0;
	@%p39 bra 	$L__BB12_112;
	mul.wide.u32 	%rd26, %r3, 4;
	add.s64 	%rd27, %rd2, %rd26;
	ld.global.u32 	%r1697, [%rd27];
$L__BB12_112:
	setp.eq.s32 	%p40, %r132, 0;
	shl.b32 	%r316, %r132, 2;
	add.s32 	%r318, %r303, %r316;
	add.s32 	%r204, %r318, 1148;
	st.shared.u32 	[%r318+1148], %r174;
	bar.sync 	0;
	@%p40 bra 	$L__BB12_114;
	ld.shared.u32 	%r1697, [%r204+-4];
$L__BB12_114:
	setp.ne.s32 	%p41, %r1697, %r166;
	setp.ne.s32 	%p42, %r166, %r167;
	setp.ne.s32 	%p43, %r167, %r168;
	setp.ne.s32 	%p44, %r168, %r169;
	setp.ne.s32 	%p45, %r169, %r170;
	setp.ne.s32 	%p46, %r170, %r171;
	setp.ne.s32 	%p47, %r171, %r172;
	setp.ne.s32 	%p48, %r172, %r173;
	setp.ne.s32 	%p49, %r173, %r174;
	mul.lo.s32 	%r379, %r132, 9;
	setp.eq.s32 	%p50, %r379, %r5;
	or.pred  	%p9, %p50, %p41;
	add.s32 	%r380, %r379, 1;
	setp.eq.s32 	%p51, %r380, %r5;
	or.pred  	%p10, %p51, %p42;
	add.s32 	%r381, %r379, 2;
	setp.eq.s32 	%p52, %r381, %r5;
	or.pred  	%p11, %p52, %p43;
	add.s32 	%r382, %r379, 3;
	setp.eq.s32 	%p53, %r382, %r5;
	or.pred  	%p12, %p53, %p44;
	add.s32 	%r383, %r379, 4;
	setp.eq.s32 	%p54, %r383, %r5;
	or.pred  	%p13, %p54, %p45;
	add.s32 	%r384, %r379, 5;
	setp.eq.s32 	%p55, %r384, %r5;
	or.pred  	%p14, %p55, %p46;
	add.s32 	%r385, %r379, 6;
	setp.eq.s32 	%p56, %r385, %r5;
	or.pred  	%p15, %p56, %p47;
	add.s32 	%r386, %r379, 7;
	setp.eq.s32 	%p57, %r386, %r5;
	or.pred  	%p16, %p57, %p48;
	add.s32 	%r387, %r379, 8;
	setp.eq.s32 	%p58, %r387, %r5;
	or.pred  	%p17, %p58, %p49;
	or.pred  	%p59, %p10, %p9;
	add.s32 	%r388, %r179, %r177;
	min.u32 	%r389, %r388, 255;
	cvt.u16.u32 	%rs187, %r389;
	selp.b16 	%rs188, %rs101, %rs187, %p10;
	or.pred  	%p60, %p11, %p59;
	cvt.u32.u16 	%r390, %rs188;
	and.b32  	%r391, %r390, 255;
	add.s32 	%r392, %r181, %r391;
	min.u32 	%r393, %r392, 255;
	cvt.u16.u32 	%rs189, %r393;
	selp.b16 	%rs190, %rs102, %rs189, %p11;
	or.pred  	%p61, %p12, %p60;
	cvt.u32.u16 	%r394, %rs190;
	and.b32  	%r395, %r394, 255;
	add.s32 	%r396, %r183, %r395;
	min.u32 	%r397, %r396, 255;
	cvt.u16.u32 	%rs191, %r397;
	selp.b16 	%rs192, %rs103, %rs191, %p12;
	or.pred  	%p62, %p13, %p61;
	cvt.u32.u16 	%r398, %rs192;
	and.b32  	%r399, %r398, 255;
	add.s32 	%r400, %r185, %r399;
	min.u32 	%r401, %r400, 255;
	cvt.u16.u32 	%rs193, %r401;
	selp.b16 	%rs194, %rs104, %rs193, %p13;
	or.pred  	%p63, %p14, %p62;
	cvt.u32.u16 	%r402, %rs194;
	and.b32  	%r403, %r402, 255;
	add.s32 	%r404, %r187, %r403;
	min.u32 	%r405, %r404, 255;
	cvt.u16.u32 	%rs195, %r405;
	selp.b16 	%rs196, %rs105, %rs195, %p14;
	or.pred  	%p64, %p15, %p63;
	cvt.u32.u16 	%r406, %rs196;
	and.b32  	%r407, %r406, 255;
	add.s32 	%r408, %r189, %r407;
	min.u32 	%r409, %r408, 255;
	cvt.u16.u32 	%rs197, %r409;
	selp.b16 	%rs198, %rs106, %rs197, %p15;
	or.pred  	%p65, %p16, %p64;
	cvt.u32.u16 	%r410, %rs198;
	and.b32  	%r411, %r410, 255;
	add.s32 	%r412, %r191, %r411;
	min.u32 	%r413, %r412, 255;
	cvt.u16.u32 	%rs199, %r413;
	selp.b16 	%rs200, %rs107, %rs199, %p16;
	or.pred  	%p66, %p17, %p65;
	selp.u32 	%r320, 1, 0, %p66;
	cvt.u32.u16 	%r414, %rs200;
	and.b32  	%r415, %r414, 255;
	add.s32 	%r416, %r193, %r415;
	min.u32 	%r417, %r416, 255;
	cvt.u16.u32 	%rs201, %r417;
	selp.b16 	%rs202, %rs108, %rs201, %p17;
	cvt.u32.u16 	%r418, %rs202;
	and.b32  	%r325, %r418, 255;
	mov.b32 	%r376, 1;
	mov.b32 	%r377, 0;
	mov.b32 	%r378, -1;
	// begin inline asm
	shfl.sync.up.b32 %r319, %r320, %r376, %r377, %r378;
	// end inline asm
	// begin inline asm
	shfl.sync.up.b32 %r324, %r325, %r376, %r377, %r378;
	// end inline asm
	and.b32  	%r419, %r324, 255;
	add.s32 	%r420, %r419, %r325;
	min.u32 	%r421, %r420, 255;
	cvt.u16.u32 	%rs203, %r421;
	setp.lt.s32 	%p68, %r301, 1;
	selp.b32 	%r422, 0, %r319, %p68;
	or.b32  	%r330, %r422, %r320;
	selp.b16 	%rs204, %rs202, %rs203, %p66;
	selp.b16 	%rs205, %rs202, %rs204, %p68;
	cvt.u32.u16 	%r423, %rs205;
	and.b32  	%r335, %r423, 255;
	mov.b32 	%r336, 2;
	// begin inline asm
	shfl.sync.up.b32 %r329, %r330, %r336, %r377, %r378;
	// end inline asm
	// begin inline asm
	shfl.sync.up.b32 %r334, %r335, %r336, %r377, %r378;
	// end inline asm
	setp.eq.s32 	%p69, %r330, 0;
	and.b32  	%r424, %r334, 255;
	add.s32 	%r425, %r424, %r335;
	min.u32 	%r426, %r425, 255;
	cvt.u16.u32 	%rs206, %r426;
	selp.b16 	%rs207, %rs206, %rs205, %p69;
	setp.lt.s32 	%p70, %r301, 2;
	selp.b32 	%r427, 0, %r329, %p70;
	or.b32  	%r340, %r427, %r330;
	selp.b16 	%rs208, %rs205, %rs207, %p70;
	cvt.u32.u16 	%r428, %rs208;
	and.b32  	%r345, %r428, 255;
	mov.b32 	%r346, 4;
	// begin inline asm
	shfl.sync.up.b32 %r339, %r340, %r346, %r377, %r378;
	// end inline asm
	// begin inline asm
	shfl.sync.up.b32 %r344, %r345, %r346, %r377, %r378;
	// end inline asm
	setp.eq.s32 	%p71, %r340, 0;
	and.b32  	%r429, %r344, 255;
	add.s32 	%r430, %r429, %r345;
	min.u32 	%r431, %r430, 255;
	cvt.u16.u32 	%rs209, %r431;
	selp.b16 	%rs210, %rs209, %rs208, %p71;
	setp.lt.s32 	%p72, %r301, 4;
	selp.b32 	%r432, 0, %r339, %p72;
	or.b32  	%r350, %r432, %r340;
	selp.b16 	%rs211, %rs208, %rs210, %p72;
	cvt.u32.u16 	%r433, %rs211;
	and.b32  	%r355, %r433, 255;
	mov.b32 	%r356, 8;
	// begin inline asm
	shfl.sync.up.b32 %r349, %r350, %r356, %r377, %r378;
	// end inline asm
	// begin inline asm
	shfl.sync.up.b32 %r354, %r355, %r356, %r377, %r378;
	// end inline asm
	setp.eq.s32 	%p73, %r350, 0;
	and.b32  	%r434, %r354, 255;
	add.s32 	%r435, %r434, %r355;
	min.u32 	%r436, %r435, 255;
	cvt.u16.u32 	%rs212, %r436;
	selp.b16 	%rs213, %rs212, %rs211, %p73;
	setp.lt.s32 	%p74, %r301, 8;
	selp.b32 	%r437, 0, %r349, %p74;
	or.b32  	%r360, %r437, %r350;
	selp.b16 	%rs214, %rs211, %rs213, %p74;
	cvt.u32.u16 	%r438, %rs214;
	and.b32  	%r365, %r438, 255;
	mov.b32 	%r366, 16;
	// begin inline asm
	shfl.sync.up.b32 %r359, %r360, %r366, %r377, %r378;
	// end inline asm
	// begin inline asm
	shfl.sync.up.b32 %r364, %r365, %r366, %r377, %r378;
	// end inline asm
	setp.eq.s32 	%p75, %r360, 0;
	and.b32  	%r439, %r364, 255;
	add.s32 	%r440, %r439, %r365;
	min.u32 	%r441, %r440, 255;
	cvt.u16.u32 	%rs215, %r441;
	selp.b16 	%rs123, %rs215, %rs214, %p75;
	setp.lt.s32 	%p76, %r301, 16;
	selp.b32 	%r442, 0, %r359, %p76;
	or.b32  	%r370, %r442, %r360;
	selp.b16 	%rs216, %rs214, %rs123, %p76;
	cvt.u32.u16 	%r443, %rs216;
	and.b32  	%r375, %r443, 255;
	// begin inline asm
	shfl.sync.up.b32 %r1714, %r370, %r376, %r377, %r378;
	// end inline asm
	// begin inline asm
	shfl.sync.up.b32 %r374, %r375, %r376, %r377, %r378;
	// end inline asm
	cvt.u16.u32 	%rs554, %r374;
	setp.ne.s32 	%p77, %r301, 31;
	@%p77 bra 	$L__BB12_116;
	shl.b32 	%r444, %r161, 3;
	mov.u32 	%r445, _ZZN3cub18CUB_300001_SM_10006detail11scan_by_key21DeviceScanByKeyKernelINS2_10policy_hubIN6thrust24THRUST_300001_SM_1000_NS18transform_iteratorI6RowKeyNS6_17counting_iteratorIiNS6_11use_defaultESA_SA_EESA_SA_EEhh8SatAddU8E10Policy1000ESC_PhSG_NS0_24ReduceByKeyScanTileStateIhiLb1EEEN4cuda3std3__48equal_toIiEESD_NS0_8NullTypeEjhiEEvT0_PT9_T1_T2_T3_iT4_T5_T6_T7_E12temp_storage;
	add.s32 	%r446, %r445, %r444;
	st.shared.u32 	[%r446], %r370;
	st.shared.u8 	[%r446+4], %rs123;
$L__BB12_116:
	bar.sync 	0;
	ld.shared.v4.u32 	{%r447, %r448, %r449, %r450}, [_ZZN3cub18CUB_300001_SM_10006detail11scan_by_key21DeviceScanByKeyKernelINS2_10policy_hubIN6thrust24THRUST_300001_SM_1000_NS18transform_iteratorI6RowKeyNS6_17counting_iteratorIiNS6_11use_defaultESA_SA_EESA_SA_EEhh8SatAddU8E10Policy1000ESC_PhSG_NS0_24ReduceByKeyScanTileStateIhiLb1EEEN4cuda3std3__48equal_toIiEESD_NS0_8NullTypeEjhiEEvT0_PT9_T1_T2_T3_iT4_T5_T6_T7_E12temp_storage];
	mov.b64 	%rd28, {%r447, %r448};
	mov.b64 	%rd29, {%r449, %r450};
	shr.u64 	%rd30, %rd29, 32;
	shr.u64 	%rd31, %rd28, 32;
	cvt.u16.u64 	%rs217, %rd31;
	cvt.u16.u64 	%rs218, %rd30;
	or.b32  	%r451, %r449, %r447;
	setp.eq.s32 	%p78, %r449, 0;
	{ .reg .b32 tmp; mov.b64 {tmp, %r452}, %rd28; }
	and.b32  	%r453, %r452, 255;
	{ .reg .b32 tmp; mov.b64 {tmp, %r454}, %rd29; }
	and.b32  	%r455, %r454, 255;
	add.s32 	%r456, %r455, %r453;
	min.u32 	%r457, %r456, 255;
	cvt.u16.u32 	%rs219, %r457;
	selp.b16 	%rs220, %rs219, %rs218, %p78;
	setp.eq.s32 	%p79, %r161, 2;
	selp.b32 	%r458, %r451, %r447, %p79;
	selp.b16 	%rs221, %rs220, %rs217, %p79;
	ld.shared.v4.u32 	{%r459, %r460, %r461, %r462}, [_ZZN3cub18CUB_300001_SM_10006detail11scan_by_key21DeviceScanByKeyKernelINS2_10policy_hubIN6thrust24THRUST_300001_SM_1000_NS18transform_iteratorI6RowKeyNS6_17counting_iteratorIiNS6_11use_defaultESA_SA_EESA_SA_EEhh8SatAddU8E10Policy1000ESC_PhSG_NS0_24ReduceByKeyScanTileStateIhiLb1EEEN4cuda3std3__48equal_toIiEESD_NS0_8NullTypeEjhiEEvT0_PT9_T1_T2_T3_iT4_T5_T6_T7_E12temp_storage+16];
	mov.b64 	%rd32, {%r459, %r460};
	mov.b64 	%rd33, {%r461, %r462};
	shr.u64 	%rd34, %rd33, 32;
	shr.u64 	%rd35, %rd32, 32;
	cvt.u16.u64 	%rs222, %rd35;
	or.b32  	%r463, %r459, %r451;
	setp.eq.s32 	%p80, %r459, 0;
	cvt.u32.u16 	%r464, %rs220;
	and.b32  	%r465, %r464, 255;
	{ .reg .b32 tmp; mov.b64 {tmp, %r466}, %rd32; }
	and.b32  	%r467, %r466, 255;
	add.s32 	%r468, %r465, %r467;
	min.u32 	%r469, %r468, 255;
	cvt.u16.u32 	%rs223, %r469;
	selp.b16 	%rs224, %rs223, %rs222, %p80;
	setp.eq.s32 	%p81, %r161, 3;
	selp.b32 	%r470, %r463, %r458, %p81;
	selp.b16 	%rs225, %rs224, %rs221, %p81;
	cvt.u16.u64 	%rs226, %rd34;
	or.b32  	%r471, %r461, %r463;
	setp.eq.s32 	%p82, %r461, 0;
	cvt.u32.u16 	%r472, %rs224;
	and.b32  	%r473, %r472, 255;
	{ .reg .b32 tmp; mov.b64 {tmp, %r474}, %rd33; }
	and.b32  	%r475, %r474, 255;
	add.s32 	%r476, %r473, %r475;
	min.u32 	%r477, %r476, 255;
	cvt.u16.u32 	%rs227, %r477;
	selp.b16 	%rs228, %rs227, %rs226, %p82;
	setp.eq.s32 	%p83, %r161, 4;
	selp.b32 	%r478, %r471, %r470, %p83;
	selp.b16 	%rs229, %rs228, %rs225, %p83;
	ld.shared.v4.u32 	{%r479, %r480, %r481, %r482}, [_ZZN3cub18CUB_300001_SM_10006detail11scan_by_key21DeviceScanByKeyKernelINS2_10policy_hubIN6thrust24THRUST_300001_SM_1000_NS18transform_iteratorI6RowKeyNS6_17counting_iteratorIiNS6_11use_defaultESA_SA_EESA_SA_EEhh8SatAddU8E10Policy1000ESC_PhSG_NS0_24ReduceByKeyScanTileStateIhiLb1EEEN4cuda3std3__48equal_toIiEESD_NS0_8NullTypeEjhiEEvT0_PT9_T1_T2_T3_iT4_T5_T6_T7_E12temp_storage+32];
	mov.b64 	%rd36, {%r479, %r480};
	mov.b64 	%rd37, {%r481, %r482};
	shr.u64 	%rd38, %rd37, 32;
	shr.u64 	%rd39, %rd36, 32;
	cvt.u16.u64 	%rs230, %rd39;
	or.b32  	%r483, %r479, %r471;
	setp.eq.s32 	%p84, %r479, 0;
	cvt.u32.u16 	%r484, %rs228;
	and.b32  	%r485, %r484, 255;
	{ .reg .b32 tmp; mov.b64 {tmp, %r486}, %rd36; }
	and.b32  	%r487, %r486, 255;
	add.s32 	%r488, %r485, %r487;
	min.u32 	%r489, %r488, 255;
	cvt.u16.u32 	%rs231, %r489;
	selp.b16 	%rs232, %rs231, %rs230, %p84;
	setp.eq.s32 	%p85, %r161, 5;
	selp.b32 	%r490, %r483, %r478, %p85;
	selp.b16 	%rs233, %rs232, %rs229, %p85;
	cvt.u16.u64 	%rs234, %rd38;
	or.b32  	%r491, %r481, %r483;
	setp.eq.s32 	%p86, %r481, 0;
	cvt.u32.u16 	%r492, %rs232;
	and.b32  	%r493, %r492, 255;
	{ .reg .b32 tmp; mov.b64 {tmp, %r494}, %rd37; }
	and.b32  	%r495, %r494, 255;
	add.s32 	%r496, %r493, %r495;
	min.u32 	%r497, %r496, 255;
	cvt.u16.u32 	%rs235, %r497;
	selp.b16 	%rs236, %rs235, %rs234, %p86;
	setp.eq.s32 	%p87, %r161, 6;
	selp.b32 	%r498, %r491, %r490, %p87;
	selp.b16 	%rs237, %rs236, %rs233, %p87;
	ld.shared.v4.u32 	{%r499, %r500, %r501, %r502}, [_ZZN3cub18CUB_300001_SM_10006detail11scan_by_key21DeviceScanByKeyKernelINS2_10policy_hubIN6thrust24THRUST_300001_SM_1000_NS18transform_iteratorI6RowKeyNS6_17counting_iteratorIiNS6_11use_defaultESA_SA_EESA_SA_EEhh8SatAddU8E10Policy1000ESC_PhSG_NS0_24ReduceByKeyScanTileStateIhiLb1EEEN4cuda3std3__48equal_toIiEESD_NS0_8NullTypeEjhiEEvT0_PT9_T1_T2_T3_iT4_T5_T6_T7_E12temp_storage+48];
	mov.b64 	%rd40, {%r499, %r500};
	mov.b64 	%rd41, {%r501, %r502};
	shr.u64 	%rd42, %rd41, 32;
	shr.u64 	%rd43, %rd40, 32;
	cvt.u16.u64 	%rs238, %rd43;
	or.b32  	%r503, %r499, %r491;
	setp.eq.s32 	%p88, %r499, 0;
	cvt.u32.u16 	%r504, %rs236;
	and.b32  	%r505, %r504, 255;
	{ .reg .b32 tmp; mov.b64 {tmp, %r506}, %rd40; }
	and.b32  	%r507, %r506, 255;
	add.s32 	%r508, %r505, %r507;
	min.u32 	%r509, %r508, 255;
	cvt.u16.u32 	%rs239, %r509;
	selp.b16 	%rs240, %rs239, %rs238, %p88;
	setp.eq.s32 	%p89, %r161, 7;
	selp.b32 	%r210, %r503, %r498, %p89;
	selp.b16 	%rs125, %rs240, %rs237, %p89;
	cvt.u16.u64 	%rs241, %rd42;
	or.b32  	%r211, %r501, %r503;
	setp.eq.s32 	%p90, %r501, 0;
	cvt.u32.u16 	%r510, %rs240;
	and.b32  	%r511, %r510, 255;
	{ .reg .b32 tmp; mov.b64 {tmp, %r512}, %rd41; }
	and.b32  	%r513, %r512, 255;
	add.s32 	%r514, %r511, %r513;
	min.u32 	%r515, %r514, 255;
	cvt.u16.u32 	%rs242, %r515;
	selp.b16 	%rs553, %rs242, %rs241, %p90;
	setp.lt.u32 	%p91, %r132, 32;
	@%p91 bra 	$L__BB12_118;
	setp.eq.s32 	%p92, %r1714, 0;
	cvt.u32.u16 	%r516, %rs125;
	and.b32  	%r517, %r516, 255;
	and.b32  	%r518, %r374, 255;
	add.s32 	%r519, %r518, %r517;
	min.u32 	%r520, %r519, 255;
	cvt.u16.u32 	%rs243, %r520;
	selp.b16 	%rs244, %rs243, %rs554, %p92;
	setp.eq.s32 	%p93, %r301, 0;
	selp.b32 	%r521, 0, %r1714, %p93;
	or.b32  	%r1714, %r210, %r521;
	selp.b16 	%rs554, %rs125, %rs244, %p93;
	bra.uni 	$L__BB12_157;
$L__BB12_118:
	setp.ne.s32 	%p94, %r132, 0;
	mul.wide.u32 	%rd44, %r3, 8;
	add.s64 	%rd15, %rd4, %rd44;
	@%p94 bra 	$L__BB12_120;
	st.shared.u32 	[_ZZN3cub18CUB_300001_SM_10006detail11scan_by_key21DeviceScanByKeyKernelINS2_10policy_hubIN6thrust24THRUST_300001_SM_1000_NS18transform_iteratorI6RowKeyNS6_17counting_iteratorIiNS6_11use_defaultESA_SA_EESA_SA_EEhh8SatAddU8E10Policy1000ESC_PhSG_NS0_24ReduceByKeyScanTileStateIhiLb1EEEN4cuda3std3__48equal_toIiEESD_NS0_8NullTypeEjhiEEvT0_PT9_T1_T2_T3_iT4_T5_T6_T7_E12temp_storage+116], %r211;
	st.shared.u8 	[_ZZN3cub18CUB_300001_SM_10006detail11scan_by_key21DeviceScanByKeyKernelINS2_10policy_hubIN6thrust24THRUST_300001_SM_1000_NS18transform_iteratorI6RowKeyNS6_17counting_iteratorIiNS6_11use_defaultESA_SA_EESA_SA_EEhh8SatAddU8E10Policy1000ESC_PhSG_NS0_24ReduceByKeyScanTileStateIhiLb1EEEN4cuda3std3__48equal_toIiEESD_NS0_8NullTypeEjhiEEvT0_PT9_T1_T2_T3_iT4_T5_T6_T7_E12temp_storage+120], %rs553;
	add.s64 	%rd45, %rd15, 256;
	mov.b64 	%rd47, {%r522, %r211};
	and.b64  	%rd48, %rd47, -4294967296;
	cvt.u64.u16 	%rd49, %rs553;
	and.b64  	%rd50, %rd49, 255;
	or.b64  	%rd51, %rd48, %rd50;
	or.b64  	%rd46, %rd51, 25600;
	// begin inline asm
	st.relaxed.gpu.u64 [%rd45], %rd46;
	// end inline asm
$L__BB12_120:
	not.b32 	%r213, %r132;
	mov.u32 	%r523, %nctaid.x;
	setp.gt.u32 	%p95, %r523, 499;
	@%p95 bra 	$L__BB12_122;
	membar.cta;
	bra.uni 	$L__BB12_123;
$L__BB12_122:
	mov.b32 	%r524, 450;
	// begin inline asm
	nanosleep.u32 %r524;
	// end inline asm
$L__BB12_123:
	mul.wide.s32 	%rd52, %r213, 8;
	add.s64 	%rd53, %rd15, %rd52;
	add.s64 	%rd16, %rd53, 256;
$L__BB12_124:
	// begin inline asm
	ld.relaxed.gpu.u64 %rd54, [%rd16];
	// end inline asm
	shr.u64 	%rd56, %rd54, 8;
	cvt.u16.u64 	%rs546, %rd56;
	and.b16  	%rs245, %rs546, 255;
	setp.eq.s16 	%p96, %rs245, 99;
	mov.b32 	%r525, -1;
	vote.sync.any.pred 	%p97, %p96, %r525;
	@%p97 bra 	$L__BB12_124;
	cvt.u16.u64 	%rs542, %rd54;
	mov.b64 	{%r538, %r1699}, %rd54;
	and.b16  	%rs246, %rs546, 255;
	setp.eq.s16 	%p98, %rs246, 101;
	mov.b32 	%r537, -1;
	vote.sync.ballot.b32 	%r539, %p98, %r537;
	// begin inline asm
	mov.u32 %r527, %lanemask_ge;
	// end inline asm
	and.b32  	%r540, %r539, %r527;
	or.b32  	%r541, %r540, -2147483648;
	add.s32 	%r542, %r541, -1;
	not.b32 	%r543, %r541;
	and.b32  	%r544, %r543, %r542;
	popc.b32 	%r216, %r544;
	cvt.u32.u64 	%r545, %rd54;
	and.b32  	%r534, %r545, 255;
	mov.b32 	%r535, 1;
	// begin inline asm
	shfl.sync.down.b32 %r528, %r1699, %r535, %r216, %r537;
	// end inline asm
	// begin inline asm
	shfl.sync.down.b32 %r533, %r534, %r535, %r216, %r537;
	// end inline asm
	setp.ge.s32 	%p100, %r301, %r216;
	@%p100 bra 	$L__BB12_127;
	or.b32  	%r220, %r528, %r1699;
	setp.eq.s32 	%p101, %r1699, 0;
	and.b32  	%r546, %r533, 255;
	add.s32 	%r547, %r546, %r534;
	min.u32 	%r548, %r547, 255;
	cvt.u16.u32 	%rs247, %r548;
	selp.b16 	%rs542, %rs247, %rs542, %p101;
	mov.u32 	%r1699, %r220;
$L__BB12_127:
	cvt.u32.u16 	%r559, %rs542;
	and.b32  	%r222, %r559, 255;
	mov.b32 	%r556, 2;
	mov.b32 	%r558, -1;
	// begin inline asm
	shfl.sync.down.b32 %r549, %r1699, %r556, %r216, %r558;
	// end inline asm
	// begin inline asm
	shfl.sync.down.b32 %r554, %r222, %r556, %r216, %r558;
	// end inline asm
	add.s32 	%r225, %r301, 2;
	setp.gt.s32 	%p102, %r225, %r216;
	@%p102 bra 	$L__BB12_129;
	or.b32  	%r226, %r549, %r1699;
	setp.eq.s32 	%p103, %r1699, 0;
	and.b32  	%r560, %r554, 255;
	add.s32 	%r561, %r560, %r222;
	min.u32 	%r562, %r561, 255;
	cvt.u16.u32 	%rs248, %r562;
	selp.b16 	%rs542, %rs248, %rs542, %p103;
	mov.u32 	%r1699, %r226;
$L__BB12_129:
	cvt.u32.u16 	%r573, %rs542;
	and.b32  	%r228, %r573, 255;
	mov.b32 	%r570, 4;
	mov.b32 	%r572, -1;
	// begin inline asm
	shfl.sync.down.b32 %r563, %r1699, %r570, %r216, %r572;
	// end inline asm
	// begin inline asm
	shfl.sync.down.b32 %r568, %r228, %r570, %r216, %r572;
	// end inline asm
	add.s32 	%r231, %r301, 4;
	setp.gt.s32 	%p104, %r231, %r216;
	@%p104 bra 	$L__BB12_131;
	or.b32  	%r232, %r563, %r1699;
	setp.eq.s32 	%p105, %r1699, 0;
	and.b32  	%r574, %r568, 255;
	add.s32 	%r575, %r574, %r228;
	min.u32 	%r576, %r575, 255;
	cvt.u16.u32 	%rs249, %r576;
	selp.b16 	%rs542, %rs249, %rs542, %p105;
	mov.u32 	%r1699, %r232;
$L__BB12_131:
	cvt.u32.u16 	%r587, %rs542;
	and.b32  	%r234, %r587, 255;
	mov.b32 	%r584, 8;
	mov.b32 	%r586, -1;
	// begin inline asm
	shfl.sync.down.b32 %r577, %r1699, %r584, %r216, %r586;
	// end inline asm
	// begin inline asm
	shfl.sync.down.b32 %r582, %r234, %r584, %r216, %r586;
	// end inline asm
	add.s32 	%r237, %r301, 8;
	setp.gt.s32 	%p106, %r237, %r216;
	@%p106 bra 	$L__BB12_133;
	or.b32  	%r238, %r577, %r1699;
	setp.eq.s32 	%p107, %r1699, 0;
	and.b32  	%r588, %r582, 255;
	add.s32 	%r589, %r588, %r234;
	min.u32 	%r590, %r589, 255;
	cvt.u16.u32 	%rs250, %r590;
	selp.b16 	%rs542, %rs250, %rs542, %p107;
	mov.u32 	%r1699, %r238;
$L__BB12_133:
	cvt.u32.u16 	%r601, %rs542;
	and.b32  	%r240, %r601, 255;
	mov.b32 	%r598, 16;
	mov.b32 	%r600, -1;
	// begin inline asm
	shfl.sync.down.b32 %r591, %r1699, %r598, %r216, %r600;
	// end inline asm
	// begin inline asm
	shfl.sync.down.b32 %r596, %r240, %r598, %r216, %r600;
	// end inline asm
	add.s32 	%r243, %r301, 16;
	setp.gt.s32 	%p108, %r243, %r216;
	@%p108 bra 	$L__BB12_135;
	or.b32  	%r244, %r591, %r1699;
	setp.eq.s32 	%p109, %r1699, 0;
	and.b32  	%r602, %r596, 255;
	add.s32 	%r603, %r602, %r240;
	min.u32 	%r604, %r603, 255;
	cvt.u16.u32 	%rs251, %r604;
	selp.b16 	%rs542, %rs251, %rs542, %p109;
	mov.u32 	%r1699, %r244;
$L__BB12_135:
	add.s32 	%r1708, %r3, %r213;
	add.s64 	%rd18, %rd4, 256;
$L__BB12_136:
	and.b16  	%rs252, %rs546, 255;
	setp.ne.s16 	%p110, %rs252, 101;
	mov.b32 	%r606, -1;
	vote.sync.all.pred 	%p111, %p110, %r606;
	not.pred 	%p112, %p111;
	@%p112 bra 	$L__BB12_151;
	mul.wide.s32 	%rd64, %r1708, 8;
	add.s64 	%rd65, %rd18, %rd64;
	add.s64 	%rd19, %rd65, -256;
$L__BB12_138:
	// begin inline asm
	ld.relaxed.gpu.u64 %rd66, [%rd19];
	// end inline asm
	shr.u64 	%rd68, %rd66, 8;
	cvt.u16.u64 	%rs546, %rd68;
	and.b16  	%rs263, %rs546, 255;
	setp.eq.s16 	%p118, %rs263, 99;
	mov.b32 	%r661, -1;
	vote.sync.any.pred 	%p119, %p118, %r661;
	@%p119 bra 	$L__BB12_138;
	cvt.u16.u64 	%rs549, %rd66;
	mov.b64 	{%r673, %r1710}, %rd66;
	and.b16  	%rs264, %rs546, 255;
	setp.eq.s16 	%p120, %rs264, 101;
	mov.b32 	%r672, -1;
	vote.sync.ballot.b32 	%r674, %p120, %r672;
	and.b32  	%r675, %r674, %r527;
	or.b32  	%r676, %r675, -2147483648;
	add.s32 	%r677, %r676, -1;
	not.b32 	%r678, %r676;
	and.b32  	%r679, %r678, %r677;
	popc.b32 	%r254, %r679;
	cvt.u32.u64 	%r680, %rd66;
	and.b32  	%r669, %r680, 255;
	mov.b32 	%r670, 1;
	// begin inline asm
	shfl.sync.down.b32 %r663, %r1710, %r670, %r254, %r672;
	// end inline asm
	// begin inline asm
	shfl.sync.down.b32 %r668, %r669, %r670, %r254, %r672;
	// end inline asm
	setp.ge.s32 	%p122, %r301, %r254;
	@%p122 bra 	$L__BB12_141;
	or.b32  	%r258, %r663, %r1710;
	setp.eq.s32 	%p123, %r1710, 0;
	and.b32  	%r681, %r668, 255;
	add.s32 	%r682, %r681, %r669;
	min.u32 	%r683, %r682, 255;
	cvt.u16.u32 	%rs265, %r683;
	selp.b16 	%rs549, %rs265, %rs549, %p123;
	mov.u32 	%r1710, %r258;
$L__BB12_141:
	cvt.u32.u16 	%r694, %rs549;
	and.b32  	%r260, %r694, 255;
	and.b32  	%r695, %r1703, -256;
	or.b32  	%r1703, %r695, %r260;
	mov.b32 	%r691, 2;
	mov.b32 	%r693, -1;
	// begin inline asm
	shfl.sync.down.b32 %r684, %r1710, %r691, %r254, %r693;
	// end inline asm
	// begin inline asm
	shfl.sync.down.b32 %r689, %r1703, %r691, %r254, %r693;
	// end inline asm
	setp.gt.s32 	%p124, %r225, %r254;
	@%p124 bra 	$L__BB12_143;
	or.b32  	%r264, %r684, %r1710;
	setp.eq.s32 	%p125, %r1710, 0;
	and.b32  	%r696, %r689, 255;
	add.s32 	%r697, %r696, %r260;
	min.u32 	%r698, %r697, 255;
	cvt.u16.u32 	%rs266, %r698;
	selp.b16 	%rs549, %rs266, %rs549, %p125;
	mov.u32 	%r1710, %r264;
$L__BB12_143:
	cvt.u32.u16 	%r709, %rs549;
	and.b32  	%r266, %r709, 255;
	and.b32  	%r710, %r1704, -256;
	or.b32  	%r1704, %r710, %r266;
	mov.b32 	%r706, 4;
	mov.b32 	%r708, -1;
	// begin inline asm
	shfl.sync.down.b32 %r699, %r1710, %r706, %r254, %r708;
	// end inline asm
	// begin inline asm
	shfl.sync.down.b32 %r704, %r1704, %r706, %r254, %r708;
	// end inline asm
	setp.gt.s32 	%p126, %r231, %r254;
	@%p126 bra 	$L__BB12_145;
	or.b32  	%r270, %r699, %r1710;
	setp.eq.s32 	%p127, %r1710, 0;
	and.b32  	%r711, %r704, 255;
	add.s32 	%r712, %r711, %r266;
	min.u32 	%r713, %r712, 255;
	cvt.u16.u32 	%rs267, %r713;
	selp.b16 	%rs549, %rs267, %rs549, %p127;
	mov.u32 	%r1710, %r270;
$L__BB12_145:
	cvt.u32.u16 	%r724, %rs549;
	and.b32  	%r272, %r724, 255;
	and.b32  	%r725, %r1705, -256;
	or.b32  	%r1705, %r725, %r272;
	mov.b32 	%r721, 8;
	mov.b32 	%r723, -1;
	// begin inline asm
	shfl.sync.down.b32 %r714, %r1710, %r721, %r254, %r723;
	// end inline asm
	// begin inline asm
	shfl.sync.down.b32 %r719, %r1705, %r721, %r254, %r723;
	// end inline asm
	setp.gt.s32 	%p128, %r237, %r254;
	@%p128 bra 	$L__BB12_147;
	or.b32  	%r276, %r714, %r1710;
	setp.eq.s32 	%p129, %r1710, 0;
	and.b32  	%r726, %r719, 255;
	add.s32 	%r727, %r726, %r272;
	min.u32 	%r728, %r727, 255;
	cvt.u16.u32 	%rs268, %r728;
	selp.b16 	%rs549, %rs268, %rs549, %p129;
	mov.u32 	%r1710, %r276;
$L__BB12_147:
	cvt.u32.u16 	%r739, %rs549;
	and.b32  	%r278, %r739, 255;
	and.b32  	%r740, %r1706, -256;
	or.b32  	%r1706, %r740, %r278;
	mov.b32 	%r736, 16;
	mov.b32 	%r738, -1;
	// begin inline asm
	shfl.sync.down.b32 %r729, %r1710, %r736, %r254, %r738;
	// end inline asm
	// begin inline asm
	shfl.sync.down.b32 %r734, %r1706, %r736, %r254, %r738;
	// end inline asm
	setp.gt.s32 	%p130, %r243, %r254;
	@%p130 bra 	$L__BB12_149;
	or.b32  	%r282, %r729, %r1710;
	setp.eq.s32 	%p131, %r1710, 0;
	and.b32  	%r741, %r734, 255;
	add.s32 	%r742, %r741, %r278;
	min.u32 	%r743, %r742, 255;
	cvt.u16.u32 	%rs269, %r743;
	selp.b16 	%rs549, %rs269, %rs549, %p131;
	mov.u32 	%r1710, %r282;
$L__BB12_149:
	add.s32 	%r1708, %r1708, -32;
	or.b32  	%r285, %r1710, %r1699;
	setp.ne.s32 	%p132, %r1699, 0;
	mov.u32 	%r1699, %r285;
	@%p132 bra 	$L__BB12_136;
	cvt.u32.u16 	%r744, %rs549;
	and.b32  	%r745, %r744, 255;
	cvt.u32.u16 	%r746, %rs542;
	and.b32  	%r747, %r746, 255;
	add.s32 	%r748, %r745, %r747;
	min.u32 	%r749, %r748, 255;
	cvt.u16.u32 	%rs542, %r749;
	bra.uni 	$L__BB12_136;
$L__BB12_151:
	setp.ne.s32 	%p113, %r132, 0;
	@%p113 bra 	$L__BB12_155;
	setp.ne.s32 	%p114, %r211, 0;
	@%p114 bra 	$L__BB12_154;
	cvt.u32.u16 	%r608, %rs542;
	and.b32  	%r609, %r608, 255;
	cvt.u32.u16 	%r610, %rs553;
	and.b32  	%r611, %r610, 255;
	add.s32 	%r612, %r609, %r611;
	min.u32 	%r613, %r612, 255;
	cvt.u16.u32 	%rs553, %r613;
$L__BB12_154:
	or.b32  	%r614, %r1699, %r211;
	add.s64 	%rd57, %rd15, 256;
	mov.b64 	%rd59, {%r615, %r614};
	and.b64  	%rd60, %rd59, -4294967296;
	cvt.u64.u16 	%rd61, %rs553;
	and.b64  	%rd62, %rd61, 255;
	or.b64  	%rd63, %rd60, %rd62;
	or.b64  	%rd58, %rd63, 25856;
	// begin inline asm
	st.relaxed.gpu.u64 [%rd57], %rd58;
	// end inline asm
	st.shared.u32 	[_ZZN3cub18CUB_300001_SM_10006detail11scan_by_key21DeviceScanByKeyKernelINS2_10policy_hubIN6thrust24THRUST_300001_SM_1000_NS18transform_iteratorI6RowKeyNS6_17counting_iteratorIiNS6_11use_defaultESA_SA_EESA_SA_EEhh8SatAddU8E10Policy1000ESC_PhSG_NS0_24ReduceByKeyScanTileStateIhiLb1EEEN4cuda3std3__48equal_toIiEESD_NS0_8NullTypeEjhiEEvT0_PT9_T1_T2_T3_iT4_T5_T6_T7_E12temp_storage+100], %r1699;
	st.shared.u8 	[_ZZN3cub18CUB_300001_SM_10006detail11scan_by_key21DeviceScanByKeyKernelINS2_10policy_hubIN6thrust24THRUST_300001_SM_1000_NS18transform_iteratorI6RowKeyNS6_17counting_iteratorIiNS6_11use_defaultESA_SA_EESA_SA_EEhh8SatAddU8E10Policy1000ESC_PhSG_NS0_24ReduceByKeyScanTileStateIhiLb1EEEN4cuda3std3__48equal_toIiEESD_NS0_8NullTypeEjhiEEvT0_PT9_T1_T2_T3_iT4_T5_T6_T7_E12temp_storage+104], %rs542;
	st.shared.u32 	[_ZZN3cub18CUB_300001_SM_10006detail11scan_by_key21DeviceScanByKeyKernelINS2_10policy_hubIN6thrust24THRUST_300001_SM_1000_NS18transform_iteratorI6RowKeyNS6_17counting_iteratorIiNS6_11use_defaultESA_SA_EESA_SA_EEhh8SatAddU8E10Policy1000ESC_PhSG_NS0_24ReduceByKeyScanTileStateIhiLb1EEEN4cuda3std3__48equal_toIiEESD_NS0_8NullTypeEjhiEEvT0_PT9_T1_T2_T3_iT4_T5_T6_T7_E12temp_storage+108], %r614;
	st.shared.u8 	[_ZZN3cub18CUB_300001_SM_10006detail11scan_by_key21DeviceScanByKeyKernelINS2_10policy_hubIN6thrust24THRUST_300001_SM_1000_NS18transform_iteratorI6RowKeyNS6_17counting_iteratorIiNS6_11use_defaultESA_SA_EESA_SA_EEhh8SatAddU8E10Policy1000ESC_PhSG_NS0_24ReduceByKeyScanTileStateIhiLb1EEEN4cuda3std3__48equal_toIiEESD_NS0_8NullTypeEjhiEEvT0_PT9_T1_T2_T3_iT4_T5_T6_T7_E12temp_storage+112], %rs553;
$L__BB12_155:
	setp.ne.s32 	%p115, %r301, 0;
	@%p115 bra 	$L__BB12_157;
	st.shared.u32 	[_ZZN3cub18CUB_300001_SM_10006detail11scan_by_key21DeviceScanByKeyKernelINS2_10policy_hubIN6thrust24THRUST_300001_SM_1000_NS18transform_iteratorI6RowKeyNS6_17counting_iteratorIiNS6_11use_defaultESA_SA_EESA_SA_EEhh8SatAddU8E10Policy1000ESC_PhSG_NS0_24ReduceByKeyScanTileStateIhiLb1EEEN4cuda3std3__48equal_toIiEESD_NS0_8NullTypeEjhiEEvT0_PT9_T1_T2_T3_iT4_T5_T6_T7_E12temp_storage+72], %r1699;
	st.shared.u8 	[_ZZN3cub18CUB_300001_SM_10006detail11scan_by_key21DeviceScanByKeyKernelINS2_10policy_hubIN6thrust24THRUST_300001_SM_1000_NS18transform_iteratorI6RowKeyNS6_17counting_iteratorIiNS6_11use_defaultESA_SA_EESA_SA_EEhh8SatAddU8E10Policy1000ESC_PhSG_NS0_24ReduceByKeyScanTileStateIhiLb1EEEN4cuda3std3__48equal_toIiEESD_NS0_8NullTypeEjhiEEvT0_PT9_T1_T2_T3_iT4_T5_T6_T7_E12temp_storage+76], %rs542;
	mov.u32 	%r1714, %r1699;
	mov.u16 	%rs554, %rs542;
$L__BB12_157:
	setp.eq.s32 	%p116, %r132, 0;
	bar.sync 	0;
	@%p116 bra 	$L__BB12_159;
	ld.shared.u8 	%r616, [_ZZN3cub18CUB_300001_SM_10006detail11scan_by_key21DeviceScanByKeyKernelINS2_10policy_hubIN6thrust24THRUST_300001_SM_1000_NS18transform_iteratorI6RowKeyNS6_17counting_iteratorIiNS6_11use_defaultESA_SA_EESA_SA_EEhh8SatAddU8E10Policy1000ESC_PhSG_NS0_24ReduceByKeyScanTileStateIhiLb1EEEN4cuda3std3__48equal_toIiEESD_NS0_8NullTypeEjhiEEvT0_PT9_T1_T2_T3_iT4_T5_T6_T7_E12temp_storage+76];
	setp.eq.s32 	%p117, %r1714, 0;
	cvt.u32.u16 	%r617, %rs554;
	and.b32  	%r618, %r617, 255;
	add.s32 	%r619, %r616, %r618;
	min.u32 	%r620, %r619, 255;
	cvt.u16.u32 	%rs253, %r620;
	selp.b16 	%rs554, %rs253, %rs554, %p117;
$L__BB12_159:
	cvt.u32.u16 	%r621, %rs554;
	and.b32  	%r622, %r621, 255;
	cvt.u32.u16 	%r623, %rs540;
	and.b32  	%r624, %r623, 255;
	add.s32 	%r625, %r624, %r622;
	min.u32 	%r626, %r625, 255;
	cvt.u16.u32 	%rs254, %r626;
	selp.b16 	%rs540, %rs540, %rs254, %p9;
	cvt.u32.u16 	%r627, %rs540;
	and.b32  	%r628, %r627, 255;
	cvt.u32.u16 	%r629, %rs101;
	and.b32  	%r630, %r629, 255;
	add.s32 	%r631, %r630, %r628;
	min.u32 	%r632, %r631, 255;
	cvt.u16.u32 	%rs255, %r632;
	selp.b16 	%rs563, %rs101, %rs255, %p10;
	cvt.u32.u16 	%r633, %rs563;
	and.b32  	%r634, %r633, 255;
	add.s32 	%r635, %r181, %r634;
	min.u32 	%r636, %r635, 255;
	cvt.u16.u32 	%rs256, %r636;
	selp.b16 	%rs562, %rs102, %rs256, %p11;
	cvt.u32.u16 	%r637, %rs562;
	and.b32  	%r638, %r637, 255;
	add.s32 	%r639, %r183, %r638;
	min.u32 	%r640, %r639, 255;
	cvt.u16.u32 	%rs257, %r640;
	selp.b16 	%rs561, %rs103, %rs257, %p12;
	cvt.u32.u16 	%r641, %rs561;
	and.b32  	%r642, %r641, 255;
	add.s32 	%r643, %r185, %r642;
	min.u32 	%r644, %r643, 255;
	cvt.u16.u32 	%rs258, %r644;
	selp.b16 	%rs560, %rs104, %rs258, %p13;
	cvt.u32.u16 	%r645, %rs560;
	and.b32  	%r646, %r645, 255;
	add.s32 	%r647, %r187, %r646;
	min.u32 	%r648, %r647, 255;
	cvt.u16.u32 	%rs259, %r648;
	selp.b16 	%rs559, %rs105, %rs259, %p14;
	cvt.u32.u16 	%r649, %rs559;
	and.b32  	%r650, %r649, 255;
	add.s32 	%r651, %r189, %r650;
	min.u32 	%r652, %r651, 255;
	cvt.u16.u32 	%rs260, %r652;
	selp.b16 	%rs558, %rs106, %rs260, %p15;
	cvt.u32.u16 	%r653, %rs558;
	and.b32  	%r654, %r653, 255;
	add.s32 	%r655, %r191, %r654;
	min.u32 	%r656, %r655, 255;
	cvt.u16.u32 	%rs261, %r656;
	selp.b16 	%rs557, %rs107, %rs261, %p16;
	cvt.u32.u16 	%r657, %rs557;
	and.b32  	%r658, %r657, 255;
	add.s32 	%r659, %r193, %r658;
	min.u32 	%r660, %r659, 255;
	cvt.u16.u32 	%rs262, %r660;
	selp.b16 	%rs556, %rs108, %rs262, %p17;
$L__BB12_160:
	bar.sync 	0;
	st.shared.u8 	[%r176], %rs540;
	st.shared.u8 	[%r176+1], %rs563;
	st.shared.u8 	[%r176+2], %rs562;
	st.shared.u8 	[%r176+3], %rs561;
	st.shared.u8 	[%r176+4], %rs560;
	st.shared.u8 	[%r176+5], %rs559;
	st.shared.u8 	[%r176+6], %rs558;
	st.shared.u8 	[%r176+7], %rs557;
	st.shared.u8 	[%r176+8], %rs556;
	bar.warp.sync 	-1;
	ld.shared.u8 	%rs178, [%r175];
	ld.shared.u8 	%rs179, [%r175+32];
	ld.shared.u8 	%rs180, [%r175+64];
	ld.shared.u8 	%rs181, [%r175+96];
	ld.shared.u8 	%rs182, [%r175+128];
	ld.shared.u8 	%rs183, [%r175+160];
	ld.shared.u8 	%rs184, [%r175+192];
	ld.shared.u8 	%rs185, [%r175+224];
	ld.shared.u8 	%rs186, [%r175+256];
	setp.ne.s32 	%p187, %r132, 0;
	@%p187 bra 	$L__BB12_162;
	st.volatile.shared.u32 	[_ZZN3cub18CUB_300001_SM_10006detail11scan_by_key21DeviceScanByKeyKernelINS2_10policy_hubIN6thrust24THRUST_300001_SM_1000_NS18transform_iteratorI6RowKeyNS6_17counting_iteratorIiNS6_11use_defaultESA_SA_EESA_SA_EEhh8SatAddU8E10Policy1000ESC_PhSG_NS0_24ReduceByKeyScanTileStateIhiLb1EEEN4cuda3std3__48equal_toIiEESD_NS0_8NullTypeEjhiEEvT0_PT9_T1_T2_T3_iT4_T5_T6_T7_E12temp_storage+2304], %r5;
$L__BB12_162:
	bar.sync 	0;
	ld.volatile.shared.u32 	%r287, [_ZZN3cub18CUB_300001_SM_10006detail11scan_by_key21DeviceScanByKeyKernelINS2_10policy_hubIN6thrust24THRUST_300001_SM_1000_NS18transform_iteratorI6RowKeyNS6_17counting_iteratorIiNS6_11use_defaultESA_SA_EESA_SA_EEhh8SatAddU8E10Policy1000ESC_PhSG_NS0_24ReduceByKeyScanTileStateIhiLb1EEEN4cuda3std3__48equal_toIiEESD_NS0_8NullTypeEjhiEEvT0_PT9_T1_T2_T3_iT4_T5_T6_T7_E12temp_storage+2304];
	setp.ge.s32 	%p188, %r133, %r287;
	add.s64 	%rd77, %rd13, %rd12;
	add.s64 	%rd21, %rd1, %rd77;
	@%p188 bra 	$L__BB12_164;
	st.global.u8 	[%rd21], %rs178;
$L__BB12_164:
	setp.ge.s32 	%p189, %r136, %r287;
	@%p189 bra 	$L__BB12_166;
	st.global.u8 	[%rd21+32], %rs179;
$L__BB12_166:
	setp.ge.s32 	%p190, %r139, %r287;
	@%p190 bra 	$L__BB12_168;
	st.global.u8 	[%rd21+64], %rs180;
$L__BB12_168:
	setp.ge.s32 	%p191, %r142, %r287;
	@%p191 bra 	$L__BB12_170;
	st.global.u8 	[%rd21+96], %rs181;
$L__BB12_170:
	setp.ge.s32 	%p192, %r145, %r287;
	@%p192 bra 	$L__BB12_172;
	st.global.u8 	[%rd21+128], %rs182;
$L__BB12_172:
	setp.ge.s32 	%p193, %r148, %r287;
	@%p193 bra 	$L__BB12_174;
	st.global.u8 	[%rd21+160], %rs183;
$L__BB12_174:
	setp.ge.s32 	%p194, %r151, %r287;
	@%p194 bra 	$L__BB12_176;
	st.global.u8 	[%rd21+192], %rs184;
$L__BB12_176:
	setp.ge.s32 	%p195, %r154, %r287;
	@%p195 bra 	$L__BB12_178;
	st.global.u8 	[%rd21+224], %rs185;
$L__BB12_178:
	setp.ge.s32 	%p196, %r157, %r287;
	@%p196 bra 	$L__BB12_180;
	st.global.u8 	[%rd21+256], %rs186;
$L__BB12_180:
	ret;

}
	// .globl	_ZN3cub18CUB_300001_SM_10006detail11scan_by_key25DeviceScanByKeyInitKernelINS0_24ReduceByKeyScanTileStateIhiLb1EEEN6thrust24THRUST_300001_SM_1000_NS18transform_iteratorI6RowKeyNS7_17counting_iteratorIiNS7_11use_defaultESB_SB_EESB_SB_EEmEEvT_T0_PN4cuda3std3__415iterator_traitsISF_vE10value_typeET1_i
.visible .entry _ZN3cub18CUB_300001_SM_10006detail11scan_by_key25DeviceScanByKeyInitKernelINS0_24ReduceByKeyScanTileStateIhiLb1EEEN6thrust24THRUST_300001_SM_1000_NS18transform_iteratorI6RowKeyNS7_17counting_iteratorIiNS7_11use_defaultESB_SB_EESB_SB_EEmEEvT_T0_PN4cuda3std3__415iterator_traitsISF_vE10value_typeET1_i(
	.param .align 8 .b8 _ZN3cub18CUB_300001_SM_10006detail11scan_by_key25DeviceScanByKeyInitKernelINS0_24ReduceByKeyScanTileStateIhiLb1EEEN6thrust24THRUST_300001_SM_1000_NS18transform_iteratorI6RowKeyNS7_17counting_iteratorIiNS7_11use_defaultESB_SB_EESB_SB_EEmEEvT_T0_PN4cuda3std3__415iterator_traitsISF_vE10value_typeET1_i_param_0[8],
	.param .align 4 .b8 _ZN3cub18CUB_300001_SM_10006detail11scan_by_key25DeviceScanByKeyInitKernelINS0_24ReduceByKeyScanTileStateIhiLb1EEEN6thrust24THRUST_300001_SM_1000_NS18transform_iteratorI6RowKeyNS7_17counting_iteratorIiNS7_11use_defaultESB_SB_EESB_SB_EEmEEvT_T0_PN4cuda3std3__415iterator_traitsISF_vE10value_typeET1_i_param_1[8],
	.param .u64 .ptr .align 1 _ZN3cub18CUB_300001_SM_10006detail11scan_by_key25DeviceScanByKeyInitKernelINS0_24ReduceByKeyScanTileStateIhiLb1EEEN6thrust24THRUST_300001_SM_1000_NS18transform_iteratorI6RowKeyNS7_17counting_iteratorIiNS7_11use_defaultESB_SB_EESB_SB_EEmEEvT_T0_PN4cuda3std3__415iterator_traitsISF_vE10value_typeET1_i_param_2,
	.param .u64 _ZN3cub18CUB_300001_SM_10006detail11scan_by_key25DeviceScanByKeyInitKernelINS0_24ReduceByKeyScanTileStateIhiLb1EEEN6thrust24THRUST_300001_SM_1000_NS18transform_iteratorI6RowKeyNS7_17counting_iteratorIiNS7_11use_defaultESB_SB_EESB_SB_EEmEEvT_T0_PN4cuda3std3__415iterator_traitsISF_vE10value_typeET1_i_param_3,
	.param .u32 _ZN3cub18CUB_300001_SM_10006detail11scan_by_key25DeviceScanByKeyInitKernelINS0_24ReduceByKeyScanTileStateIhiLb1EEEN6thrust24THRUST_300001_SM_1000_NS18transform_iteratorI6RowKeyNS7_17counting_iteratorIiNS7_11use_defaultESB_SB_EESB_SB_EEmEEvT_T0_PN4cuda3std3__415iterator_traitsISF_vE10value_typeET1_i_param_4
)
{
	.reg .pred 	%p<8>;
	.reg .b32 	%r<13>;
	.reg .b64 	%rd<14>;

	ld.param.u32 	%r1, [_ZN3cub18CUB_300001_SM_10006detail11scan_by_key25DeviceScanByKeyInitKernelINS0_24ReduceByKeyScanTileStateIhiLb1EEEN6thrust24THRUST_300001_SM_1000_NS18transform_iteratorI6RowKeyNS7_17counting_iteratorIiNS7_11use_defaultESB_SB_EESB_SB_EEmEEvT_T0_PN4cuda3std3__415iterator_traitsISF_vE10value_typeET1_i_param_1];
	ld.param.u32 	%r2, [_ZN3cub18CUB_300001_SM_10006detail11scan_by_key25DeviceScanByKeyInitKernelINS0_24ReduceByKeyScanTileStateIhiLb1EEEN6thrust24THRUST_300001_SM_1000_NS18transform_iteratorI6RowKeyNS7_17counting_iteratorIiNS7_11use_defaultESB_SB_EESB_SB_EEmEEvT_T0_PN4cuda3std3__415iterator_traitsISF_vE10value_typeET1_i_param_1+4];
	ld.param.u64 	%rd4, [_ZN3cub18CUB_300001_SM_10006detail11scan_by_key25DeviceScanByKeyInitKernelINS0_24ReduceByKeyScanTileStateIhiLb1EEEN6thrust24THRUST_300001_SM_1000_NS18transform_iteratorI6RowKeyNS7_17counting_iteratorIiNS7_11use_defaultESB_SB_EESB_SB_EEmEEvT_T0_PN4cuda3std3__415iterator_traitsISF_vE10value_typeET1_i_param_0];
	ld.param.u64 	%rd2, [_ZN3cub18CUB_300001_SM_10006detail11scan_by_key25DeviceScanByKeyInitKernelINS0_24ReduceByKeyScanTileStateIhiLb1EEEN6thrust24THRUST_300001_SM_1000_NS18transform_iteratorI6RowKeyNS7_17counting_iteratorIiNS7_11use_defaultESB_SB_EESB_SB_EEmEEvT_T0_PN4cuda3std3__415iterator_traitsISF_vE10value_typeET1_i_param_2];
	ld.param.u64 	%rd3, [_ZN3cub18CUB_300001_SM_10006detail11scan_by_key25DeviceScanByKeyInitKernelINS0_24ReduceByKeyScanTileStateIhiLb1EEEN6thrust24THRUST_300001_SM_1000_NS18transform_iteratorI6RowKeyNS7_17counting_iteratorIiNS7_11use_defaultESB_SB_EESB_SB_EEmEEvT_T0_PN4cuda3std3__415iterator_traitsISF_vE10value_typeET1_i_param_3];
	ld.param.u32 	%r6, [_ZN3cub18CUB_300001_SM_10006detail11scan_by_key25DeviceScanByKeyInitKernelINS0_24ReduceByKeyScanTileStateIhiLb1EEEN6thrust24THRUST_300001_SM_1000_NS18transform_iteratorI6RowKeyNS7_17counting_iteratorIiNS7_11use_defaultESB_SB_EESB_SB_EEmEEvT_T0_PN4cuda3std3__415iterator_traitsISF_vE10value_typeET1_i_param_4];
	cvta.to.global.u64 	%rd1, %rd4;
	mov.u32 	%r3, %ctaid.x;
	mov.u32 	%r7, %ntid.x;
	mov.u32 	%r4, %tid.x;
	mad.lo.s32 	%r5, %r3, %r7, %r4;
	setp.ge.s32 	%p1, %r5, %r6;
	@%p1 bra 	$L__BB13_2;
	mul.wide.s32 	%rd5, %r5, 8;
	add.s64 	%rd6, %rd1, %rd5;
	mov.b64 	%rd7, 25344;
	st.global.u64 	[%rd6+256], %rd7;
$L__BB13_2:
	setp.ne.s32 	%p2, %r3, 0;
	setp.gt.u32 	%p3, %r4, 31;
	or.pred  	%p4, %p2, %p3;
	@%p4 bra 	$L__BB13_4;
	mul.wide.u32 	%rd8, %r4, 8;
	add.s64 	%rd9, %rd1, %rd8;
	mov.b64 	%rd10, 0;
	st.global.u64 	[%rd9], %rd10;
$L__BB13_4:
	setp.eq.s32 	%p5, %r5, 0;
	setp.ge.u32 	%p6, %r5, %r6;
	or.pred  	%p7, %p5, %p6;
	@%p7 bra 	$L__BB13_6;
	cvt.u32.u64 	%r9, %rd3;
	mad.lo.s32 	%r10, %r5, %r9, %r1;
	add.s32 	%r11, %r10, -1;
	div.s32 	%r12, %r11, %r2;
	cvta.to.global.u64 	%rd11, %rd2;
	mul.wide.u32 	%rd12, %r5, 4;
	add.s64 	%rd13, %rd11, %rd12;
	st.global.u32 	[%rd13], %r12;
$L__BB13_6:
	ret;

}
	// .globl	_ZN3cub18CUB_300001_SM_10006detail11scan_by_key21DeviceScanByKeyKernelINS2_10policy_hubIN6thrust24THRUST_300001_SM_1000_NS18transform_iteratorI6RowKeyNS6_17counting_iteratorIiNS6_11use_defaultESA_SA_EESA_SA_EEhh8SatAddU8E10Policy1000ESC_PhSG_NS0_24ReduceByKeyScanTileStateIhiLb1EEEN4cuda3std3__48equal_toIiEESD_NS0_8NullTypeEmhiEEvT0_PT9_T1_T2_T3_iT4_T5_T6_T7_
.visible .entry _ZN3cub18CUB_300001_SM_10006detail11scan_by_key21DeviceScanByKeyKernelINS2_10policy_hubIN6thrust24THRUST_300001_SM_1000_NS18transform_iteratorI6RowKeyNS6_17counting_iteratorIiNS6_11use_defaultESA_SA_EESA_SA_EEhh8SatAddU8E10Policy1000ESC_PhSG_NS0_24ReduceByKeyScanTileStateIhiLb1EEEN4cuda3std3__48equal_toIiEESD_NS0_8NullTypeEmhiEEvT0_PT9_T1_T2_T3_iT4_T5_T6_T7_(
	.param .align 4 .b8 _ZN3cub18CUB_300001_SM_10006detail11scan_by_key21DeviceScanByKeyKernelINS2_10policy_hubIN6thrust24THRUST_300001_SM_1000_NS18transform_iteratorI6RowKeyNS6_17counting_iteratorIiNS6_11use_defaultESA_SA_EESA_SA_EEhh8SatAddU8E10Policy1000ESC_PhSG_NS0_24ReduceByKeyScanTileStateIhiLb1EEEN4cuda3std3__48equal_toIiEESD_NS0_8NullTypeEmhiEEvT0_PT9_T1_T2_T3_iT4_T5_T6_T7__param_0[8],
	.param .u64 .ptr .align 1 _ZN3cub18CUB_300001_SM_10006detail11scan_by_key21DeviceScanByKeyKernelINS2_10policy_hubIN6thrust24THRUST_300001_SM_1000_NS18transform_iteratorI6RowKeyNS6_17counting_iteratorIiNS6_11use_defaultESA_SA_EESA_SA_EEhh8SatAddU8E10Policy1000ESC_PhSG_NS0_24ReduceByKeyScanTileStateIhiLb1EEEN4cuda3std3__48equal_toIiEESD_NS0_8NullTypeEmhiEEvT0_PT9_T1_T2_T3_iT4_T5_T6_T7__param_1,
	.param .u64 .ptr .align 1 _ZN3cub18CUB_300001_SM_10006detail11scan_by_key21DeviceScanByKeyKernelINS2_10policy_hubIN6thrust24THRUST_300001_SM_1000_NS18transform_iteratorI6RowKeyNS6_17counting_iteratorIiNS6_11use_defaultESA_SA_EESA_SA_EEhh8SatAddU8E10Policy1000ESC_PhSG_NS0_24ReduceByKeyScanTileStateIhiLb1EEEN4cuda3std3__48equal_toIiEESD_NS0_8NullTypeEmhiEEvT0_PT9_T1_T2_T3_iT4_T5_T6_T7__param_2,
	.param .u64 .ptr .align 1 _ZN3cub18CUB_300001_SM_10006detail11scan_by_key21DeviceScanByKeyKernelINS2_10policy_hubIN6thrust24THRUST_300001_SM_1000_NS18transform_iteratorI6RowKeyNS6_17counting_iteratorIiNS6_11use_defaultESA_SA_EESA_SA_EEhh8SatAddU8E10Policy1000ESC_PhSG_NS0_24ReduceByKeyScanTileStateIhiLb1EEEN4cuda3std3__48equal_toIiEESD_NS0_8NullTypeEmhiEEvT0_PT9_T1_T2_T3_iT4_T5_T6_T7__param_3,
	.param .align 8 .b8 _ZN3cub18CUB_300001_SM_10006detail11scan_by_key21DeviceScanByKeyKernelINS2_10policy_hubIN6thrust24THRUST_300001_SM_1000_NS18transform_iteratorI6RowKeyNS6_17counting_iteratorIiNS6_11use_defaultESA_SA_EESA_SA_EEhh8SatAddU8E10Policy1000ESC_PhSG_NS0_24ReduceByKeyScanTileStateIhiLb1EEEN4cuda3std3__48equal_toIiEESD_NS0_8NullTypeEmhiEEvT0_PT9_T1_T2_T3_iT4_T5_T6_T7__param_4[8],
	.param .u32 _ZN3cub18CUB_300001_SM_10006detail11scan_by_key21DeviceScanByKeyKernelINS2_10policy_hubIN6thrust24THRUST_300001_SM_1000_NS18transform_iteratorI6RowKeyNS6_17counting_iteratorIiNS6_11use_defaultESA_SA_EESA_SA_EEhh8SatAddU8E10Policy1000ESC_PhSG_NS0_24ReduceByKeyScanTileStateIhiLb1EEEN4cuda3std3__48equal_toIiEESD_NS0_8NullTypeEmhiEEvT0_PT9_T1_T2_T3_iT4_T5_T6_T7__param_5,
	.param .align 1 .b8 _ZN3cub18CUB_300001_SM_10006detail11scan_by_key21DeviceScanByKeyKernelINS2_10policy_hubIN6thrust24THRUST_300001_SM_1000_NS18transform_iteratorI6RowKeyNS6_17counting_iteratorIiNS6_11use_defaultESA_SA_EESA_SA_EEhh8SatAddU8E10Policy1000ESC_PhSG_NS0_24ReduceByKeyScanTileStateIhiLb1EEEN4cuda3std3__48equal_toIiEESD_NS0_8NullTypeEmhiEEvT0_PT9_T1_T2_T3_iT4_T5_T6_T7__param_6[1],
	.param .align 1 .b8 _ZN3cub18CUB_300001_SM_10006detail11scan_by_key21DeviceScanByKeyKernelINS2_10policy_hubIN6thrust24THRUST_300001_SM_1000_NS18transform_iteratorI6RowKeyNS6_17counting_iteratorIiNS6_11use_defaultESA_SA_EESA_SA_EEhh8SatAddU8E10Policy1000ESC_PhSG_NS0_24ReduceByKeyScanTileStateIhiLb1EEEN4cuda3std3__48equal_toIiEESD_NS0_8NullTypeEmhiEEvT0_PT9_T1_T2_T3_iT4_T5_T6_T7__param_7[1],
	.param .align 1 .b8 _ZN3cub18CUB_300001_SM_10006detail11scan_by_key21DeviceScanByKeyKernelINS2_10policy_hubIN6thrust24THRUST_300001_SM_1000_NS18transform_iteratorI6RowKeyNS6_17counting_iteratorIiNS6_11use_defaultESA_SA_EESA_SA_EEhh8SatAddU8E10Policy1000ESC_PhSG_NS0_24ReduceByKeyScanTileStateIhiLb1EEEN4cuda3std3__48equal_toIiEESD_NS0_8NullTypeEmhiEEvT0_PT9_T1_T2_T3_iT4_T5_T6_T7__param_8[1],
	.param .u64 _ZN3cub18CUB_300001_SM_10006detail11scan_by_key21DeviceScanByKeyKernelINS2_10policy_hubIN6thrust24THRUST_300001_SM_1000_NS18transform_iteratorI6RowKeyNS6_17counting_iteratorIiNS6_11use_defaultESA_SA_EESA_SA_EEhh8SatAddU8E10Policy1000ESC_PhSG_NS0_24ReduceByKeyScanTileStateIhiLb1EEEN4cuda3std3__48equal_toIiEESD_NS0_8NullTypeEmhiEEvT0_PT9_T1_T2_T3_iT4_T5_T6_T7__param_9
)
.maxntid 256
{
	.reg .pred 	%p<347>;
	.reg .b16 	%rs<565>;
	.reg .b32 	%r<1716>;
	.reg .b64 	%rd<167>;
	// demoted variable
	.shared .align 16 .b8 _ZZN3cub18CUB_300001_SM_10006detail11scan_by_key21DeviceScanByKeyKernelINS2_10policy_hubIN6thrust24THRUST_300001_SM_1000_NS18transform_iteratorI6RowKeyNS6_17counting_iteratorIiNS6_11use_defaultESA_SA_EESA_SA_EEhh8SatAddU8E10Policy1000ESC_PhSG_NS0_24ReduceByKeyScanTileStateIhiLb1EEEN4cuda3std3__48equal_toIiEESD_NS0_8NullTypeEmhiEEvT0_PT9_T1_T2_T3_iT4_T5_T6_T7_E12temp_storage[9216];
	ld.param.u64 	%rd4, [_ZN3cub18CUB_300001_SM_10006detail11scan_by_key21DeviceScanByKeyKernelINS2_10policy_hubIN6thrust24THRUST_300001_SM_1000_NS18transform_iteratorI6RowKeyNS6_17counting_iteratorIiNS6_11use_defaultESA_SA_EESA_SA_EEhh8SatAddU8E10Policy1000ESC_PhSG_NS0_24ReduceByKeyScanTileStateIhiLb1EEEN4cuda3std3__48equal_toIiEESD_NS0_8NullTypeEmhiEEvT0_PT9_T1_T2_T3_iT4_T5_T6_T7__param_4];
	ld.param.u32 	%r1, [_ZN3cub18CUB_300001_SM_10006detail11scan_by_key21DeviceScanByKeyKernelINS2_10policy_hubIN6thrust24THRUST_300001_SM_1000_NS18transform_iteratorI6RowKeyNS6_17counting_iteratorIiNS6_11use_defaultESA_SA_EESA_SA_EEhh8SatAddU8E10Policy1000ESC_PhSG_NS0_24ReduceByKeyScanTileStateIhiLb1EEEN4cuda3std3__48equal_toIiEESD_NS0_8NullTypeEmhiEEvT0_PT9_T1_T2_T3_iT4_T5_T6_T7__param_0];
	ld.param.u32 	%r2, [_ZN3cub18CUB_300001_SM_10006detail11scan_by_key21DeviceScanByKeyKernelINS2_10policy_hubIN6thrust24THRUST_300001_SM_1000_NS18transform_iteratorI6RowKeyNS6_17counting_iteratorIiNS6_11use_defaultESA_SA_EESA_SA_EEhh8SatAddU8E10Policy1000ESC_PhSG_NS0_24ReduceByKeyScanTileStateIhiLb1EEEN4cuda3std3__48equal_toIiEESD_NS0_8NullTypeEmhiEEvT0_PT9_T1_T2_T3_iT4_T5_T6_T7__param_0+4];
	ld.param.u64 	%rd23, [_ZN3cub18CUB_300001_SM_10006detail11scan_by_key21DeviceScanByKeyKernelINS2_10policy_hubIN6thrust24THRUST_300001_SM_1000_NS18transform_iteratorI6RowKeyNS6_17counting_iteratorIiNS6_11use_defaultESA_SA_EESA_SA_EEhh8SatAddU8E10Policy1000ESC_PhSG_NS0_24ReduceByKeyScanTileStateIhiLb1EEEN4cuda3std3__48equal_toIiEESD_NS0_8NullTypeEmhiEEvT0_PT9_T1_T2_T3_iT4_T5_T6_T7__param_1];
	ld.param.u64 	%rd24, [_ZN3cub18CUB_300001_SM_10006detail11scan_by_key21DeviceScanByKeyKernelINS2_10policy_hubIN6thrust24THRUST_300001_SM_1000_NS18transform_iteratorI6RowKeyNS6_17counting_iteratorIiNS6_11use_defaultESA_SA_EESA_SA_EEhh8SatAddU8E10Policy1000ESC_PhSG_NS0_24ReduceByKeyScanTileStateIhiLb1EEEN4cuda3std3__48equal_toIiEESD_NS0_8NullTypeEmhiEEvT0_PT9_T1_T2_T3_iT4_T5_T6_T7__param_2];
	ld.param.u64 	%rd25, [_ZN3cub18CUB_300001_SM_10006detail11scan_by_key21DeviceScanByKeyKernelINS2_10policy_hubIN6thrust24THRUST_300001_SM_1000_NS18transform_iteratorI6RowKeyNS6_17counting_iteratorIiNS6_11use_defaultESA_SA_EESA_SA_EEhh8SatAddU8E10Policy1000ESC_PhSG_NS0_24ReduceByKeyScanTileStateIhiLb1EEEN4cuda3std3__48equal_toIiEESD_NS0_8NullTypeEmhiEEvT0_PT9_T1_T2_T3_iT4_T5_T6_T7__param_3];
	ld.param.u64 	%rd26, [_ZN3cub18CUB_300001_SM_10006detail11scan_by_key21DeviceScanByKeyKernelINS2_10policy_hubIN6thrust24THRUST_300001_SM_1000_NS18transform_iteratorI6RowKeyNS6_17counting_iteratorIiNS6_11use_defaultESA_SA_EESA_SA_EEhh8SatAddU8E10Policy1000ESC_PhSG_NS0_24ReduceByKeyScanTileStateIhiLb1EEEN4cuda3std3__48equal_toIiEESD_NS0_8NullTypeEmhiEEvT0_PT9_T1_T2_T3_iT4_T5_T6_T7__param_9];
	cvta.to.global.u64 	%rd1, %rd25;
	cvta.to.global.u64 	%rd2, %rd23;
	cvta.to.global.u64 	%rd3, %rd24;
	mov.u32 	%r3, %ctaid.x;
	mul.wide.u32 	%rd5, %r3, 2304;
	sub.s64 	%rd6, %rd26, %rd5;
	setp.lt.u64 	%p18, %rd6, 2305;
	@%p18 bra 	$L__BB14_63;
	cvt.u32.u64 	%r973, %rd5;
	mov.u32 	%r4, %tid.x;
	and.b32  	%r974, %r4, 31;
	and.b32  	%r975, %r4, 992;
	mul.lo.s32 	%r976, %r975, 9;
	or.b32  	%r977, %r976, %r974;
	add.s32 	%r978, %r977, %r973;
	add.s32 	%r979, %r978, %r1;
	div.s32 	%r980, %r979, %r2;
	add.s32 	%r981, %r979, 32;
	div.s32 	%r982, %r981, %r2;
	add.s32 	%r983, %r979, 64;
	div.s32 	%r984, %r983, %r2;
	add.s32 	%r985, %r979, 96;
	div.s32 	%r986, %r985, %r2;
	add.s32 	%r987, %r979, 128;
	div.s32 	%r988, %r987, %r2;
	add.s32 	%r989, %r979, 160;
	div.s32 	%r990, %r989, %r2;
	add.s32 	%r991, %r979, 192;
	div.s32 	%r992, %r991, %r2;
	add.s32 	%r993, %r979, 224;
	div.s32 	%r994, %r993, %r2;
	add.s32 	%r995, %r979, 256;
	div.s32 	%r996, %r995, %r2;
	// begin inline asm
	mov.u32 %r972, %laneid;
	// end inline asm
	shr.u32 	%r6, %r4, 5;
	mad.lo.s32 	%r997, %r6, 288, %r972;
	shl.b32 	%r998, %r997, 2;
	mov.u32 	%r999, _ZZN3cub18CUB_300001_SM_10006detail11scan_by_key21DeviceScanByKeyKernelINS2_10policy_hubIN6thrust24THRUST_300001_SM_1000_NS18transform_iteratorI6RowKeyNS6_17counting_iteratorIiNS6_11use_defaultESA_SA_EESA_SA_EEhh8SatAddU8E10Policy1000ESC_PhSG_NS0_24ReduceByKeyScanTileStateIhiLb1EEEN4cuda3std3__48equal_toIiEESD_NS0_8NullTypeEmhiEEvT0_PT9_T1_T2_T3_iT4_T5_T6_T7_E12temp_storage;
	add.s32 	%r1000, %r999, %r998;
	st.shared.u32 	[%r1000], %r980;
	st.shared.u32 	[%r1000+128], %r982;
	st.shared.u32 	[%r1000+256], %r984;
	st.shared.u32 	[%r1000+384], %r986;
	st.shared.u32 	[%r1000+512], %r988;
	st.shared.u32 	[%r1000+640], %r990;
	st.shared.u32 	[%r1000+768], %r992;
	st.shared.u32 	[%r1000+896], %r994;
	st.shared.u32 	[%r1000+1024], %r996;
	bar.warp.sync 	-1;
	shl.b32 	%r1001, %r972, 3;
	add.s32 	%r1002, %r997, %r1001;
	shl.b32 	%r1003, %r972, 5;
	add.s32 	%r1004, %r1000, %r1003;
	ld.shared.u32 	%r7, [%r1004];
	ld.shared.u32 	%r8, [%r1004+4];
	ld.shared.u32 	%r9, [%r1004+8];
	ld.shared.u32 	%r10, [%r1004+12];
	ld.shared.u32 	%r11, [%r1004+16];
	ld.shared.u32 	%r12, [%r1004+20];
	ld.shared.u32 	%r13, [%r1004+24];
	ld.shared.u32 	%r14, [%r1004+28];
	ld.shared.u32 	%r15, [%r1004+32];
	bar.sync 	0;
	cvt.u64.u32 	%rd98, %r977;
	add.s64 	%rd7, %rd5, %rd98;
	add.s64 	%rd99, %rd3, %rd7;
	ld.global.u8 	%rs336, [%rd99];
	ld.global.u8 	%rs337, [%rd99+32];
	ld.global.u8 	%rs338, [%rd99+64];
	ld.global.u8 	%rs339, [%rd99+96];
	ld.global.u8 	%rs340, [%rd99+128];
	ld.global.u8 	%rs341, [%rd99+160];
	ld.global.u8 	%rs342, [%rd99+192];
	ld.global.u8 	%rs343, [%rd99+224];
	ld.global.u8 	%rs344, [%rd99+256];
	mad.lo.s32 	%r16, %r997, -3, %r1000;
	st.shared.u8 	[%r16], %rs336;
	st.shared.u8 	[%r16+32], %rs337;
	st.shared.u8 	[%r16+64], %rs338;
	st.shared.u8 	[%r16+96], %rs339;
	st.shared.u8 	[%r16+128], %rs340;
	st.shared.u8 	[%r16+160], %rs341;
	st.shared.u8 	[%r16+192], %rs342;
	st.shared.u8 	[%r16+224], %rs343;
	st.shared.u8 	[%r16+256], %rs344;
	bar.warp.sync 	-1;
	mad.lo.s32 	%r17, %r1002, -3, %r1004;
	ld.shared.u8 	%rs505, [%r17];
	cvt.u32.u16 	%r1005, %rs505;
	and.b32  	%r18, %r1005, 255;
	ld.shared.u8 	%rs2, [%r17+1];
	cvt.u32.u16 	%r1006, %rs2;
	and.b32  	%r20, %r1006, 255;
	ld.shared.u8 	%rs3, [%r17+2];
	cvt.u32.u16 	%r1007, %rs3;
	and.b32  	%r22, %r1007, 255;
	ld.shared.u8 	%rs4, [%r17+3];
	cvt.u32.u16 	%r1008, %rs4;
	and.b32  	%r24, %r1008, 255;
	ld.shared.u8 	%rs5, [%r17+4];
	cvt.u32.u16 	%r1009, %rs5;
	and.b32  	%r26, %r1009, 255;
	ld.shared.u8 	%rs6, [%r17+5];
	cvt.u32.u16 	%r1010, %rs6;
	and.b32  	%r28, %r1010, 255;
	ld.shared.u8 	%rs7, [%r17+6];
	cvt.u32.u16 	%r1011, %rs7;
	and.b32  	%r30, %r1011, 255;
	ld.shared.u8 	%rs8, [%r17+7];
	cvt.u32.u16 	%r1012, %rs8;
	and.b32  	%r32, %r1012, 255;
	ld.shared.u8 	%rs9, [%r17+8];
	cvt.u32.u16 	%r1013, %rs9;
	and.b32  	%r34, %r1013, 255;
	bar.sync 	0;
	setp.ne.s32 	%p197, %r3, 0;
	@%p197 bra 	$L__BB14_12;
	shl.b32 	%r1437, %r4, 2;
	add.s32 	%r1439, %r999, %r1437;
	add.s32 	%r36, %r1439, 1148;
	st.shared.u32 	[%r1439+1148], %r15;
	bar.sync 	0;
	setp.eq.s32 	%p292, %r4, 0;
	mov.b32 	%r1667, 1;
	@%p292 bra 	$L__BB14_4;
	ld.shared.u32 	%r1440, [%r36+-4];
	setp.ne.s32 	%p293, %r1440, %r7;
	selp.u32 	%r1667, 1, 0, %p293;
$L__BB14_4:
	setp.ne.s32 	%p294, %r7, %r8;
	setp.ne.s32 	%p295, %r8, %r9;
	setp.ne.s32 	%p296, %r9, %r10;
	setp.ne.s32 	%p297, %r10, %r11;
	setp.ne.s32 	%p298, %r11, %r12;
	setp.ne.s32 	%p299, %r12, %r13;
	setp.ne.s32 	%p300, %r13, %r14;
	setp.ne.s32 	%p301, %r14, %r15;
	add.s32 	%r1501, %r20, %r18;
	min.u32 	%r1502, %r1501, 255;
	cvt.u16.u32 	%rs428, %r1502;
	selp.b16 	%rs429, %rs2, %rs428, %p294;
	or.pred  	%p302, %p294, %p295;
	cvt.u32.u16 	%r1503, %rs429;
	and.b32  	%r1504, %r1503, 255;
	add.s32 	%r1505, %r22, %r1504;
	min.u32 	%r1506, %r1505, 255;
	cvt.u16.u32 	%rs430, %r1506;
	selp.b16 	%rs431, %rs3, %rs430, %p295;
	or.pred  	%p303, %p302, %p296;
	cvt.u32.u16 	%r1507, %rs431;
	and.b32  	%r1508, %r1507, 255;
	add.s32 	%r1509, %r24, %r1508;
	min.u32 	%r1510, %r1509, 255;
	cvt.u16.u32 	%rs432, %r1510;
	selp.b16 	%rs433, %rs4, %rs432, %p296;
	or.pred  	%p304, %p303, %p297;
	cvt.u32.u16 	%r1511, %rs433;
	and.b32  	%r1512, %r1511, 255;
	add.s32 	%r1513, %r26, %r1512;
	min.u32 	%r1514, %r1513, 255;
	cvt.u16.u32 	%rs434, %r1514;
	selp.b16 	%rs435, %rs5, %rs434, %p297;
	or.pred  	%p305, %p304, %p298;
	cvt.u32.u16 	%r1515, %rs435;
	and.b32  	%r1516, %r1515, 255;
	add.s32 	%r1517, %r28, %r1516;
	min.u32 	%r1518, %r1517, 255;
	cvt.u16.u32 	%rs436, %r1518;
	selp.b16 	%rs437, %rs6, %rs436, %p298;
	or.pred  	%p306, %p305, %p299;
	cvt.u32.u16 	%r1519, %rs437;
	and.b32  	%r1520, %r1519, 255;
	add.s32 	%r1521, %r30, %r1520;
	min.u32 	%r1522, %r1521, 255;
	cvt.u16.u32 	%rs438, %r1522;
	selp.b16 	%rs439, %rs7, %rs438, %p299;
	or.pred  	%p307, %p306, %p300;
	cvt.u32.u16 	%r1523, %rs439;
	and.b32  	%r1524, %r1523, 255;
	add.s32 	%r1525, %r32, %r1524;
	min.u32 	%r1526, %r1525, 255;
	cvt.u16.u32 	%rs440, %r1526;
	selp.b16 	%rs441, %rs8, %rs440, %p300;
	or.pred  	%p308, %p307, %p301;
	selp.u32 	%r1527, 1, 0, %p308;
	or.b32  	%r1442, %r1667, %r1527;
	cvt.u32.u16 	%r1528, %rs441;
	and.b32  	%r1529, %r1528, 255;
	add.s32 	%r1530, %r34, %r1529;
	min.u32 	%r1531, %r1530, 255;
	cvt.u16.u32 	%rs442, %r1531;
	selp.b16 	%rs443, %rs9, %rs442, %p301;
	cvt.u32.u16 	%r1532, %rs443;
	and.b32  	%r1447, %r1532, 255;
	mov.b32 	%r1498, 1;
	mov.b32 	%r1499, 0;
	mov.b32 	%r1500, -1;
	// begin inline asm
	shfl.sync.up.b32 %r1441, %r1442, %r1498, %r1499, %r1500;
	// end inline asm
	// begin inline asm
	shfl.sync.up.b32 %r1446, %r1447, %r1498, %r1499, %r1500;
	// end inline asm
	setp.eq.s32 	%p309, %r1442, 0;
	and.b32  	%r1533, %r1446, 255;
	add.s32 	%r1534, %r1533, %r1447;
	min.u32 	%r1535, %r1534, 255;
	cvt.u16.u32 	%rs444, %r1535;
	selp.b16 	%rs445, %rs444, %rs443, %p309;
	setp.lt.s32 	%p310, %r972, 1;
	selp.b16 	%rs446, %rs443, %rs445, %p310;
	selp.b32 	%r1536, 0, %r1441, %p310;
	or.b32  	%r1452, %r1536, %r1442;
	cvt.u32.u16 	%r1537, %rs446;
	and.b32  	%r1457, %r1537, 255;
	mov.b32 	%r1458, 2;
	// begin inline asm
	shfl.sync.up.b32 %r1451, %r1452, %r1458, %r1499, %r1500;
	// end inline asm
	// begin inline asm
	shfl.sync.up.b32 %r1456, %r1457, %r1458, %r1499, %r1500;
	// end inline asm
	setp.eq.s32 	%p311, %r1452, 0;
	and.b32  	%r1538, %r1456, 255;
	add.s32 	%r1539, %r1538, %r1457;
	min.u32 	%r1540, %r1539, 255;
	cvt.u16.u32 	%rs447, %r1540;
	selp.b16 	%rs448, %rs447, %rs446, %p311;
	setp.lt.s32 	%p312, %r972, 2;
	selp.b16 	%rs449, %rs446, %rs448, %p312;
	selp.b32 	%r1541, 0, %r1451, %p312;
	or.b32  	%r1462, %r1541, %r1452;
	cvt.u32.u16 	%r1542, %rs449;
	and.b32  	%r1467, %r1542, 255;
	mov.b32 	%r1468, 4;
	// begin inline asm
	shfl.sync.up.b32 %r1461, %r1462, %r1468, %r1499, %r1500;
	// end inline asm
	// begin inline asm
	shfl.sync.up.b32 %r1466, %r1467, %r1468, %r1499, %r1500;
	// end inline asm
	setp.eq.s32 	%p313, %r1462, 0;
	and.b32  	%r1543, %r1466, 255;
	add.s32 	%r1544, %r1543, %r1467;
	min.u32 	%r1545, %r1544, 255;
	cvt.u16.u32 	%rs450, %r1545;
	selp.b16 	%rs451, %rs450, %rs449, %p313;
	setp.lt.s32 	%p314, %r972, 4;
	selp.b16 	%rs452, %rs449, %rs451, %p314;
	selp.b32 	%r1546, 0, %r1461, %p314;
	or.b32  	%r1472, %r1546, %r1462;
	cvt.u32.u16 	%r1547, %rs452;
	and.b32  	%r1477, %r1547, 255;
	mov.b32 	%r1478, 8;
	// begin inline asm
	shfl.sync.up.b32 %r1471, %r1472, %r1478, %r1499, %r1500;
	// end inline asm
	// begin inline asm
	shfl.sync.up.b32 %r1476, %r1477, %r1478, %r1499, %r1500;
	// end inline asm
	setp.eq.s32 	%p315, %r1472, 0;
	and.b32  	%r1548, %r1476, 255;
	add.s32 	%r1549, %r1548, %r1477;
	min.u32 	%r1550, %r1549, 255;
	cvt.u16.u32 	%rs453, %r1550;
	selp.b16 	%rs454, %rs453, %rs452, %p315;
	setp.lt.s32 	%p316, %r972, 8;
	selp.b16 	%rs455, %rs452, %rs454, %p316;
	selp.b32 	%r1551, 0, %r1471, %p316;
	or.b32  	%r1482, %r1551, %r1472;
	cvt.u32.u16 	%r1552, %rs455;
	and.b32  	%r1487, %r1552, 255;
	mov.b32 	%r1488, 16;
	// begin inline asm
	shfl.sync.up.b32 %r1481, %r1482, %r1488, %r1499, %r1500;
	// end inline asm
	// begin inline asm
	shfl.sync.up.b32 %r1486, %r1487, %r1488, %r1499, %r1500;
	// end inline asm
	setp.eq.s32 	%p317, %r1482, 0;
	and.b32  	%r1553, %r1486, 255;
	add.s32 	%r1554, %r1553, %r1487;
	min.u32 	%r1555, %r1554, 255;
	cvt.u16.u32 	%rs456, %r1555;
	selp.b16 	%rs10, %rs456, %rs455, %p317;
	setp.lt.s32 	%p318, %r972, 16;
	selp.b16 	%rs457, %rs455, %rs10, %p318;
	selp.b32 	%r1556, 0, %r1481, %p318;
	or.b32  	%r1492, %r1556, %r1482;
	cvt.u32.u16 	%r1557, %rs457;
	and.b32  	%r1497, %r1557, 255;
	// begin inline asm
	shfl.sync.up.b32 %r1491, %r1492, %r1498, %r1499, %r1500;
	// end inline asm
	// begin inline asm
	shfl.sync.up.b32 %r1496, %r1497, %r1498, %r1499, %r1500;
	// end inline asm
	cvt.u16.u32 	%rs504, %r1496;
	setp.ne.s32 	%p319, %r972, 31;
	@%p319 bra 	$L__BB14_6;
	shl.b32 	%r1558, %r6, 3;
	mov.u32 	%r1559, _ZZN3cub18CUB_300001_SM_10006detail11scan_by_key21DeviceScanByKeyKernelINS2_10policy_hubIN6thrust24THRUST_300001_SM_1000_NS18transform_iteratorI6RowKeyNS6_17counting_iteratorIiNS6_11use_defaultESA_SA_EESA_SA_EEhh8SatAddU8E10Policy1000ESC_PhSG_NS0_24ReduceByKeyScanTileStateIhiLb1EEEN4cuda3std3__48equal_toIiEESD_NS0_8NullTypeEmhiEEvT0_PT9_T1_T2_T3_iT4_T5_T6_T7_E12temp_storage;
	add.s32 	%r1560, %r1559, %r1558;
	st.shared.u32 	[%r1560], %r1492;
	st.shared.u8 	[%r1560+4], %rs10;
$L__BB14_6:
	bar.sync 	0;
	ld.shared.v4.u32 	{%r1561, %r1562, %r1563, %r1564}, [_ZZN3cub18CUB_300001_SM_10006detail11scan_by_key21DeviceScanByKeyKernelINS2_10policy_hubIN6thrust24THRUST_300001_SM_1000_NS18transform_iteratorI6RowKeyNS6_17counting_iteratorIiNS6_11use_defaultESA_SA_EESA_SA_EEhh8SatAddU8E10Policy1000ESC_PhSG_NS0_24ReduceByKeyScanTileStateIhiLb1EEEN4cuda3std3__48equal_toIiEESD_NS0_8NullTypeEmhiEEvT0_PT9_T1_T2_T3_iT4_T5_T6_T7_E12temp_storage];
	mov.b64 	%rd143, {%r1561, %r1562};
	mov.b64 	%rd144, {%r1563, %r1564};
	shr.u64 	%rd145, %rd144, 32;
	shr.u64 	%rd146, %rd143, 32;
	cvt.u16.u64 	%rs458, %rd146;
	cvt.u16.u64 	%rs459, %rd145;
	or.b32  	%r1565, %r1563, %r1561;
	setp.eq.s32 	%p320, %r1563, 0;
	{ .reg .b32 tmp; mov.b64 {tmp, %r1566}, %rd143; }
	and.b32  	%r1567, %r1566, 255;
	{ .reg .b32 tmp; mov.b64 {tmp, %r1568}, %rd144; }
	and.b32  	%r1569, %r1568, 255;
	add.s32 	%r1570, %r1569, %r1567;
	min.u32 	%r1571, %r1570, 255;
	cvt.u16.u32 	%rs460, %r1571;
	selp.b16 	%rs461, %rs460, %rs459, %p320;
	setp.eq.s32 	%p321, %r6, 2;
	selp.b16 	%rs462, %rs461, %rs458, %p321;
	ld.shared.v4.u32 	{%r1572, %r1573, %r1574, %r1575}, [_ZZN3cub18CUB_300001_SM_10006detail11scan_by_key21DeviceScanByKeyKernelINS2_10policy_hubIN6thrust24THRUST_300001_SM_1000_NS18transform_iteratorI6RowKeyNS6_17counting_iteratorIiNS6_11use_defaultESA_SA_EESA_SA_EEhh8SatAddU8E10Policy1000ESC_PhSG_NS0_24ReduceByKeyScanTileStateIhiLb1EEEN4cuda3std3__48equal_toIiEESD_NS0_8NullTypeEmhiEEvT0_PT9_T1_T2_T3_iT4_T5_T6_T7_E12temp_storage+16];
	mov.b64 	%rd147, {%r1572, %r1573};
	mov.b64 	%rd148, {%r1574, %r1575};
	shr.u64 	%rd149, %rd148, 32;
	shr.u64 	%rd150, %rd147, 32;
	cvt.u16.u64 	%rs463, %rd150;
	or.b32  	%r1576, %r1572, %r1565;
	setp.eq.s32 	%p322, %r1572, 0;
	cvt.u32.u16 	%r1577, %rs461;
	and.b32  	%r1578, %r1577, 255;
	{ .reg .b32 tmp; mov.b64 {tmp, %r1579}, %rd147; }
	and.b32  	%r1580, %r1579, 255;
	add.s32 	%r1581, %r1578, %r1580;
	min.u32 	%r1582, %r1581, 255;
	cvt.u16.u32 	%rs464, %r1582;
	selp.b16 	%rs465, %rs464, %rs463, %p322;
	setp.eq.s32 	%p323, %r6, 3;
	selp.b16 	%rs466, %rs465, %rs462, %p323;
	cvt.u16.u64 	%rs467, %rd149;
	or.b32  	%r1583, %r1574, %r1576;
	setp.eq.s32 	%p324, %r1574, 0;
	cvt.u32.u16 	%r1584, %rs465;
	and.b32  	%r1585, %r1584, 255;
	{ .reg .b32 tmp; mov.b64 {tmp, %r1586}, %rd148; }
	and.b32  	%r1587, %r1586, 255;
	add.s32 	%r1588, %r1585, %r1587;
	min.u32 	%r1589, %r1588, 255;
	cvt.u16.u32 	%rs468, %r1589;
	selp.b16 	%rs469, %rs468, %rs467, %p324;
	setp.eq.s32 	%p325, %r6, 4;
	selp.b16 	%rs470, %rs469, %rs466, %p325;
	ld.shared.v4.u32 	{%r1590, %r1591, %r1592, %r1593}, [_ZZN3cub18CUB_300001_SM_10006detail11scan_by_key21DeviceScanByKeyKernelINS2_10policy_hubIN6thrust24THRUST_300001_SM_1000_NS18transform_iteratorI6RowKeyNS6_17counting_iteratorIiNS6_11use_defaultESA_SA_EESA_SA_EEhh8SatAddU8E10Policy1000ESC_PhSG_NS0_24ReduceByKeyScanTileStateIhiLb1EEEN4cuda3std3__48equal_toIiEESD_NS0_8NullTypeEmhiEEvT0_PT9_T1_T2_T3_iT4_T5_T6_T7_E12temp_storage+32];
	mov.b64 	%rd151, {%r1590, %r1591};
	mov.b64 	%rd152, {%r1592, %r1593};
	shr.u64 	%rd153, %rd152, 32;
	shr.u64 	%rd154, %rd151, 32;
	cvt.u16.u64 	%rs471, %rd154;
	or.b32  	%r1594, %r1590, %r1583;
	setp.eq.s32 	%p326, %r1590, 0;
	cvt.u32.u16 	%r1595, %rs469;
	and.b32  	%r1596, %r1595, 255;
	{ .reg .b32 tmp; mov.b64 {tmp, %r1597}, %rd151; }
	and.b32  	%r1598, %r1597, 255;
	add.s32 	%r1599, %r1596, %r1598;
	min.u32 	%r1600, %r1599, 255;
	cvt.u16.u32 	%rs472, %r1600;
	selp.b16 	%rs473, %rs472, %rs471, %p326;
	setp.eq.s32 	%p327, %r6, 5;
	selp.b16 	%rs474, %rs473, %rs470, %p327;
	cvt.u16.u64 	%rs475, %rd153;
	or.b32  	%r1601, %r1592, %r1594;
	setp.eq.s32 	%p328, %r1592, 0;
	cvt.u32.u16 	%r1602, %rs473;
	and.b32  	%r1603, %r1602, 255;
	{ .reg .b32 tmp; mov.b64 {tmp, %r1604}, %rd152; }
	and.b32  	%r1605, %r1604, 255;
	add.s32 	%r1606, %r1603, %r1605;
	min.u32 	%r1607, %r1606, 255;
	cvt.u16.u32 	%rs476, %r1607;
	selp.b16 	%rs477, %rs476, %rs475, %p328;
	setp.eq.s32 	%p329, %r6, 6;
	selp.b16 	%rs478, %rs477, %rs474, %p329;
	ld.shared.v4.u32 	{%r1608, %r1609, %r1610, %r1611}, [_ZZN3cub18CUB_300001_SM_10006detail11scan_by_key21DeviceScanByKeyKernelINS2_10policy_hubIN6thrust24THRUST_300001_SM_1000_NS18transform_iteratorI6RowKeyNS6_17counting_iteratorIiNS6_11use_defaultESA_SA_EESA_SA_EEhh8SatAddU8E10Policy1000ESC_PhSG_NS0_24ReduceByKeyScanTileStateIhiLb1EEEN4cuda3std3__48equal_toIiEESD_NS0_8NullTypeEmhiEEvT0_PT9_T1_T2_T3_iT4_T5_T6_T7_E12temp_storage+48];
	mov.b64 	%rd155, {%r1608, %r1609};
	mov.b64 	%rd156, {%r1610, %r1611};
	shr.u64 	%rd157, %rd156, 32;
	shr.u64 	%rd158, %rd155, 32;
	cvt.u16.u64 	%rs479, %rd158;
	or.b32  	%r1612, %r1608, %r1601;
	setp.eq.s32 	%p330, %r1608, 0;
	cvt.u32.u16 	%r1613, %rs477;
	and.b32  	%r1614, %r1613, 255;
	{ .reg .b32 tmp; mov.b64 {tmp, %r1615}, %rd155; }
	and.b32  	%r1616, %r1615, 255;
	add.s32 	%r1617, %r1614, %r1616;
	min.u32 	%r1618, %r1617, 255;
	cvt.u16.u32 	%rs480, %r1618;
	selp.b16 	%rs481, %rs480, %rs479, %p330;
	setp.eq.s32 	%p331, %r6, 7;
	selp.b16 	%rs12, %rs481, %rs478, %p331;
	cvt.u16.u64 	%rs482, %rd157;
	or.b32  	%r42, %r1610, %r1612;
	setp.eq.s32 	%p332, %r1610, 0;
	cvt.u32.u16 	%r1619, %rs481;
	and.b32  	%r1620, %r1619, 255;
	{ .reg .b32 tmp; mov.b64 {tmp, %r1621}, %rd156; }
	and.b32  	%r1622, %r1621, 255;
	add.s32 	%r1623, %r1620, %r1622;
	min.u32 	%r1624, %r1623, 255;
	cvt.u16.u32 	%rs483, %r1624;
	selp.b16 	%rs13, %rs483, %rs482, %p332;
	setp.lt.u32 	%p333, %r4, 32;
	@%p333 bra 	$L__BB14_8;
	setp.eq.s32 	%p334, %r1491, 0;
	cvt.u32.u16 	%r1625, %rs12;
	and.b32  	%r1626, %r1625, 255;
	and.b32  	%r1627, %r1496, 255;
	add.s32 	%r1628, %r1627, %r1626;
	min.u32 	%r1629, %r1628, 255;
	cvt.u16.u32 	%rs484, %r1629;
	selp.b16 	%rs485, %rs484, %rs504, %p334;
	setp.eq.s32 	%p335, %r972, 0;
	selp.b16 	%rs504, %rs12, %rs485, %p335;
$L__BB14_8:
	setp.eq.s32 	%p336, %r4, 0;
	@%p336 bra 	$L__BB14_10;
	setp.eq.s32 	%p337, %r1667, 0;
	cvt.u32.u16 	%r1630, %rs504;
	and.b32  	%r1631, %r1630, 255;
	add.s32 	%r1632, %r18, %r1631;
	min.u32 	%r1633, %r1632, 255;
	cvt.u16.u32 	%rs486, %r1633;
	selp.b16 	%rs505, %rs486, %rs505, %p337;
$L__BB14_10:
	setp.ne.s32 	%p338, %r14, %r15;
	setp.ne.s32 	%p339, %r13, %r14;
	setp.ne.s32 	%p340, %r12, %r13;
	setp.ne.s32 	%p341, %r11, %r12;
	setp.ne.s32 	%p342, %r10, %r11;
	setp.ne.s32 	%p343, %r9, %r10;
	setp.ne.s32 	%p344, %r8, %r9;
	setp.ne.s32 	%p345, %r7, %r8;
	setp.ne.s32 	%p346, %r4, 0;
	cvt.u32.u16 	%r1634, %rs505;
	and.b32  	%r1635, %r1634, 255;
	add.s32 	%r1636, %r20, %r1635;
	min.u32 	%r1637, %r1636, 255;
	cvt.u16.u32 	%rs487, %r1637;
	selp.b16 	%rs528, %rs2, %rs487, %p345;
	cvt.u32.u16 	%r1638, %rs528;
	and.b32  	%r1639, %r1638, 255;
	add.s32 	%r1640, %r22, %r1639;
	min.u32 	%r1641, %r1640, 255;
	cvt.u16.u32 	%rs488, %r1641;
	selp.b16 	%rs527, %rs3, %rs488, %p344;
	cvt.u32.u16 	%r1642, %rs527;
	and.b32  	%r1643, %r1642, 255;
	add.s32 	%r1644, %r24, %r1643;
	min.u32 	%r1645, %r1644, 255;
	cvt.u16.u32 	%rs489, %r1645;
	selp.b16 	%rs526, %rs4, %rs489, %p343;
	cvt.u32.u16 	%r1646, %rs526;
	and.b32  	%r1647, %r1646, 255;
	add.s32 	%r1648, %r26, %r1647;
	min.u32 	%r1649, %r1648, 255;
	cvt.u16.u32 	%rs490, %r1649;
	selp.b16 	%rs525, %rs5, %rs490, %p342;
	cvt.u32.u16 	%r1650, %rs525;
	and.b32  	%r1651, %r1650, 255;
	add.s32 	%r1652, %r28, %r1651;
	min.u32 	%r1653, %r1652, 255;
	cvt.u16.u32 	%rs491, %r1653;
	selp.b16 	%rs524, %rs6, %rs491, %p341;
	cvt.u32.u16 	%r1654, %rs524;
	and.b32  	%r1655, %r1654, 255;
	add.s32 	%r1656, %r30, %r1655;
	min.u32 	%r1657, %r1656, 255;
	cvt.u16.u32 	%rs492, %r1657;
	selp.b16 	%rs523, %rs7, %rs492, %p340;
	cvt.u32.u16 	%r1658, %rs523;
	and.b32  	%r1659, %r1658, 255;
	add.s32 	%r1660, %r32, %r1659;
	min.u32 	%r1661, %r1660, 255;
	cvt.u16.u32 	%rs493, %r1661;
	selp.b16 	%rs522, %rs8, %rs493, %p339;
	cvt.u32.u16 	%r1662, %rs522;
	and.b32  	%r1663, %r1662, 255;
	add.s32 	%r1664, %r34, %r1663;
	min.u32 	%r1665, %r1664, 255;
	cvt.u16.u32 	%rs494, %r1665;
	selp.b16 	%rs521, %rs9, %rs494, %p338;
	@%p346 bra 	$L__BB14_62;
	add.s64 	%rd159, %rd4, 256;
	mov.b64 	%rd161, {%r1666, %r42};
	and.b64  	%rd162, %rd161, -4294967296;
	cvt.u64.u16 	%rd163, %rs13;
	and.b64  	%rd164, %rd163, 255;
	or.b64  	%rd165, %rd162, %rd164;
	or.b64  	%rd160, %rd165, 25856;
	// begin inline asm
	st.relaxed.gpu.u64 [%rd159], %rd160;
	// end inline asm
	bra.uni 	$L__BB14_62;
$L__BB14_12:
	setp.ne.s32 	%p198, %r4, 0;
	mov.b32 	%r1669, 0;
	@%p198 bra 	$L__BB14_14;
	mul.wide.u32 	%rd100, %r3, 4;
	add.s64 	%rd101, %rd2, %rd100;
	ld.global.u32 	%r1669, [%rd101];
$L__BB14_14:
	setp.eq.s32 	%p199, %r4, 0;
	shl.b32 	%r1015, %r4, 2;
	add.s32 	%r1017, %r999, %r1015;
	add.s32 	%r45, %r1017, 1148;
	st.shared.u32 	[%r1017+1148], %r15;
	bar.sync 	0;
	@%p199 bra 	$L__BB14_16;
	ld.shared.u32 	%r1669, [%r45+-4];
$L__BB14_16:
	setp.ne.s32 	%p200, %r1669, %r7;
	setp.ne.s32 	%p201, %r7, %r8;
	setp.ne.s32 	%p202, %r8, %r9;
	setp.ne.s32 	%p203, %r9, %r10;
	setp.ne.s32 	%p204, %r10, %r11;
	setp.ne.s32 	%p205, %r11, %r12;
	setp.ne.s32 	%p206, %r12, %r13;
	setp.ne.s32 	%p207, %r13, %r14;
	setp.ne.s32 	%p208, %r14, %r15;
	or.pred  	%p209, %p201, %p200;
	add.s32 	%r1078, %r20, %r18;
	min.u32 	%r1079, %r1078, 255;
	cvt.u16.u32 	%rs345, %r1079;
	selp.b16 	%rs346, %rs2, %rs345, %p201;
	or.pred  	%p210, %p209, %p202;
	cvt.u32.u16 	%r1080, %rs346;
	and.b32  	%r1081, %r1080, 255;
	add.s32 	%r1082, %r22, %r1081;
	min.u32 	%r1083, %r1082, 255;
	cvt.u16.u32 	%rs347, %r1083;
	selp.b16 	%rs348, %rs3, %rs347, %p202;
	or.pred  	%p211, %p210, %p203;
	cvt.u32.u16 	%r1084, %rs348;
	and.b32  	%r1085, %r1084, 255;
	add.s32 	%r1086, %r24, %r1085;
	min.u32 	%r1087, %r1086, 255;
	cvt.u16.u32 	%rs349, %r1087;
	selp.b16 	%rs350, %rs4, %rs349, %p203;
	or.pred  	%p212, %p211, %p204;
	cvt.u32.u16 	%r1088, %rs350;
	and.b32  	%r1089, %r1088, 255;
	add.s32 	%r1090, %r26, %r1089;
	min.u32 	%r1091, %r1090, 255;
	cvt.u16.u32 	%rs351, %r1091;
	selp.b16 	%rs352, %rs5, %rs351, %p204;
	or.pred  	%p213, %p212, %p205;
	cvt.u32.u16 	%r1092, %rs352;
	and.b32  	%r1093, %r1092, 255;
	add.s32 	%r1094, %r28, %r1093;
	min.u32 	%r1095, %r1094, 255;
	cvt.u16.u32 	%rs353, %r1095;
	selp.b16 	%rs354, %rs6, %rs353, %p205;
	or.pred  	%p214, %p213, %p206;
	cvt.u32.u16 	%r1096, %rs354;
	and.b32  	%r1097, %r1096, 255;
	add.s32 	%r1098, %r30, %r1097;
	min.u32 	%r1099, %r1098, 255;
	cvt.u16.u32 	%rs355, %r1099;
	selp.b16 	%rs356, %rs7, %rs355, %p206;
	or.pred  	%p215, %p214, %p207;
	cvt.u32.u16 	%r1100, %rs356;
	and.b32  	%r1101, %r1100, 255;
	add.s32 	%r1102, %r32, %r1101;
	min.u32 	%r1103, %r1102, 255;
	cvt.u16.u32 	%rs357, %r1103;
	selp.b16 	%rs358, %rs8, %rs357, %p207;
	or.pred  	%p216, %p215, %p208;
	selp.u32 	%r1019, 1, 0, %p216;
	cvt.u32.u16 	%r1104, %rs358;
	and.b32  	%r1105, %r1104, 255;
	add.s32 	%r1106, %r34, %r1105;
	min.u32 	%r1107, %r1106, 255;
	cvt.u16.u32 	%rs359, %r1107;
	selp.b16 	%rs360, %rs9, %rs359, %p208;
	cvt.u32.u16 	%r1108, %rs360;
	and.b32  	%r1024, %r1108, 255;
	mov.b32 	%r1075, 1;
	mov.b32 	%r1076, 0;
	mov.b32 	%r1077, -1;
	// begin inline asm
	shfl.sync.up.b32 %r1018, %r1019, %r1075, %r1076, %r1077;
	// end inline asm
	// begin inline asm
	shfl.sync.up.b32 %r1023, %r1024, %r1075, %r1076, %r1077;
	// end inline asm
	and.b32  	%r1109, %r1023, 255;
	add.s32 	%r1110, %r1109, %r1024;
	min.u32 	%r1111, %r1110, 255;
	cvt.u16.u32 	%rs361, %r1111;
	setp.lt.s32 	%p218, %r972, 1;
	selp.b32 	%r1112, 0, %r1018, %p218;
	or.b32  	%r1029, %r1112, %r1019;
	selp.b16 	%rs362, %rs360, %rs361, %p216;
	selp.b16 	%rs363, %rs360, %rs362, %p218;
	cvt.u32.u16 	%r1113, %rs363;
	and.b32  	%r1034, %r1113, 255;
	mov.b32 	%r1035, 2;
	// begin inline asm
	shfl.sync.up.b32 %r1028, %r1029, %r1035, %r1076, %r1077;
	// end inline asm
	// begin inline asm
	shfl.sync.up.b32 %r1033, %r1034, %r1035, %r1076, %r1077;
	// end inline asm
	setp.eq.s32 	%p219, %r1029, 0;
	and.b32  	%r1114, %r1033, 255;
	add.s32 	%r1115, %r1114, %r1034;
	min.u32 	%r1116, %r1115, 255;
	cvt.u16.u32 	%rs364, %r1116;
	selp.b16 	%rs365, %rs364, %rs363, %p219;
	setp.lt.s32 	%p220, %r972, 2;
	selp.b32 	%r1117, 0, %r1028, %p220;
	or.b32  	%r1039, %r1117, %r1029;
	selp.b16 	%rs366, %rs363, %rs365, %p220;
	cvt.u32.u16 	%r1118, %rs366;
	and.b32  	%r1044, %r1118, 255;
	mov.b32 	%r1045, 4;
	// begin inline asm
	shfl.sync.up.b32 %r1038, %r1039, %r1045, %r1076, %r1077;
	// end inline asm
	// begin inline asm
	shfl.sync.up.b32 %r1043, %r1044, %r1045, %r1076, %r1077;
	// end inline asm
	setp.eq.s32 	%p221, %r1039, 0;
	and.b32  	%r1119, %r1043, 255;
	add.s32 	%r1120, %r1119, %r1044;
	min.u32 	%r1121, %r1120, 255;
	cvt.u16.u32 	%rs367, %r1121;
	selp.b16 	%rs368, %rs367, %rs366, %p221;
	setp.lt.s32 	%p222, %r972, 4;
	selp.b32 	%r1122, 0, %r1038, %p222;
	or.b32  	%r1049, %r1122, %r1039;
	selp.b16 	%rs369, %rs366, %rs368, %p222;
	cvt.u32.u16 	%r1123, %rs369;
	and.b32  	%r1054, %r1123, 255;
	mov.b32 	%r1055, 8;
	// begin inline asm
	shfl.sync.up.b32 %r1048, %r1049, %r1055, %r1076, %r1077;
	// end inline asm
	// begin inline asm
	shfl.sync.up.b32 %r1053, %r1054, %r1055, %r1076, %r1077;
	// end inline asm
	setp.eq.s32 	%p223, %r1049, 0;
	and.b32  	%r1124, %r1053, 255;
	add.s32 	%r1125, %r1124, %r1054;
	min.u32 	%r1126, %r1125, 255;
	cvt.u16.u32 	%rs370, %r1126;
	selp.b16 	%rs371, %rs370, %rs369, %p223;
	setp.lt.s32 	%p224, %r972, 8;
	selp.b32 	%r1127, 0, %r1048, %p224;
	or.b32  	%r1059, %r1127, %r1049;
	selp.b16 	%rs372, %rs369, %rs371, %p224;
	cvt.u32.u16 	%r1128, %rs372;
	and.b32  	%r1064, %r1128, 255;
	mov.b32 	%r1065, 16;
	// begin inline asm
	shfl.sync.up.b32 %r1058, %r1059, %r1065, %r1076, %r1077;
	// end inline asm
	// begin inline asm
	shfl.sync.up.b32 %r1063, %r1064, %r1065, %r1076, %r1077;
	// end inline asm
	setp.eq.s32 	%p225, %r1059, 0;
	and.b32  	%r1129, %r1063, 255;
	add.s32 	%r1130, %r1129, %r1064;
	min.u32 	%r1131, %r1130, 255;
	cvt.u16.u32 	%rs373, %r1131;
	selp.b16 	%rs26, %rs373, %rs372, %p225;
	setp.lt.s32 	%p226, %r972, 16;
	selp.b32 	%r1132, 0, %r1058, %p226;
	or.b32  	%r1069, %r1132, %r1059;
	selp.b16 	%rs374, %rs372, %rs26, %p226;
	cvt.u32.u16 	%r1133, %rs374;
	and.b32  	%r1074, %r1133, 255;
	// begin inline asm
	shfl.sync.up.b32 %r1686, %r1069, %r1075, %r1076, %r1077;
	// end inline asm
	// begin inline asm
	shfl.sync.up.b32 %r1073, %r1074, %r1075, %r1076, %r1077;
	// end inline asm
	cvt.u16.u32 	%rs519, %r1073;
	setp.ne.s32 	%p227, %r972, 31;
	@%p227 bra 	$L__BB14_18;
	shl.b32 	%r1134, %r6, 3;
	mov.u32 	%r1135, _ZZN3cub18CUB_300001_SM_10006detail11scan_by_key21DeviceScanByKeyKernelINS2_10policy_hubIN6thrust24THRUST_300001_SM_1000_NS18transform_iteratorI6RowKeyNS6_17counting_iteratorIiNS6_11use_defaultESA_SA_EESA_SA_EEhh8SatAddU8E10Policy1000ESC_PhSG_NS0_24ReduceByKeyScanTileStateIhiLb1EEEN4cuda3std3__48equal_toIiEESD_NS0_8NullTypeEmhiEEvT0_PT9_T1_T2_T3_iT4_T5_T6_T7_E12temp_storage;
	add.s32 	%r1136, %r1135, %r1134;
	st.shared.u32 	[%r1136], %r1069;
	st.shared.u8 	[%r1136+4], %rs26;
$L__BB14_18:
	bar.sync 	0;
	ld.shared.v4.u32 	{%r1137, %r1138, %r1139, %r1140}, [_ZZN3cub18CUB_300001_SM_10006detail11scan_by_key21DeviceScanByKeyKernelINS2_10policy_hubIN6thrust24THRUST_300001_SM_1000_NS18transform_iteratorI6RowKeyNS6_17counting_iteratorIiNS6_11use_defaultESA_SA_EESA_SA_EEhh8SatAddU8E10Policy1000ESC_PhSG_NS0_24ReduceByKeyScanTileStateIhiLb1EEEN4cuda3std3__48equal_toIiEESD_NS0_8NullTypeEmhiEEvT0_PT9_T1_T2_T3_iT4_T5_T6_T7_E12temp_storage];
	mov.b64 	%rd102, {%r1137, %r1138};
	mov.b64 	%rd103, {%r1139, %r1140};
	shr.u64 	%rd104, %rd103, 32;
	shr.u64 	%rd105, %rd102, 32;
	cvt.u16.u64 	%rs375, %rd105;
	cvt.u16.u64 	%rs376, %rd104;
	or.b32  	%r1141, %r1139, %r1137;
	setp.eq.s32 	%p228, %r1139, 0;
	{ .reg .b32 tmp; mov.b64 {tmp, %r1142}, %rd102; }
	and.b32  	%r1143, %r1142, 255;
	{ .reg .b32 tmp; mov.b64 {tmp, %r1144}, %rd103; }
	and.b32  	%r1145, %r1144, 255;
	add.s32 	%r1146, %r1145, %r1143;
	min.u32 	%r1147, %r1146, 255;
	cvt.u16.u32 	%rs377, %r1147;
	selp.b16 	%rs378, %rs377, %rs376, %p228;
	setp.eq.s32 	%p229, %r6, 2;
	selp.b32 	%r1148, %r1141, %r1137, %p229;
	selp.b16 	%rs379, %rs378, %rs375, %p229;
	ld.shared.v4.u32 	{%r1149, %r1150, %r1151, %r1152}, [_ZZN3cub18CUB_300001_SM_10006detail11scan_by_key21DeviceScanByKeyKernelINS2_10policy_hubIN6thrust24THRUST_300001_SM_1000_NS18transform_iteratorI6RowKeyNS6_17counting_iteratorIiNS6_11use_defaultESA_SA_EESA_SA_EEhh8SatAddU8E10Policy1000ESC_PhSG_NS0_24ReduceByKeyScanTileStateIhiLb1EEEN4cuda3std3__48equal_toIiEESD_NS0_8NullTypeEmhiEEvT0_PT9_T1_T2_T3_iT4_T5_T6_T7_E12temp_storage+16];
	mov.b64 	%rd106, {%r1149, %r1150};
	mov.b64 	%rd107, {%r1151, %r1152};
	shr.u64 	%rd108, %rd107, 32;
	shr.u64 	%rd109, %rd106, 32;
	cvt.u16.u64 	%rs380, %rd109;
	or.b32  	%r1153, %r1149, %r1141;
	setp.eq.s32 	%p230, %r1149, 0;
	cvt.u32.u16 	%r1154, %rs378;
	and.b32  	%r1155, %r1154, 255;
	{ .reg .b32 tmp; mov.b64 {tmp, %r1156}, %rd106; }
	and.b32  	%r1157, %r1156, 255;
	add.s32 	%r1158, %r1155, %r1157;
	min.u32 	%r1159, %r1158, 255;
	cvt.u16.u32 	%rs381, %r1159;
	selp.b16 	%rs382, %rs381, %rs380, %p230;
	setp.eq.s32 	%p231, %r6, 3;
	selp.b32 	%r1160, %r1153, %r1148, %p231;
	selp.b16 	%rs383, %rs382, %rs379, %p231;
	cvt.u16.u64 	%rs384, %rd108;
	or.b32  	%r1161, %r1151, %r1153;
	setp.eq.s32 	%p232, %r1151, 0;
	cvt.u32.u16 	%r1162, %rs382;
	and.b32  	%r1163, %r1162, 255;
	{ .reg .b32 tmp; mov.b64 {tmp, %r1164}, %rd107; }
	and.b32  	%r1165, %r1164, 255;
	add.s32 	%r1166, %r1163, %r1165;
	min.u32 	%r1167, %r1166, 255;
	cvt.u16.u32 	%rs385, %r1167;
	selp.b16 	%rs386, %rs385, %rs384, %p232;
	setp.eq.s32 	%p233, %r6, 4;
	selp.b32 	%r1168, %r1161, %r1160, %p233;
	selp.b16 	%rs387, %rs386, %rs383, %p233;
	ld.shared.v4.u32 	{%r1169, %r1170, %r1171, %r1172}, [_ZZN3cub18CUB_300001_SM_10006detail11scan_by_key21DeviceScanByKeyKernelINS2_10policy_hubIN6thrust24THRUST_300001_SM_1000_NS18transform_iteratorI6RowKeyNS6_17counting_iteratorIiNS6_11use_defaultESA_SA_EESA_SA_EEhh8SatAddU8E10Policy1000ESC_PhSG_NS0_24ReduceByKeyScanTileStateIhiLb1EEEN4cuda3std3__48equal_toIiEESD_NS0_8NullTypeEmhiEEvT0_PT9_T1_T2_T3_iT4_T5_T6_T7_E12temp_storage+32];
	mov.b64 	%rd110, {%r1169, %r1170};
	mov.b64 	%rd111, {%r1171, %r1172};
	shr.u64 	%rd112, %rd111, 32;
	shr.u64 	%rd113, %rd110, 32;
	cvt.u16.u64 	%rs388, %rd113;
	or.b32  	%r1173, %r1169, %r1161;
	setp.eq.s32 	%p234, %r1169, 0;
	cvt.u32.u16 	%r1174, %rs386;
	and.b32  	%r1175, %r1174, 255;
	{ .reg .b32 tmp; mov.b64 {tmp, %r1176}, %rd110; }
	and.b32  	%r1177, %r1176, 255;
	add.s32 	%r1178, %r1175, %r1177;
	min.u32 	%r1179, %r1178, 255;
	cvt.u16.u32 	%rs389, %r1179;
	selp.b16 	%rs390, %rs389, %rs388, %p234;
	setp.eq.s32 	%p235, %r6, 5;
	selp.b32 	%r1180, %r1173, %r1168, %p235;
	selp.b16 	%rs391, %rs390, %rs387, %p235;
	cvt.u16.u64 	%rs392, %rd112;
	or.b32  	%r1181, %r1171, %r1173;
	setp.eq.s32 	%p236, %r1171, 0;
	cvt.u32.u16 	%r1182, %rs390;
	and.b32  	%r1183, %r1182, 255;
	{ .reg .b32 tmp; mov.b64 {tmp, %r1184}, %rd111; }
	and.b32  	%r1185, %r1184, 255;
	add.s32 	%r1186, %r1183, %r1185;
	min.u32 	%r1187, %r1186, 255;
	cvt.u16.u32 	%rs393, %r1187;
	selp.b16 	%rs394, %rs393, %rs392, %p236;
	setp.eq.s32 	%p237, %r6, 6;
	selp.b32 	%r1188, %r1181, %r1180, %p237;
	selp.b16 	%rs395, %rs394, %rs391, %p237;
	ld.shared.v4.u32 	{%r1189, %r1190, %r1191, %r1192}, [_ZZN3cub18CUB_300001_SM_10006detail11scan_by_key21DeviceScanByKeyKernelINS2_10policy_hubIN6thrust24THRUST_300001_SM_1000_NS18transform_iteratorI6RowKeyNS6_17counting_iteratorIiNS6_11use_defaultESA_SA_EESA_SA_EEhh8SatAddU8E10Policy1000ESC_PhSG_NS0_24ReduceByKeyScanTileStateIhiLb1EEEN4cuda3std3__48equal_toIiEESD_NS0_8NullTypeEmhiEEvT0_PT9_T1_T2_T3_iT4_T5_T6_T7_E12temp_storage+48];
	mov.b64 	%rd114, {%r1189, %r1190};
	mov.b64 	%rd115, {%r1191, %r1192};
	shr.u64 	%rd116, %rd115, 32;
	shr.u64 	%rd117, %rd114, 32;
	cvt.u16.u64 	%rs396, %rd117;
	or.b32  	%r1193, %r1189, %r1181;
	setp.eq.s32 	%p238, %r1189, 0;
	cvt.u32.u16 	%r1194, %rs394;
	and.b32  	%r1195, %r1194, 255;
	{ .reg .b32 tmp; mov.b64 {tmp, %r1196}, %rd114; }
	and.b32  	%r1197, %r1196, 255;
	add.s32 	%r1198, %r1195, %r1197;
	min.u32 	%r1199, %r1198, 255;
	cvt.u16.u32 	%rs397, %r1199;
	selp.b16 	%rs398, %rs397, %rs396, %p238;
	setp.eq.s32 	%p239, %r6, 7;
	selp.b32 	%r51, %r1193, %r1188, %p239;
	selp.b16 	%rs28, %rs398, %rs395, %p239;
	cvt.u16.u64 	%rs399, %rd116;
	or.b32  	%r52, %r1191, %r1193;
	setp.eq.s32 	%p240, %r1191, 0;
	cvt.u32.u16 	%r1200, %rs398;
	and.b32  	%r1201, %r1200, 255;
	{ .reg .b32 tmp; mov.b64 {tmp, %r1202}, %rd115; }
	and.b32  	%r1203, %r1202, 255;
	add.s32 	%r1204, %r1201, %r1203;
	min.u32 	%r1205, %r1204, 255;
	cvt.u16.u32 	%rs400, %r1205;
	selp.b16 	%rs518, %rs400, %rs399, %p240;
	setp.lt.u32 	%p241, %r4, 32;
	@%p241 bra 	$L__BB14_20;
	setp.eq.s32 	%p242, %r1686, 0;
	cvt.u32.u16 	%r1206, %rs28;
	and.b32  	%r1207, %r1206, 255;
	and.b32  	%r1208, %r1073, 255;
	add.s32 	%r1209, %r1208, %r1207;
	min.u32 	%r1210, %r1209, 255;
	cvt.u16.u32 	%rs401, %r1210;
	selp.b16 	%rs402, %rs401, %rs519, %p242;
	setp.eq.s32 	%p243, %r972, 0;
	selp.b32 	%r1211, 0, %r1686, %p243;
	or.b32  	%r1686, %r51, %r1211;
	selp.b16 	%rs519, %rs28, %rs402, %p243;
	bra.uni 	$L__BB14_59;
$L__BB14_20:
	setp.ne.s32 	%p244, %r4, 0;
	mul.wide.u32 	%rd118, %r3, 8;
	add.s64 	%rd8, %rd4, %rd118;
	@%p244 bra 	$L__BB14_22;
	st.shared.u32 	[_ZZN3cub18CUB_300001_SM_10006detail11scan_by_key21DeviceScanByKeyKernelINS2_10policy_hubIN6thrust24THRUST_300001_SM_1000_NS18transform_iteratorI6RowKeyNS6_17counting_iteratorIiNS6_11use_defaultESA_SA_EESA_SA_EEhh8SatAddU8E10Policy1000ESC_PhSG_NS0_24ReduceByKeyScanTileStateIhiLb1EEEN4cuda3std3__48equal_toIiEESD_NS0_8NullTypeEmhiEEvT0_PT9_T1_T2_T3_iT4_T5_T6_T7_E12temp_storage+116], %r52;
	st.shared.u8 	[_ZZN3cub18CUB_300001_SM_10006detail11scan_by_key21DeviceScanByKeyKernelINS2_10policy_hubIN6thrust24THRUST_300001_SM_1000_NS18transform_iteratorI6RowKeyNS6_17counting_iteratorIiNS6_11use_defaultESA_SA_EESA_SA_EEhh8SatAddU8E10Policy1000ESC_PhSG_NS0_24ReduceByKeyScanTileStateIhiLb1EEEN4cuda3std3__48equal_toIiEESD_NS0_8NullTypeEmhiEEvT0_PT9_T1_T2_T3_iT4_T5_T6_T7_E12temp_storage+120], %rs518;
	add.s64 	%rd119, %rd8, 256;
	mov.b64 	%rd121, {%r1212, %r52};
	and.b64  	%rd122, %rd121, -4294967296;
	cvt.u64.u16 	%rd123, %rs518;
	and.b64  	%rd124, %rd123, 255;
	or.b64  	%rd125, %rd122, %rd124;
	or.b64  	%rd120, %rd125, 25600;
	// begin inline asm
	st.relaxed.gpu.u64 [%rd119], %rd120;
	// end inline asm
$L__BB14_22:
	not.b32 	%r54, %r4;
	mov.u32 	%r1213, %nctaid.x;
	setp.gt.u32 	%p245, %r1213, 499;
	@%p245 bra 	$L__BB14_24;
	membar.cta;
	bra.uni 	$L__BB14_25;
$L__BB14_24:
	mov.b32 	%r1214, 450;
	// begin inline asm
	nanosleep.u32 %r1214;
	// end inline asm
$L__BB14_25:
	mul.wide.s32 	%rd126, %r54, 8;
	add.s64 	%rd127, %rd8, %rd126;
	add.s64 	%rd9, %rd127, 256;
$L__BB14_26:
	// begin inline asm
	ld.relaxed.gpu.u64 %rd128, [%rd9];
	// end inline asm
	shr.u64 	%rd130, %rd128, 8;
	cvt.u16.u64 	%rs511, %rd130;
	and.b16  	%rs403, %rs511, 255;
	setp.eq.s16 	%p246, %rs403, 99;
	mov.b32 	%r1215, -1;
	vote.sync.any.pred 	%p247, %p246, %r1215;
	@%p247 bra 	$L__BB14_26;
	cvt.u16.u64 	%rs507, %rd128;
	mov.b64 	{%r1228, %r1671}, %rd128;
	setp.eq.s16 	%p248, %rs403, 101;
	mov.b32 	%r1227, -1;
	vote.sync.ballot.b32 	%r1229, %p248, %r1227;
	// begin inline asm
	mov.u32 %r1217, %lanemask_ge;
	// end inline asm
	and.b32  	%r1230, %r1229, %r1217;
	or.b32  	%r1231, %r1230, -2147483648;
	add.s32 	%r1232, %r1231, -1;
	not.b32 	%r1233, %r1231;
	and.b32  	%r1234, %r1233, %r1232;
	popc.b32 	%r57, %r1234;
	cvt.u32.u64 	%r1235, %rd128;
	and.b32  	%r1224, %r1235, 255;
	mov.b32 	%r1225, 1;
	// begin inline asm
	shfl.sync.down.b32 %r1218, %r1671, %r1225, %r57, %r1227;
	// end inline asm
	// begin inline asm
	shfl.sync.down.b32 %r1223, %r1224, %r1225, %r57, %r1227;
	// end inline asm
	setp.ge.s32 	%p250, %r972, %r57;
	@%p250 bra 	$L__BB14_29;
	or.b32  	%r61, %r1218, %r1671;
	setp.eq.s32 	%p251, %r1671, 0;
	and.b32  	%r1236, %r1223, 255;
	add.s32 	%r1237, %r1236, %r1224;
	min.u32 	%r1238, %r1237, 255;
	cvt.u16.u32 	%rs405, %r1238;
	selp.b16 	%rs507, %rs405, %rs507, %p251;
	mov.u32 	%r1671, %r61;
$L__BB14_29:
	cvt.u32.u16 	%r1249, %rs507;
	and.b32  	%r63, %r1249, 255;
	mov.b32 	%r1246, 2;
	mov.b32 	%r1248, -1;
	// begin inline asm
	shfl.sync.down.b32 %r1239, %r1671, %r1246, %r57, %r1248;
	// end inline asm
	// begin inline asm
	shfl.sync.down.b32 %r1244, %r63, %r1246, %r57, %r1248;
	// end inline asm
	add.s32 	%r66, %r972, 2;
	setp.gt.s32 	%p252, %r66, %r57;
	@%p252 bra 	$L__BB14_31;
	or.b32  	%r67, %r1239, %r1671;
	setp.eq.s32 	%p253, %r1671, 0;
	and.b32  	%r1250, %r1244, 255;
	add.s32 	%r1251, %r1250, %r63;
	min.u32 	%r1252, %r1251, 255;
	cvt.u16.u32 	%rs406, %r1252;
	selp.b16 	%rs507, %rs406, %rs507, %p253;
	mov.u32 	%r1671, %r67;
$L__BB14_31:
	cvt.u32.u16 	%r1263, %rs507;
	and.b32  	%r69, %r1263, 255;
	mov.b32 	%r1260, 4;
	mov.b32 	%r1262, -1;
	// begin inline asm
	shfl.sync.down.b32 %r1253, %r1671, %r1260, %r57, %r1262;
	// end inline asm
	// begin inline asm
	shfl.sync.down.b32 %r1258, %r69, %r1260, %r57, %r1262;
	// end inline asm
	add.s32 	%r72, %r972, 4;
	setp.gt.s32 	%p254, %r72, %r57;
	@%p254 bra 	$L__BB14_33;
	or.b32  	%r73, %r1253, %r1671;
	setp.eq.s32 	%p255, %r1671, 0;
	and.b32  	%r1264, %r1258, 255;
	add.s32 	%r1265, %r1264, %r69;
	min.u32 	%r1266, %r1265, 255;
	cvt.u16.u32 	%rs407, %r1266;
	selp.b16 	%rs507, %rs407, %rs507, %p255;
	mov.u32 	%r1671, %r73;
$L__BB14_33:
	cvt.u32.u16 	%r1277, %rs507;
	and.b32  	%r75, %r1277, 255;
	mov.b32 	%r1274, 8;
	mov.b32 	%r1276, -1;
	// begin inline asm
	shfl.sync.down.b32 %r1267, %r1671, %r1274, %r57, %r1276;
	// end inline asm
	// begin inline asm
	shfl.sync.down.b32 %r1272, %r75, %r1274, %r57, %r1276;
	// end inline asm
	add.s32 	%r78, %r972, 8;
	setp.gt.s32 	%p256, %r78, %r57;
	@%p256 bra 	$L__BB14_35;
	or.b32  	%r79, %r1267, %r1671;
	setp.eq.s32 	%p257, %r1671, 0;
	and.b32  	%r1278, %r1272, 255;
	add.s32 	%r1279, %r1278, %r75;
	min.u32 	%r1280, %r1279, 255;
	cvt.u16.u32 	%rs408, %r1280;
	selp.b16 	%rs507, %rs408, %rs507, %p257;
	mov.u32 	%r1671, %r79;
$L__BB14_35:
	cvt.u32.u16 	%r1291, %rs507;
	and.b32  	%r81, %r1291, 255;
	mov.b32 	%r1288, 16;
	mov.b32 	%r1290, -1;
	// begin inline asm
	shfl.sync.down.b32 %r1281, %r1671, %r1288, %r57, %r1290;
	// end inline asm
	// begin inline asm
	shfl.sync.down.b32 %r1286, %r81, %r1288, %r57, %r1290;
	// end inline asm
	add.s32 	%r84, %r972, 16;
	setp.gt.s32 	%p258, %r84, %r57;
	@%p258 bra 	$L__BB14_37;
	or.b32  	%r85, %r1281, %r1671;
	setp.eq.s32 	%p259, %r1671, 0;
	and.b32  	%r1292, %r1286, 255;
	add.s32 	%r1293, %r1292, %r81;
	min.u32 	%r1294, %r1293, 255;
	cvt.u16.u32 	%rs409, %r1294;
	selp.b16 	%rs507, %rs409, %rs507, %p259;
	mov.u32 	%r1671, %r85;
$L__BB14_37:
	add.s32 	%r1680, %r3, %r54;
	add.s64 	%rd11, %rd4, 256;
$L__BB14_38:
	and.b16  	%rs410, %rs511, 255;
	setp.ne.s16 	%p260, %rs410, 101;
	mov.b32 	%r1296, -1;
	vote.sync.all.pred 	%p261, %p260, %r1296;
	not.pred 	%p262, %p261;
	@%p262 bra 	$L__BB14_53;
	mul.wide.s32 	%rd138, %r1680, 8;
	add.s64 	%rd139, %rd11, %rd138;
	add.s64 	%rd12, %rd139, -256;
$L__BB14_40:
	// begin inline asm
	ld.relaxed.gpu.u64 %rd140, [%rd12];
	// end inline asm
	shr.u64 	%rd142, %rd140, 8;
	cvt.u16.u64 	%rs511, %rd142;
	and.b16  	%rs421, %rs511, 255;
	setp.eq.s16 	%p277, %rs421, 99;
	mov.b32 	%r1347, -1;
	vote.sync.any.pred 	%p278, %p277, %r1347;
	@%p278 bra 	$L__BB14_40;
	cvt.u16.u64 	%rs514, %rd140;
	mov.b64 	{%r1359, %r1682}, %rd140;
	and.b16  	%rs422, %rs511, 255;
	setp.eq.s16 	%p279, %rs422, 101;
	mov.b32 	%r1358, -1;
	vote.sync.ballot.b32 	%r1360, %p279, %r1358;
	and.b32  	%r1361, %r1360, %r1217;
	or.b32  	%r1362, %r1361, -2147483648;
	add.s32 	%r1363, %r1362, -1;
	not.b32 	%r1364, %r1362;
	and.b32  	%r1365, %r1364, %r1363;
	popc.b32 	%r95, %r1365;
	cvt.u32.u64 	%r1366, %rd140;
	and.b32  	%r1355, %r1366, 255;
	mov.b32 	%r1356, 1;
	// begin inline asm
	shfl.sync.down.b32 %r1349, %r1682, %r1356, %r95, %r1358;
	// end inline asm
	// begin inline asm
	shfl.sync.down.b32 %r1354, %r1355, %r1356, %r95, %r1358;
	// end inline asm
	setp.ge.s32 	%p281, %r972, %r95;
	@%p281 bra 	$L__BB14_43;
	or.b32  	%r99, %r1349, %r1682;
	setp.eq.s32 	%p282, %r1682, 0;
	and.b32  	%r1367, %r1354, 255;
	add.s32 	%r1368, %r1367, %r1355;
	min.u32 	%r1369, %r1368, 255;
	cvt.u16.u32 	%rs423, %r1369;
	selp.b16 	%rs514, %rs423, %rs514, %p282;
	mov.u32 	%r1682, %r99;
$L__BB14_43:
	cvt.u32.u16 	%r1380, %rs514;
	and.b32  	%r101, %r1380, 255;
	and.b32  	%r1381, %r1675, -256;
	or.b32  	%r1675, %r1381, %r101;
	mov.b32 	%r1377, 2;
	mov.b32 	%r1379, -1;
	// begin inline asm
	shfl.sync.down.b32 %r1370, %r1682, %r1377, %r95, %r1379;
	// end inline asm
	// begin inline asm
	shfl.sync.down.b32 %r1375, %r1675, %r1377, %r95, %r1379;
	// end inline asm
	setp.gt.s32 	%p283, %r66, %r95;
	@%p283 bra 	$L__BB14_45;
	or.b32  	%r105, %r1370, %r1682;
	setp.eq.s32 	%p284, %r1682, 0;
	and.b32  	%r1382, %r1375, 255;
	add.s32 	%r1383, %r1382, %r101;
	min.u32 	%r1384, %r1383, 255;
	cvt.u16.u32 	%rs424, %r1384;
	selp.b16 	%rs514, %rs424, %rs514, %p284;
	mov.u32 	%r1682, %r105;
$L__BB14_45:
	cvt.u32.u16 	%r1395, %rs514;
	and.b32  	%r107, %r1395, 255;
	and.b32  	%r1396, %r1676, -256;
	or.b32  	%r1676, %r1396, %r107;
	mov.b32 	%r1392, 4;
	mov.b32 	%r1394, -1;
	// begin inline asm
	shfl.sync.down.b32 %r1385, %r1682, %r1392, %r95, %r1394;
	// end inline asm
	// begin inline asm
	shfl.sync.down.b32 %r1390, %r1676, %r1392, %r95, %r1394;
	// end inline asm
	setp.gt.s32 	%p285, %r72, %r95;
	@%p285 bra 	$L__BB14_47;
	or.b32  	%r111, %r1385, %r1682;
	setp.eq.s32 	%p286, %r1682, 0;
	and.b32  	%r1397, %r1390, 255;
	add.s32 	%r1398, %r1397, %r107;
	min.u32 	%r1399, %r1398, 255;
	cvt.u16.u32 	%rs425, %r1399;
	selp.b16 	%rs514, %rs425, %rs514, %p286;
	mov.u32 	%r1682, %r111;
$L__BB14_47:
	cvt.u32.u16 	%r1410, %rs514;
	and.b32  	%r113, %r1410, 255;
	and.b32  	%r1411, %r1677, -256;
	or.b32  	%r1677, %r1411, %r113;
	mov.b32 	%r1407, 8;
	mov.b32 	%r1409, -1;
	// begin inline asm
	shfl.sync.down.b32 %r1400, %r1682, %r1407, %r95, %r1409;
	// end inline asm
	// begin inline asm
	shfl.sync.down.b32 %r1405, %r1677, %r1407, %r95, %r1409;
	// end inline asm
	setp.gt.s32 	%p287, %r78, %r95;
	@%p287 bra 	$L__BB14_49;
	or.b32  	%r117, %r1400, %r1682;
	setp.eq.s32 	%p288, %r1682, 0;
	and.b32  	%r1412, %r1405, 255;
	add.s32 	%r1413, %r1412, %r113;
	min.u32 	%r1414, %r1413, 255;
	cvt.u16.u32 	%rs426, %r1414;
	selp.b16 	%rs514, %rs426, %rs514, %p288;
	mov.u32 	%r1682, %r117;
$L__BB14_49:
	cvt.u32.u16 	%r1425, %rs514;
	and.b32  	%r119, %r1425, 255;
	and.b32  	%r1426, %r1678, -256;
	or.b32  	%r1678, %r1426, %r119;
	mov.b32 	%r1422, 16;
	mov.b32 	%r1424, -1;
	// begin inline asm
	shfl.sync.down.b32 %r1415, %r1682, %r1422, %r95, %r1424;
	// end inline asm
	// begin inline asm
	shfl.sync.down.b32 %r1420, %r1678, %r1422, %r95, %r1424;
	// end inline asm
	setp.gt.s32 	%p289, %r84, %r95;
	@%p289 bra 	$L__BB14_51;
	or.b32  	%r123, %r1415, %r1682;
	setp.eq.s32 	%p290, %r1682, 0;
	and.b32  	%r1427, %r1420, 255;
	add.s32 	%r1428, %r1427, %r119;
	min.u32 	%r1429, %r1428, 255;
	cvt.u16.u32 	%rs427, %r1429;
	selp.b16 	%rs514, %rs427, %rs514, %p290;
	mov.u32 	%r1682, %r123;
$L__BB14_51:
	add.s32 	%r1680, %r1680, -32;
	or.b32  	%r126, %r1682, %r1671;
	setp.ne.s32 	%p291, %r1671, 0;
	mov.u32 	%r1671, %r126;
	@%p291 bra 	$L__BB14_38;
	cvt.u32.u16 	%r1430, %rs514;
	and.b32  	%r1431, %r1430, 255;
	cvt.u32.u16 	%r1432, %rs507;
	and.b32  	%r1433, %r1432, 255;
	add.s32 	%r1434, %r1431, %r1433;
	min.u32 	%r1435, %r1434, 255;
	cvt.u16.u32 	%rs507, %r1435;
	bra.uni 	$L__BB14_38;
$L__BB14_53:
	setp.ne.s32 	%p263, %r4, 0;
	@%p263 bra 	$L__BB14_57;
	setp.ne.s32 	%p264, %r52, 0;
	@%p264 bra 	$L__BB14_56;
	cvt.u32.u16 	%r1298, %rs507;
	and.b32  	%r1299, %r1298, 255;
	cvt.u32.u16 	%r1300, %rs518;
	and.b32  	%r1301, %r1300, 255;
	add.s32 	%r1302, %r1299, %r1301;
	min.u32 	%r1303, %r1302, 255;
	cvt.u16.u32 	%rs518, %r1303;
$L__BB14_56:
	or.b32  	%r1304, %r1671, %r52;
	add.s64 	%rd131, %rd8, 256;
	mov.b64 	%rd133, {%r1305, %r1304};
	and.b64  	%rd134, %rd133, -4294967296;
	cvt.u64.u16 	%rd135, %rs518;
	and.b64  	%rd136, %rd135, 255;
	or.b64  	%rd137, %rd134, %rd136;
	or.b64  	%rd132, %rd137, 25856;
	// begin inline asm
	st.relaxed.gpu.u64 [%rd131], %rd132;
	// end inline asm
	st.shared.u32 	[_ZZN3cub18CUB_300001_SM_10006detail11scan_by_key21DeviceScanByKeyKernelINS2_10policy_hubIN6thrust24THRUST_300001_SM_1000_NS18transform_iteratorI6RowKeyNS6_17counting_iteratorIiNS6_11use_defaultESA_SA_EESA_SA_EEhh8SatAddU8E10Policy1000ESC_PhSG_NS0_24ReduceByKeyScanTileStateIhiLb1EEEN4cuda3std3__48equal_toIiEESD_NS0_8NullTypeEmhiEEvT0_PT9_T1_T2_T3_iT4_T5_T6_T7_E12temp_storage+100], %r1671;
	st.shared.u8 	[_ZZN3cub18CUB_300001_SM_10006detail11scan_by_key21DeviceScanByKeyKernelINS2_10policy_hubIN6thrust24THRUST_300001_SM_1000_NS18transform_iteratorI6RowKeyNS6_17counting_iteratorIiNS6_11use_defaultESA_SA_EESA_SA_EEhh8SatAddU8E10Policy1000ESC_PhSG_NS0_24ReduceByKeyScanTileStateIhiLb1EEEN4cuda3std3__48equal_toIiEESD_NS0_8NullTypeEmhiEEvT0_PT9_T1_T2_T3_iT4_T5_T6_T7_E12temp_storage+104], %rs507;
	st.shared.u32 	[_ZZN3cub18CUB_300001_SM_10006detail11scan_by_key21DeviceScanByKeyKernelINS2_10policy_hubIN6thrust24THRUST_300001_SM_1000_NS18transform_iteratorI6RowKeyNS6_17counting_iteratorIiNS6_11use_defaultESA_SA_EESA_SA_EEhh8SatAddU8E10Policy1000ESC_PhSG_NS0_24ReduceByKeyScanTileStateIhiLb1EEEN4cuda3std3__48equal_toIiEESD_NS0_8NullTypeEmhiEEvT0_PT9_T1_T2_T3_iT4_T5_T6_T7_E12temp_storage+108], %r1304;
	st.shared.u8 	[_ZZN3cub18CUB_300001_SM_10006detail11scan_by_key21DeviceScanByKeyKernelINS2_10policy_hubIN6thrust24THRUST_300001_SM_1000_NS18transform_iteratorI6RowKeyNS6_17counting_iteratorIiNS6_11use_defaultESA_SA_EESA_SA_EEhh8SatAddU8E10Policy1000ESC_PhSG_NS0_24ReduceByKeyScanTileStateIhiLb1EEEN4cuda3std3__48equal_toIiEESD_NS0_8NullTypeEmhiEEvT0_PT9_T1_T2_T3_iT4_T5_T6_T7_E12temp_storage+112], %rs518;
$L__BB14_57:
	setp.ne.s32 	%p265, %r972, 0;
	@%p265 bra 	$L__BB14_59;
	st.shared.u32 	[_ZZN3cub18CUB_300001_SM_10006detail11scan_by_key21DeviceScanByKeyKernelINS2_10policy_hubIN6thrust24THRUST_300001_SM_1000_NS18transform_iteratorI6RowKeyNS6_17counting_iteratorIiNS6_11use_defaultESA_SA_EESA_SA_EEhh8SatAddU8E10Policy1000ESC_PhSG_NS0_24ReduceByKeyScanTileStateIhiLb1EEEN4cuda3std3__48equal_toIiEESD_NS0_8NullTypeEmhiEEvT0_PT9_T1_T2_T3_iT4_T5_T6_T7_E12temp_storage+72], %r1671;
	st.shared.u8 	[_ZZN3cub18CUB_300001_SM_10006detail11scan_by_key21DeviceScanByKeyKernelINS2_10policy_hubIN6thrust24THRUST_300001_SM_1000_NS18transform_iteratorI6RowKeyNS6_17counting_iteratorIiNS6_11use_defaultESA_SA_EESA_SA_EEhh8SatAddU8E10Policy1000ESC_PhSG_NS0_24ReduceByKeyScanTileStateIhiLb1EEEN4cuda3std3__48equal_toIiEESD_NS0_8NullTypeEmhiEEvT0_PT9_T1_T2_T3_iT4_T5_T6_T7_E12temp_storage+76], %rs507;
	mov.u32 	%r1686, %r1671;
	mov.u16 	%rs519, %rs507;
$L__BB14_59:
	setp.eq.s32 	%p266, %r4, 0;
	bar.sync 	0;
	@%p266 bra 	$L__BB14_61;
	ld.shared.u8 	%r1306, [_ZZN3cub18CUB_300001_SM_10006detail11scan_by_key21DeviceScanByKeyKernelINS2_10policy_hubIN6thrust24THRUST_300001_SM_1000_NS18transform_iteratorI6RowKeyNS6_17counting_iteratorIiNS6_11use_defaultESA_SA_EESA_SA_EEhh8SatAddU8E10Policy1000ESC_PhSG_NS0_24ReduceByKeyScanTileStateIhiLb1EEEN4cuda3std3__48equal_toIiEESD_NS0_8NullTypeEmhiEEvT0_PT9_T1_T2_T3_iT4_T5_T6_T7_E12temp_storage+76];
	setp.eq.s32 	%p267, %r1686, 0;
	cvt.u32.u16 	%r1307, %rs519;
	and.b32  	%r1308, %r1307, 255;
	add.s32 	%r1309, %r1306, %r1308;
	min.u32 	%r1310, %r1309, 255;
	cvt.u16.u32 	%rs411, %r1310;
	selp.b16 	%rs519, %rs411, %rs519, %p267;
$L__BB14_61:
	setp.ne.s32 	%p268, %r14, %r15;
	setp.ne.s32 	%p269, %r13, %r14;
	setp.ne.s32 	%p270, %r12, %r13;
	setp.ne.s32 	%p271, %r11, %r12;
	setp.ne.s32 	%p272, %r10, %r11;
	setp.ne.s32 	%p273, %r9, %r10;
	setp.ne.s32 	%p274, %r8, %r9;
	setp.ne.s32 	%p275, %r7, %r8;
	setp.ne.s32 	%p276, %r1669, %r7;
	cvt.u32.u16 	%r1311, %rs519;
	and.b32  	%r1312, %r1311, 255;
	add.s32 	%r1313, %r18, %r1312;
	min.u32 	%r1314, %r1313, 255;
	cvt.u16.u32 	%rs412, %r1314;
	selp.b16 	%rs505, %rs505, %rs412, %p276;
	cvt.u32.u16 	%r1315, %rs505;
	and.b32  	%r1316, %r1315, 255;
	add.s32 	%r1317, %r20, %r1316;
	min.u32 	%r1318, %r1317, 255;
	cvt.u16.u32 	%rs413, %r1318;
	selp.b16 	%rs528, %rs2, %rs413, %p275;
	cvt.u32.u16 	%r1319, %rs528;
	and.b32  	%r1320, %r1319, 255;
	add.s32 	%r1321, %r22, %r1320;
	min.u32 	%r1322, %r1321, 255;
	cvt.u16.u32 	%rs414, %r1322;
	selp.b16 	%rs527, %rs3, %rs414, %p274;
	cvt.u32.u16 	%r1323, %rs527;
	and.b32  	%r1324, %r1323, 255;
	add.s32 	%r1325, %r24, %r1324;
	min.u32 	%r1326, %r1325, 255;
	cvt.u16.u32 	%rs415, %r1326;
	selp.b16 	%rs526, %rs4, %rs415, %p273;
	cvt.u32.u16 	%r1327, %rs526;
	and.b32  	%r1328, %r1327, 255;
	add.s32 	%r1329, %r26, %r1328;
	min.u32 	%r1330, %r1329, 255;
	cvt.u16.u32 	%rs416, %r1330;
	selp.b16 	%rs525, %rs5, %rs416, %p272;
	cvt.u32.u16 	%r1331, %rs525;
	and.b32  	%r1332, %r1331, 255;
	add.s32 	%r1333, %r28, %r1332;
	min.u32 	%r1334, %r1333, 255;
	cvt.u16.u32 	%rs417, %r1334;
	selp.b16 	%rs524, %rs6, %rs417, %p271;
	cvt.u32.u16 	%r1335, %rs524;
	and.b32  	%r1336, %r1335, 255;
	add.s32 	%r1337, %r30, %r1336;
	min.u32 	%r1338, %r1337, 255;
	cvt.u16.u32 	%rs418, %r1338;
	selp.b16 	%rs523, %rs7, %rs418, %p270;
	cvt.u32.u16 	%r1339, %rs523;
	and.b32  	%r1340, %r1339, 255;
	add.s32 	%r1341, %r32, %r1340;
	min.u32 	%r1342, %r1341, 255;
	cvt.u16.u32 	%rs419, %r1342;
	selp.b16 	%rs522, %rs8, %rs419, %p269;
	cvt.u32.u16 	%r1343, %rs522;
	and.b32  	%r1344, %r1343, 255;
	add.s32 	%r1345, %r34, %r1344;
	min.u32 	%r1346, %r1345, 255;
	cvt.u16.u32 	%rs420, %r1346;
	selp.b16 	%rs521, %rs9, %rs420, %p268;
$L__BB14_62:
	bar.sync 	0;
	st.shared.u8 	[%r17], %rs505;
	st.shared.u8 	[%r17+1], %rs528;
	st.shared.u8 	[%r17+2], %rs527;
	st.shared.u8 	[%r17+3], %rs526;
	st.shared.u8 	[%r17+4], %rs525;
	st.shared.u8 	[%r17+5], %rs524;
	st.shared.u8 	[%r17+6], %rs523;
	st.shared.u8 	[%r17+7], %rs522;
	st.shared.u8 	[%r17+8], %rs521;
	bar.warp.sync 	-1;
	ld.shared.u8 	%rs495, [%r16];
	ld.shared.u8 	%rs496, [%r16+32];
	ld.shared.u8 	%rs497, [%r16+64];
	ld.shared.u8 	%rs498, [%r16+96];
	ld.shared.u8 	%rs499, [%r16+128];
	ld.shared.u8 	%rs500, [%r16+160];
	ld.shared.u8 	%rs501, [%r16+192];
	ld.shared.u8 	%rs502, [%r16+224];
	ld.shared.u8 	%rs503, [%r16+256];
	add.s64 	%rd166, %rd1, %rd7;
	st.global.u8 	[%rd166], %rs495;
	st.global.u8 	[%rd166+32], %rs496;
	st.global.u8 	[%rd166+64], %rs497;
	st.global.u8 	[%rd166+96], %rs498;
	st.global.u8 	[%rd166+128], %rs499;
	st.global.u8 	[%rd166+160], %rs500;
	st.global.u8 	[%rd166+192], %rs501;
	st.global.u8 	[%rd166+224], %rs502;
	st.global.u8 	[%rd166+256], %rs503;
	bra.uni 	$L__BB14_180;
$L__BB14_63:
	setp.eq.s64 	%p19, %rd6, 0;
	@%p19 bra 	$L__BB14_180;
	cvt.u32.u64 	%r285, %rd5;
	add.s32 	%r128, %r1, %r285;
	cvt.u32.u64 	%r129, %rd6;
	div.s32 	%r1695, %r128, %r2;
	mov.u32 	%r131, %tid.x;
	and.b32  	%r286, %r131, 31;
	and.b32  	%r287, %r131, 992;
	mul.lo.s32 	%r288, %r287, 9;
	or.b32  	%r132, %r288, %r286;
	setp.ge.u32 	%p20, %r132, %r129;
	mov.u32 	%r1687, %r1695;
	@%p20 bra 	$L__BB14_66;
	add.s32 	%r289, %r132, %r128;
	div.s32 	%r1687, %r289, %r2;
$L__BB14_66:
	add.s32 	%r135, %r132, 32;
	setp.ge.u32 	%p21, %r135, %r129;
	mov.u32 	%r1688, %r1695;
	@%p21 bra 	$L__BB14_68;
	add.s32 	%r290, %r135, %r128;
	div.s32 	%r1688, %r290, %r2;
$L__BB14_68:
	add.s32 	%r138, %r132, 64;
	setp.ge.u32 	%p22, %r138, %r129;
	mov.u32 	%r1689, %r1695;
	@%p22 bra 	$L__BB14_70;
	add.s32 	%r291, %r138, %r128;
	div.s32 	%r1689, %r291, %r2;
$L__BB14_70:
	add.s32 	%r141, %r132, 96;
	setp.ge.u32 	%p23, %r141, %r129;
	mov.u32 	%r1690, %r1695;
	@%p23 bra 	$L__BB14_72;
	add.s32 	%r292, %r141, %r128;
	div.s32 	%r1690, %r292, %r2;
$L__BB14_72:
	add.s32 	%r144, %r132, 128;
	setp.ge.u32 	%p24, %r144, %r129;
	mov.u32 	%r1691, %r1695;
	@%p24 bra 	$L__BB14_74;
	add.s32 	%r293, %r144, %r128;
	div.s32 	%r1691, %r293, %r2;
$L__BB14_74:
	add.s32 	%r147, %r132, 160;
	setp.ge.u32 	%p25, %r147, %r129;
	mov.u32 	%r1692, %r1695;
	@%p25 bra 	$L__BB14_76;
	add.s32 	%r294, %r147, %r128;
	div.s32 	%r1692, %r294, %r2;
$L__BB14_76:
	add.s32 	%r150, %r132, 192;
	setp.ge.u32 	%p26, %r150, %r129;
	mov.u32 	%r1693, %r1695;
	@%p26 bra 	$L__BB14_78;
	add.s32 	%r295, %r150, %r128;
	div.s32 	%r1693, %r295, %r2;
$L__BB14_78:
	add.s32 	%r153, %r132, 224;
	setp.ge.u32 	%p27, %r153, %r129;
	mov.u32 	%r1694, %r1695;
	@%p27 bra 	$L__BB14_80;
	add.s32 	%r296, %r153, %r128;
	div.s32 	%r1694, %r296, %r2;
$L__BB14_80:
	add.s32 	%r156, %r132, 256;
	setp.ge.u32 	%p28, %r156, %r129;
	@%p28 bra 	$L__BB14_82;
	add.s32 	%r297, %r156, %r128;
	div.s32 	%r1695, %r297, %r2;
$L__BB14_82:
	setp.ge.u32 	%p29, %r132, %r129;
	// begin inline asm
	mov.u32 %r298, %laneid;
	// end inline asm
	shr.u32 	%r160, %r131, 5;
	mad.lo.s32 	%r161, %r160, 288, %r298;
	shl.b32 	%r299, %r161, 2;
	mov.u32 	%r300, _ZZN3cub18CUB_300001_SM_10006detail11scan_by_key21DeviceScanByKeyKernelINS2_10policy_hubIN6thrust24THRUST_300001_SM_1000_NS18transform_iteratorI6RowKeyNS6_17counting_iteratorIiNS6_11use_defaultESA_SA_EESA_SA_EEhh8SatAddU8E10Policy1000ESC_PhSG_NS0_24ReduceByKeyScanTileStateIhiLb1EEEN4cuda3std3__48equal_toIiEESD_NS0_8NullTypeEmhiEEvT0_PT9_T1_T2_T3_iT4_T5_T6_T7_E12temp_storage;
	add.s32 	%r162, %r300, %r299;
	st.shared.u32 	[%r162], %r1687;
	st.shared.u32 	[%r162+128], %r1688;
	st.shared.u32 	[%r162+256], %r1689;
	st.shared.u32 	[%r162+384], %r1690;
	st.shared.u32 	[%r162+512], %r1691;
	st.shared.u32 	[%r162+640], %r1692;
	st.shared.u32 	[%r162+768], %r1693;
	st.shared.u32 	[%r162+896], %r1694;
	st.shared.u32 	[%r162+1024], %r1695;
	bar.warp.sync 	-1;
	shl.b32 	%r163, %r298, 3;
	shl.b32 	%r301, %r298, 5;
	add.s32 	%r164, %r162, %r301;
	ld.shared.u32 	%r165, [%r164];
	ld.shared.u32 	%r166, [%r164+4];
	ld.shared.u32 	%r167, [%r164+8];
	ld.shared.u32 	%r168, [%r164+12];
	ld.shared.u32 	%r169, [%r164+16];
	ld.shared.u32 	%r170, [%r164+20];
	ld.shared.u32 	%r171, [%r164+24];
	ld.shared.u32 	%r172, [%r164+28];
	ld.shared.u32 	%r173, [%r164+32];
	bar.sync 	0;
	add.s64 	%rd27, %rd3, %rd5;
	ld.global.u8 	%rs538, [%rd27];
	cvt.u64.u32 	%rd14, %r132;
	add.s64 	%rd15, %rd27, %rd14;
	mov.u16 	%rs530, %rs538;
	@%p29 bra 	$L__BB14_84;
	ld.global.u8 	%rs530, [%rd15];
$L__BB14_84:
	setp.ge.u32 	%p30, %r135, %r129;
	mov.u16 	%rs531, %rs538;
	@%p30 bra 	$L__BB14_86;
	ld.global.u8 	%rs531, [%rd15+32];
$L__BB14_86:
	setp.ge.u32 	%p31, %r138, %r129;
	mov.u16 	%rs532, %rs538;
	@%p31 bra 	$L__BB14_88;
	ld.global.u8 	%rs532, [%rd15+64];
$L__BB14_88:
	setp.ge.u32 	%p32, %r141, %r129;
	mov.u16 	%rs533, %rs538;
	@%p32 bra 	$L__BB14_90;
	ld.global.u8 	%rs533, [%rd15+96];
$L__BB14_90:
	setp.ge.u32 	%p33, %r144, %r129;
	mov.u16 	%rs534, %rs538;
	@%p33 bra 	$L__BB14_92;
	ld.global.u8 	%rs534, [%rd15+128];
$L__BB14_92:
	setp.ge.u32 	%p34, %r147, %r129;
	mov.u16 	%rs535, %rs538;
	@%p34 bra 	$L__BB14_94;
	ld.global.u8 	%rs535, [%rd15+160];
$L__BB14_94:
	setp.ge.u32 	%p35, %r150, %r129;
	mov.u16 	%rs536, %rs538;
	@%p35 bra 	$L__BB14_96;
	ld.global.u8 	%rs536, [%rd15+192];
$L__BB14_96:
	setp.ge.u32 	%p36, %r153, %r129;
	mov.u16 	%rs537, %rs538;
	@%p36 bra 	$L__BB14_98;
	ld.global.u8 	%rs537, [%rd15+224];
$L__BB14_98:
	setp.ge.u32 	%p37, %r156, %r129;
	@%p37 bra 	$L__BB14_100;
	ld.global.u8 	%rs538, [%rd15+256];
$L__BB14_100:
	mad.lo.s32 	%r174, %r161, -3, %r162;
	st.shared.u8 	[%r174], %rs530;
	st.shared.u8 	[%r174+32], %rs531;
	st.shared.u8 	[%r174+64], %rs532;
	st.shared.u8 	[%r174+96], %rs533;
	st.shared.u8 	[%r174+128], %rs534;
	st.shared.u8 	[%r174+160], %rs535;
	st.shared.u8 	[%r174+192], %rs536;
	st.shared.u8 	[%r174+224], %rs537;
	st.shared.u8 	[%r174+256], %rs538;
	bar.warp.sync 	-1;
	add.s32 	%r302, %r161, %r163;
	mad.lo.s32 	%r175, %r302, -3, %r164;
	ld.shared.u8 	%rs540, [%r175];
	cvt.u32.u16 	%r303, %rs540;
	and.b32  	%r176, %r303, 255;
	ld.shared.u8 	%rs101, [%r175+1];
	cvt.u32.u16 	%r304, %rs101;
	and.b32  	%r177, %r304, 255;
	ld.shared.u8 	%rs102, [%r175+2];
	cvt.u32.u16 	%r305, %rs102;
	and.b32  	%r178, %r305, 255;
	ld.shared.u8 	%rs103, [%r175+3];
	cvt.u32.u16 	%r306, %rs103;
	and.b32  	%r180, %r306, 255;
	ld.shared.u8 	%rs104, [%r175+4];
	cvt.u32.u16 	%r307, %rs104;
	and.b32  	%r182, %r307, 255;
	ld.shared.u8 	%rs105, [%r175+5];
	cvt.u32.u16 	%r308, %rs105;
	and.b32  	%r184, %r308, 255;
	ld.shared.u8 	%rs106, [%r175+6];
	cvt.u32.u16 	%r309, %rs106;
	and.b32  	%r186, %r309, 255;
	ld.shared.u8 	%rs107, [%r175+7];
	cvt.u32.u16 	%r310, %rs107;
	and.b32  	%r188, %r310, 255;
	ld.shared.u8 	%rs108, [%r175+8];
	cvt.u32.u16 	%r311, %rs108;
	and.b32  	%r190, %r311, 255;
	bar.sync 	0;
	setp.ne.s32 	%p38, %r3, 0;
	@%p38 bra 	$L__BB14_110;
	shl.b32 	%r752, %r131, 2;
	add.s32 	%r754, %r300, %r752;
	add.s32 	%r192, %r754, 1148;
	st.shared.u32 	[%r754+1148], %r173;
	bar.sync 	0;
	setp.eq.s32 	%p133, %r131, 0;
	mov.b32 	%r1696, 1;
	@%p133 bra 	$L__BB14_103;
	ld.shared.u32 	%r755, [%r192+-4];
	setp.ne.s32 	%p134, %r755, %r165;
	selp.u32 	%r1696, 1, 0, %p134;
$L__BB14_103:
	setp.ne.s32 	%p135, %r165, %r166;
	setp.ne.s32 	%p136, %r166, %r167;
	setp.ne.s32 	%p137, %r167, %r168;
	setp.ne.s32 	%p138, %r168, %r169;
	setp.ne.s32 	%p139, %r169, %r170;
	setp.ne.s32 	%p140, %r170, %r171;
	setp.ne.s32 	%p141, %r171, %r172;
	setp.ne.s32 	%p142, %r172, %r173;
	mul.lo.s32 	%r816, %r131, 9;
	cvt.u64.u32 	%rd80, %r816;
	setp.eq.s64 	%p143, %rd6, %rd80;
	selp.b32 	%r195, 1, %r1696, %p143;
	add.s32 	%r817, %r816, 1;
	cvt.u64.u32 	%rd81, %r817;
	setp.eq.s64 	%p144, %rd6, %rd81;
	or.pred  	%p1, %p144, %p135;
	add.s32 	%r818, %r816, 2;
	cvt.u64.u32 	%rd82, %r818;
	setp.eq.s64 	%p145, %rd6, %rd82;
	or.pred  	%p2, %p145, %p136;
	add.s32 	%r819, %r816, 3;
	cvt.u64.u32 	%rd83, %r819;
	setp.eq.s64 	%p146, %rd6, %rd83;
	or.pred  	%p3, %p146, %p137;
	add.s32 	%r820, %r816, 4;
	cvt.u64.u32 	%rd84, %r820;
	setp.eq.s64 	%p147, %rd6, %rd84;
	or.pred  	%p4, %p147, %p138;
	add.s32 	%r821, %r816, 5;
	cvt.u64.u32 	%rd85, %r821;
	setp.eq.s64 	%p148, %rd6, %rd85;
	or.pred  	%p5, %p148, %p139;
	add.s32 	%r822, %r816, 6;
	cvt.u64.u32 	%rd86, %r822;
	setp.eq.s64 	%p149, %rd6, %rd86;
	or.pred  	%p6, %p149, %p140;
	add.s32 	%r823, %r816, 7;
	cvt.u64.u32 	%rd87, %r823;
	setp.eq.s64 	%p150, %rd6, %rd87;
	or.pred  	%p7, %p150, %p141;
	add.s32 	%r824, %r816, 8;
	cvt.u64.u32 	%rd88, %r824;
	setp.eq.s64 	%p151, %rd6, %rd88;
	or.pred  	%p8, %p151, %p142;
	add.s32 	%r825, %r177, %r176;
	min.u32 	%r826, %r825, 255;
	cvt.u16.u32 	%rs270, %r826;
	selp.b16 	%rs271, %rs101, %rs270, %p1;
	or.pred  	%p152, %p1, %p2;
	cvt.u32.u16 	%r827, %rs271;
	and.b32  	%r828, %r827, 255;
	add.s32 	%r829, %r178, %r828;
	min.u32 	%r830, %r829, 255;
	cvt.u16.u32 	%rs272, %r830;
	selp.b16 	%rs273, %rs102, %rs272, %p2;
	or.pred  	%p153, %p152, %p3;
	cvt.u32.u16 	%r831, %rs273;
	and.b32  	%r832, %r831, 255;
	add.s32 	%r833, %r180, %r832;
	min.u32 	%r834, %r833, 255;
	cvt.u16.u32 	%rs274, %r834;
	selp.b16 	%rs275, %rs103, %rs274, %p3;
	or.pred  	%p154, %p153, %p4;
	cvt.u32.u16 	%r835, %rs275;
	and.b32  	%r836, %r835, 255;
	add.s32 	%r837, %r182, %r836;
	min.u32 	%r838, %r837, 255;
	cvt.u16.u32 	%rs276, %r838;
	selp.b16 	%rs277, %rs104, %rs276, %p4;
	or.pred  	%p155, %p154, %p5;
	cvt.u32.u16 	%r839, %rs277;
	and.b32  	%r840, %r839, 255;
	add.s32 	%r841, %r184, %r840;
	min.u32 	%r842, %r841, 255;
	cvt.u16.u32 	%rs278, %r842;
	selp.b16 	%rs279, %rs105, %rs278, %p5;
	or.pred  	%p156, %p155, %p6;
	cvt.u32.u16 	%r843, %rs279;
	and.b32  	%r844, %r843, 255;
	add.s32 	%r845, %r186, %r844;
	min.u32 	%r846, %r845, 255;
	cvt.u16.u32 	%rs280, %r846;
	selp.b16 	%rs281, %rs106, %rs280, %p6;
	or.pred  	%p157, %p156, %p7;
	cvt.u32.u16 	%r847, %rs281;
	and.b32  	%r848, %r847, 255;
	add.s32 	%r849, %r188, %r848;
	min.u32 	%r850, %r849, 255;
	cvt.u16.u32 	%rs282, %r850;
	selp.b16 	%rs283, %rs107, %rs282, %p7;
	or.pred  	%p158, %p157, %p8;
	selp.u32 	%r851, 1, 0, %p158;
	or.b32  	%r757, %r195, %r851;
	cvt.u32.u16 	%r852, %rs283;
	and.b32  	%r853, %r852, 255;
	add.s32 	%r854, %r190, %r853;
	min.u32 	%r855, %r854, 255;
	cvt.u16.u32 	%rs284, %r855;
	selp.b16 	%rs285, %rs108, %rs284, %p8;
	cvt.u32.u16 	%r856, %rs285;
	and.b32  	%r762, %r856, 255;
	mov.b32 	%r813, 1;
	mov.b32 	%r814, 0;
	mov.b32 	%r815, -1;
	// begin inline asm
	shfl.sync.up.b32 %r756, %r757, %r813, %r814, %r815;
	// end inline asm
	// begin inline asm
	shfl.sync.up.b32 %r761, %r762, %r813, %r814, %r815;
	// end inline asm
	setp.eq.s32 	%p159, %r757, 0;
	and.b32  	%r857, %r761, 255;
	add.s32 	%r858, %r857, %r762;
	min.u32 	%r859, %r858, 255;
	cvt.u16.u32 	%rs286, %r859;
	selp.b16 	%rs287, %rs286, %rs285, %p159;
	setp.lt.s32 	%p160, %r298, 1;
	selp.b32 	%r860, 0, %r756, %p160;
	or.b32  	%r767, %r860, %r757;
	selp.b16 	%rs288, %rs285, %rs287, %p160;
	cvt.u32.u16 	%r861, %rs288;
	and.b32  	%r772, %r861, 255;
	mov.b32 	%r773, 2;
	// begin inline asm
	shfl.sync.up.b32 %r766, %r767, %r773, %r814, %r815;
	// end inline asm
	// begin inline asm
	shfl.sync.up.b32 %r771, %r772, %r773, %r814, %r815;
	// end inline asm
	setp.eq.s32 	%p161, %r767, 0;
	and.b32  	%r862, %r771, 255;
	add.s32 	%r863, %r862, %r772;
	min.u32 	%r864, %r863, 255;
	cvt.u16.u32 	%rs289, %r864;
	selp.b16 	%rs290, %rs289, %rs288, %p161;
	setp.lt.s32 	%p162, %r298, 2;
	selp.b32 	%r865, 0, %r766, %p162;
	or.b32  	%r777, %r865, %r767;
	selp.b16 	%rs291, %rs288, %rs290, %p162;
	cvt.u32.u16 	%r866, %rs291;
	and.b32  	%r782, %r866, 255;
	mov.b32 	%r783, 4;
	// begin inline asm
	shfl.sync.up.b32 %r776, %r777, %r783, %r814, %r815;
	// end inline asm
	// begin inline asm
	shfl.sync.up.b32 %r781, %r782, %r783, %r814, %r815;
	// end inline asm
	setp.eq.s32 	%p163, %r777, 0;
	and.b32  	%r867, %r781, 255;
	add.s32 	%r868, %r867, %r782;
	min.u32 	%r869, %r868, 255;
	cvt.u16.u32 	%rs292, %r869;
	selp.b16 	%rs293, %rs292, %rs291, %p163;
	setp.lt.s32 	%p164, %r298, 4;
	selp.b32 	%r870, 0, %r776, %p164;
	or.b32  	%r787, %r870, %r777;
	selp.b16 	%rs294, %rs291, %rs293, %p164;
	cvt.u32.u16 	%r871, %rs294;
	and.b32  	%r792, %r871, 255;
	mov.b32 	%r793, 8;
	// begin inline asm
	shfl.sync.up.b32 %r786, %r787, %r793, %r814, %r815;
	// end inline asm
	// begin inline asm
	shfl.sync.up.b32 %r791, %r792, %r793, %r814, %r815;
	// end inline asm
	setp.eq.s32 	%p165, %r787, 0;
	and.b32  	%r872, %r791, 255;
	add.s32 	%r873, %r872, %r792;
	min.u32 	%r874, %r873, 255;
	cvt.u16.u32 	%rs295, %r874;
	selp.b16 	%rs296, %rs295, %rs294, %p165;
	setp.lt.s32 	%p166, %r298, 8;
	selp.b32 	%r875, 0, %r786, %p166;
	or.b32  	%r797, %r875, %r787;
	selp.b16 	%rs297, %rs294, %rs296, %p166;
	cvt.u32.u16 	%r876, %rs297;
	and.b32  	%r802, %r876, 255;
	mov.b32 	%r803, 16;
	// begin inline asm
	shfl.sync.up.b32 %r796, %r797, %r803, %r814, %r815;
	// end inline asm
	// begin inline asm
	shfl.sync.up.b32 %r801, %r802, %r803, %r814, %r815;
	// end inline asm
	setp.eq.s32 	%p167, %r797, 0;
	and.b32  	%r877, %r801, 255;
	add.s32 	%r878, %r877, %r802;
	min.u32 	%r879, %r878, 255;
	cvt.u16.u32 	%rs298, %r879;
	selp.b16 	%rs109, %rs298, %rs297, %p167;
	setp.lt.s32 	%p168, %r298, 16;
	selp.b32 	%r880, 0, %r796, %p168;
	or.b32  	%r807, %r880, %r797;
	selp.b16 	%rs299, %rs297, %rs109, %p168;
	cvt.u32.u16 	%r881, %rs299;
	and.b32  	%r812, %r881, 255;
	// begin inline asm
	shfl.sync.up.b32 %r806, %r807, %r813, %r814, %r815;
	// end inline asm
	// begin inline asm
	shfl.sync.up.b32 %r811, %r812, %r813, %r814, %r815;
	// end inline asm
	cvt.u16.u32 	%rs539, %r811;
	setp.ne.s32 	%p169, %r298, 31;
	@%p169 bra 	$L__BB14_105;
	shl.b32 	%r882, %r160, 3;
	mov.u32 	%r883, _ZZN3cub18CUB_300001_SM_10006detail11scan_by_key21DeviceScanByKeyKernelINS2_10policy_hubIN6thrust24THRUST_300001_SM_1000_NS18transform_iteratorI6RowKeyNS6_17counting_iteratorIiNS6_11use_defaultESA_SA_EESA_SA_EEhh8SatAddU8E10Policy1000ESC_PhSG_NS0_24ReduceByKeyScanTileStateIhiLb1EEEN4cuda3std3__48equal_toIiEESD_NS0_8NullTypeEmhiEEvT0_PT9_T1_T2_T3_iT4_T5_T6_T7_E12temp_storage;
	add.s32 	%r884, %r883, %r882;
	st.shared.u32 	[%r884], %r807;
	st.shared.u8 	[%r884+4], %rs109;
$L__BB14_105:
	bar.sync 	0;
	setp.lt.u32 	%p170, %r131, 32;
	@%p170 bra 	$L__BB14_107;
	ld.shared.u8 	%rs300, [_ZZN3cub18CUB_300001_SM_10006detail11scan_by_key21DeviceScanByKeyKernelINS2_10policy_hubIN6thrust24THRUST_300001_SM_1000_NS18transform_iteratorI6RowKeyNS6_17counting_iteratorIiNS6_11use_defaultESA_SA_EESA_SA_EEhh8SatAddU8E10Policy1000ESC_PhSG_NS0_24ReduceByKeyScanTileStateIhiLb1EEEN4cuda3std3__48equal_toIiEESD_NS0_8NullTypeEmhiEEvT0_PT9_T1_T2_T3_iT4_T5_T6_T7_E12temp_storage+4];
	ld.shared.u32 	%r885, [_ZZN3cub18CUB_300001_SM_10006detail11scan_by_key21DeviceScanByKeyKernelINS2_10policy_hubIN6thrust24THRUST_300001_SM_1000_NS18transform_iteratorI6RowKeyNS6_17counting_iteratorIiNS6_11use_defaultESA_SA_EESA_SA_EEhh8SatAddU8E10Policy1000ESC_PhSG_NS0_24ReduceByKeyScanTileStateIhiLb1EEEN4cuda3std3__48equal_toIiEESD_NS0_8NullTypeEmhiEEvT0_PT9_T1_T2_T3_iT4_T5_T6_T7_E12temp_storage+8];
	ld.shared.u8 	%rs301, [_ZZN3cub18CUB_300001_SM_10006detail11scan_by_key21DeviceScanByKeyKernelINS2_10policy_hubIN6thrust24THRUST_300001_SM_1000_NS18transform_iteratorI6RowKeyNS6_17counting_iteratorIiNS6_11use_defaultESA_SA_EESA_SA_EEhh8SatAddU8E10Policy1000ESC_PhSG_NS0_24ReduceByKeyScanTileStateIhiLb1EEEN4cuda3std3__48equal_toIiEESD_NS0_8NullTypeEmhiEEvT0_PT9_T1_T2_T3_iT4_T5_T6_T7_E12temp_storage+12];
	cvt.u32.u16 	%r886, %rs301;
	and.b32  	%r887, %r886, 255;
	cvt.u32.u16 	%r888, %rs300;
	and.b32  	%r889, %r888, 255;
	add.s32 	%r890, %r887, %r889;
	min.u32 	%r891, %r890, 255;
	cvt.u16.u32 	%rs302, %r891;
	setp.eq.s32 	%p171, %r885, 0;
	selp.b16 	%rs303, %rs302, %rs301, %p171;
	ld.shared.v4.u32 	{%r892, %r893, %r894, %r895}, [_ZZN3cub18CUB_300001_SM_10006detail11scan_by_key21DeviceScanByKeyKernelINS2_10policy_hubIN6thrust24THRUST_300001_SM_1000_NS18transform_iteratorI6RowKeyNS6_17counting_iteratorIiNS6_11use_defaultESA_SA_EESA_SA_EEhh8SatAddU8E10Policy1000ESC_PhSG_NS0_24ReduceByKeyScanTileStateIhiLb1EEEN4cuda3std3__48equal_toIiEESD_NS0_8NullTypeEmhiEEvT0_PT9_T1_T2_T3_iT4_T5_T6_T7_E12temp_storage+16];
	mov.b64 	%rd89, {%r892, %r893};
	mov.b64 	%rd90, {%r894, %r895};
	shr.u64 	%rd91, %rd90, 32;
	shr.u64 	%rd92, %rd89, 32;
	cvt.u16.u64 	%rs304, %rd92;
	{ .reg .b32 tmp; mov.b64 {tmp, %r896}, %rd89; }
	and.b32  	%r897, %r896, 255;
	cvt.u32.u16 	%r898, %rs303;
	and.b32  	%r899, %r898, 255;
	add.s32 	%r900, %r899, %r897;
	min.u32 	%r901, %r900, 255;
	cvt.u16.u32 	%rs305, %r901;
	setp.eq.s32 	%p172, %r892, 0;
	selp.b16 	%rs306, %rs305, %rs304, %p172;
	cvt.u16.u64 	%rs307, %rd91;
	{ .reg .b32 tmp; mov.b64 {tmp, %r902}, %rd90; }
	and.b32  	%r903, %r902, 255;
	cvt.u32.u16 	%r904, %rs306;
	and.b32  	%r905, %r904, 255;
	add.s32 	%r906, %r905, %r903;
	min.u32 	%r907, %r906, 255;
	cvt.u16.u32 	%rs308, %r907;
	setp.eq.s32 	%p173, %r894, 0;
	selp.b16 	%rs309, %rs308, %rs307, %p173;
	ld.shared.v4.u32 	{%r908, %r909, %r910, %r911}, [_ZZN3cub18CUB_300001_SM_10006detail11scan_by_key21DeviceScanByKeyKernelINS2_10policy_hubIN6thrust24THRUST_300001_SM_1000_NS18transform_iteratorI6RowKeyNS6_17counting_iteratorIiNS6_11use_defaultESA_SA_EESA_SA_EEhh8SatAddU8E10Policy1000ESC_PhSG_NS0_24ReduceByKeyScanTileStateIhiLb1EEEN4cuda3std3__48equal_toIiEESD_NS0_8NullTypeEmhiEEvT0_PT9_T1_T2_T3_iT4_T5_T6_T7_E12temp_storage+32];
	mov.b64 	%rd93, {%r908, %r909};
	mov.b64 	%rd94, {%r910, %r911};
	shr.u64 	%rd95, %rd94, 32;
	shr.u64 	%rd96, %rd93, 32;
	cvt.u16.u64 	%rs310, %rd96;
	{ .reg .b32 tmp; mov.b64 {tmp, %r912}, %rd93; }
	and.b32  	%r913, %r912, 255;
	cvt.u32.u16 	%r914, %rs309;
	and.b32  	%r915, %r914, 255;
	add.s32 	%r916, %r915, %r913;
	min.u32 	%r917, %r916, 255;
	cvt.u16.u32 	%rs311, %r917;
	setp.eq.s32 	%p174, %r908, 0;
	selp.b16 	%rs312, %rs311, %rs310, %p174;
	cvt.u16.u64 	%rs313, %rd95;
	{ .reg .b32 tmp; mov.b64 {tmp, %r918}, %rd94; }
	and.b32  	%r919, %r918, 255;
	cvt.u32.u16 	%r920, %rs312;
	and.b32  	%r921, %r920, 255;
	add.s32 	%r922, %r921, %r919;
	min.u32 	%r923, %r922, 255;
	cvt.u16.u32 	%rs314, %r923;
	setp.eq.s32 	%p175, %r910, 0;
	selp.b16 	%rs315, %rs314, %rs313, %p175;
	ld.shared.u32 	%r924, [_ZZN3cub18CUB_300001_SM_10006detail11scan_by_key21DeviceScanByKeyKernelINS2_10policy_hubIN6thrust24THRUST_300001_SM_1000_NS18transform_iteratorI6RowKeyNS6_17counting_iteratorIiNS6_11use_defaultESA_SA_EESA_SA_EEhh8SatAddU8E10Policy1000ESC_PhSG_NS0_24ReduceByKeyScanTileStateIhiLb1EEEN4cuda3std3__48equal_toIiEESD_NS0_8NullTypeEmhiEEvT0_PT9_T1_T2_T3_iT4_T5_T6_T7_E12temp_storage+48];
	ld.shared.u8 	%rs316, [_ZZN3cub18CUB_300001_SM_10006detail11scan_by_key21DeviceScanByKeyKernelINS2_10policy_hubIN6thrust24THRUST_300001_SM_1000_NS18transform_iteratorI6RowKeyNS6_17counting_iteratorIiNS6_11use_defaultESA_SA_EESA_SA_EEhh8SatAddU8E10Policy1000ESC_PhSG_NS0_24ReduceByKeyScanTileStateIhiLb1EEEN4cuda3std3__48equal_toIiEESD_NS0_8NullTypeEmhiEEvT0_PT9_T1_T2_T3_iT4_T5_T6_T7_E12temp_storage+52];
	setp.eq.s32 	%p176, %r160, 7;
	cvt.u32.u16 	%r925, %rs316;
	and.b32  	%r926, %r925, 255;
	cvt.u32.u16 	%r927, %rs315;
	and.b32  	%r928, %r927, 255;
	add.s32 	%r929, %r928, %r926;
	min.u32 	%r930, %r929, 255;
	cvt.u16.u32 	%rs317, %r930;
	setp.eq.s32 	%p177, %r924, 0;
	selp.b16 	%rs318, %rs317, %rs316, %p177;
	setp.eq.s32 	%p178, %r160, 6;
	setp.eq.s32 	%p179, %r160, 5;
	setp.eq.s32 	%p180, %r160, 4;
	setp.eq.s32 	%p181, %r160, 3;
	setp.eq.s32 	%p182, %r160, 2;
	selp.b16 	%rs319, %rs303, %rs300, %p182;
	selp.b16 	%rs320, %rs306, %rs319, %p181;
	selp.b16 	%rs321, %rs309, %rs320, %p180;
	selp.b16 	%rs322, %rs312, %rs321, %p179;
	selp.b16 	%rs323, %rs315, %rs322, %p178;
	selp.b16 	%rs324, %rs318, %rs323, %p176;
	setp.eq.s32 	%p183, %r806, 0;
	cvt.u32.u16 	%r931, %rs324;
	and.b32  	%r932, %r931, 255;
	and.b32  	%r933, %r811, 255;
	add.s32 	%r934, %r933, %r932;
	min.u32 	%r935, %r934, 255;
	cvt.u16.u32 	%rs325, %r935;
	selp.b16 	%rs326, %rs325, %rs539, %p183;
	setp.eq.s32 	%p184, %r298, 0;
	selp.b16 	%rs539, %rs324, %rs326, %p184;
$L__BB14_107:
	setp.eq.s32 	%p185, %r131, 0;
	@%p185 bra 	$L__BB14_109;
	setp.eq.s32 	%p186, %r195, 0;
	cvt.u32.u16 	%r936, %rs539;
	and.b32  	%r937, %r936, 255;
	add.s32 	%r938, %r176, %r937;
	min.u32 	%r939, %r938, 255;
	cvt.u16.u32 	%rs327, %r939;
	selp.b16 	%rs540, %rs327, %rs540, %p186;
$L__BB14_109:
	cvt.u32.u16 	%r940, %rs540;
	and.b32  	%r941, %r940, 255;
	add.s32 	%r942, %r177, %r941;
	min.u32 	%r943, %r942, 255;
	cvt.u16.u32 	%rs328, %r943;
	selp.b16 	%rs563, %rs101, %rs328, %p1;
	cvt.u32.u16 	%r944, %rs563;
	and.b32  	%r945, %r944, 255;
	add.s32 	%r946, %r178, %r945;
	min.u32 	%r947, %r946, 255;
	cvt.u16.u32 	%rs329, %r947;
	selp.b16 	%rs562, %rs102, %rs329, %p2;
	cvt.u32.u16 	%r948, %rs562;
	and.b32  	%r949, %r948, 255;
	add.s32 	%r950, %r180, %r949;
	min.u32 	%r951, %r950, 255;
	cvt.u16.u32 	%rs330, %r951;
	selp.b16 	%rs561, %rs103, %rs330, %p3;
	cvt.u32.u16 	%r952, %rs561;
	and.b32  	%r953, %r952, 255;
	add.s32 	%r954, %r182, %r953;
	min.u32 	%r955, %r954, 255;
	cvt.u16.u32 	%rs331, %r955;
	selp.b16 	%rs560, %rs104, %rs331, %p4;
	cvt.u32.u16 	%r956, %rs560;
	and.b32  	%r957, %r956, 255;
	add.s32 	%r958, %r184, %r957;
	min.u32 	%r959, %r958, 255;
	cvt.u16.u32 	%rs332, %r959;
	selp.b16 	%rs559, %rs105, %rs332, %p5;
	cvt.u32.u16 	%r960, %rs559;
	and.b32  	%r961, %r960, 255;
	add.s32 	%r962, %r186, %r961;
	min.u32 	%r963, %r962, 255;
	cvt.u16.u32 	%rs333, %r963;
	selp.b16 	%rs558, %rs106, %rs333, %p6;
	cvt.u32.u16 	%r964, %rs558;
	and.b32  	%r965, %r964, 255;
	add.s32 	%r966, %r188, %r965;
	min.u32 	%r967, %r966, 255;
	cvt.u16.u32 	%rs334, %r967;
	selp.b16 	%rs557, %rs107, %rs334, %p7;
	cvt.u32.u16 	%r968, %rs557;
	and.b32  	%r969, %r968, 255;
	add.s32 	%r970, %r190, %r969;
	min.u32 	%r971, %r970, 255;
	cvt.u16.u32 	%rs335, %r971;
	selp.b16 	%rs556, %rs108, %rs335, %p8;
	bra.uni 	$L__BB14_160;
$L__BB14_110:
	setp.ne.s32 	%p39, %r131, 0;
	mov.b32 	%r1698, 0;
	@%p39 bra 	$L__BB14_112;
	mul.wide.u32 	%rd28, %r3, 4;
	add.s64 	%rd29, %rd2, %rd28;
	ld.global.u32 	%r1698, [%rd29];
$L__BB14_112:
	setp.eq.s32 	%p40, %r131, 0;
	shl.b32 	%r313, %r131, 2;
	add.s32 	%r315, %r300, %r313;
	add.s32 	%r201, %r315, 1148;
	st.shared.u32 	[%r315+1148], %r173;
	bar.sync 	0;
	@%p40 bra 	$L__BB14_114;
	ld.shared.u32 	%r1698, [%r201+-4];
$L__BB14_114:
	setp.ne.s32 	%p41, %r1698, %r165;
	setp.ne.s32 	%p42, %r165, %r166;
	setp.ne.s32 	%p43, %r166, %r167;
	setp.ne.s32 	%p44, %r167, %r168;
	setp.ne.s32 	%p45, %r168, %r169;
	setp.ne.s32 	%p46, %r169, %r170;
	setp.ne.s32 	%p47, %r170, %r171;
	setp.ne.s32 	%p48, %r171, %r172;
	setp.ne.s32 	%p49, %r172, %r173;
	mul.lo.s32 	%r376, %r131, 9;
	cvt.u64.u32 	%rd30, %r376;
	setp.eq.s64 	%p50, %rd6, %rd30;
	or.pred  	%p9, %p50, %p41;
	add.s32 	%r377, %r376, 1;
	cvt.u64.u32 	%rd31, %r377;
	setp.eq.s64 	%p51, %rd6, %rd31;
	or.pred  	%p10, %p51, %p42;
	add.s32 	%r378, %r376, 2;
	cvt.u64.u32 	%rd32, %r378;
	setp.eq.s64 	%p52, %rd6, %rd32;
	or.pred  	%p11, %p52, %p43;
	add.s32 	%r379, %r376, 3;
	cvt.u64.u32 	%rd33, %r379;
	setp.eq.s64 	%p53, %rd6, %rd33;
	or.pred  	%p12, %p53, %p44;
	add.s32 	%r380, %r376, 4;
	cvt.u64.u32 	%rd34, %r380;
	setp.eq.s64 	%p54, %rd6, %rd34;
	or.pred  	%p13, %p54, %p45;
	add.s32 	%r381, %r376, 5;
	cvt.u64.u32 	%rd35, %r381;
	setp.eq.s64 	%p55, %rd6, %rd35;
	or.pred  	%p14, %p55, %p46;
	add.s32 	%r382, %r376, 6;
	cvt.u64.u32 	%rd36, %r382;
	setp.eq.s64 	%p56, %rd6, %rd36;
	or.pred  	%p15, %p56, %p47;
	add.s32 	%r383, %r376, 7;
	cvt.u64.u32 	%rd37, %r383;
	setp.eq.s64 	%p57, %rd6, %rd37;
	or.pred  	%p16, %p57, %p48;
	add.s32 	%r384, %r376, 8;
	cvt.u64.u32 	%rd38, %r384;
	setp.eq.s64 	%p58, %rd6, %rd38;
	or.pred  	%p17, %p58, %p49;
	or.pred  	%p59, %p10, %p9;
	cvt.u32.u16 	%r385, %rs101;
	and.b32  	%r386, %r385, 255;
	cvt.u32.u16 	%r387, %rs540;
	and.b32  	%r388, %r387, 255;
	add.s32 	%r389, %r386, %r388;
	min.u32 	%r390, %r389, 255;
	cvt.u16.u32 	%rs187, %r390;
	selp.b16 	%rs188, %rs101, %rs187, %p10;
	or.pred  	%p60, %p11, %p59;
	cvt.u32.u16 	%r391, %rs188;
	and.b32  	%r392, %r391, 255;
	add.s32 	%r393, %r178, %r392;
	min.u32 	%r394, %r393, 255;
	cvt.u16.u32 	%rs189, %r394;
	selp.b16 	%rs190, %rs102, %rs189, %p11;
	or.pred  	%p61, %p12, %p60;
	cvt.u32.u16 	%r395, %rs190;
	and.b32  	%r396, %r395, 255;
	add.s32 	%r397, %r180, %r396;
	min.u32 	%r398, %r397, 255;
	cvt.u16.u32 	%rs191, %r398;
	selp.b16 	%rs192, %rs103, %rs191, %p12;
	or.pred  	%p62, %p13, %p61;
	cvt.u32.u16 	%r399, %rs192;
	and.b32  	%r400, %r399, 255;
	add.s32 	%r401, %r182, %r400;
	min.u32 	%r402, %r401, 255;
	cvt.u16.u32 	%rs193, %r402;
	selp.b16 	%rs194, %rs104, %rs193, %p13;
	or.pred  	%p63, %p14, %p62;
	cvt.u32.u16 	%r403, %rs194;
	and.b32  	%r404, %r403, 255;
	add.s32 	%r405, %r184, %r404;
	min.u32 	%r406, %r405, 255;
	cvt.u16.u32 	%rs195, %r406;
	selp.b16 	%rs196, %rs105, %rs195, %p14;
	or.pred  	%p64, %p15, %p63;
	cvt.u32.u16 	%r407, %rs196;
	and.b32  	%r408, %r407, 255;
	add.s32 	%r409, %r186, %r408;
	min.u32 	%r410, %r409, 255;
	cvt.u16.u32 	%rs197, %r410;
	selp.b16 	%rs198, %rs106, %rs197, %p15;
	or.pred  	%p65, %p16, %p64;
	cvt.u32.u16 	%r411, %rs198;
	and.b32  	%r412, %r411, 255;
	add.s32 	%r413, %r188, %r412;
	min.u32 	%r414, %r413, 255;
	cvt.u16.u32 	%rs199, %r414;
	selp.b16 	%rs200, %rs107, %rs199, %p16;
	or.pred  	%p66, %p17, %p65;
	selp.u32 	%r317, 1, 0, %p66;
	cvt.u32.u16 	%r415, %rs200;
	and.b32  	%r416, %r415, 255;
	add.s32 	%r417, %r190, %r416;
	min.u32 	%r418, %r417, 255;
	cvt.u16.u32 	%rs201, %r418;
	selp.b16 	%rs202, %rs108, %rs201, %p17;
	cvt.u32.u16 	%r419, %rs202;
	and.b32  	%r322, %r419, 255;
	mov.b32 	%r373, 1;
	mov.b32 	%r374, 0;
	mov.b32 	%r375, -1;
	// begin inline asm
	shfl.sync.up.b32 %r316, %r317, %r373, %r374, %r375;
	// end inline asm
	// begin inline asm
	shfl.sync.up.b32 %r321, %r322, %r373, %r374, %r375;
	// end inline asm
	and.b32  	%r420, %r321, 255;
	add.s32 	%r421, %r420, %r322;
	min.u32 	%r422, %r421, 255;
	cvt.u16.u32 	%rs203, %r422;
	setp.lt.s32 	%p68, %r298, 1;
	selp.b32 	%r423, 0, %r316, %p68;
	or.b32  	%r327, %r423, %r317;
	selp.b16 	%rs204, %rs202, %rs203, %p66;
	selp.b16 	%rs205, %rs202, %rs204, %p68;
	cvt.u32.u16 	%r424, %rs205;
	and.b32  	%r332, %r424, 255;
	mov.b32 	%r333, 2;
	// begin inline asm
	shfl.sync.up.b32 %r326, %r327, %r333, %r374, %r375;
	// end inline asm
	// begin inline asm
	shfl.sync.up.b32 %r331, %r332, %r333, %r374, %r375;
	// end inline asm
	setp.eq.s32 	%p69, %r327, 0;
	and.b32  	%r425, %r331, 255;
	add.s32 	%r426, %r425, %r332;
	min.u32 	%r427, %r426, 255;
	cvt.u16.u32 	%rs206, %r427;
	selp.b16 	%rs207, %rs206, %rs205, %p69;
	setp.lt.s32 	%p70, %r298, 2;
	selp.b32 	%r428, 0, %r326, %p70;
	or.b32  	%r337, %r428, %r327;
	selp.b16 	%rs208, %rs205, %rs207, %p70;
	cvt.u32.u16 	%r429, %rs208;
	and.b32  	%r342, %r429, 255;
	mov.b32 	%r343, 4;
	// begin inline asm
	shfl.sync.up.b32 %r336, %r337, %r343, %r374, %r375;
	// end inline asm
	// begin inline asm
	shfl.sync.up.b32 %r341, %r342, %r343, %r374, %r375;
	// end inline asm
	setp.eq.s32 	%p71, %r337, 0;
	and.b32  	%r430, %r341, 255;
	add.s32 	%r431, %r430, %r342;
	min.u32 	%r432, %r431, 255;
	cvt.u16.u32 	%rs209, %r432;
	selp.b16 	%rs210, %rs209, %rs208, %p71;
	setp.lt.s32 	%p72, %r298, 4;
	selp.b32 	%r433, 0, %r336, %p72;
	or.b32  	%r347, %r433, %r337;
	selp.b16 	%rs211, %rs208, %rs210, %p72;
	cvt.u32.u16 	%r434, %rs211;
	and.b32  	%r352, %r434, 255;
	mov.b32 	%r353, 8;
	// begin inline asm
	shfl.sync.up.b32 %r346, %r347, %r353, %r374, %r375;
	// end inline asm
	// begin inline asm
	shfl.sync.up.b32 %r351, %r352, %r353, %r374, %r375;
	// end inline asm
	setp.eq.s32 	%p73, %r347, 0;
	and.b32  	%r435, %r351, 255;
	add.s32 	%r436, %r435, %r352;
	min.u32 	%r437, %r436, 255;
	cvt.u16.u32 	%rs212, %r437;
	selp.b16 	%rs213, %rs212, %rs211, %p73;
	setp.lt.s32 	%p74, %r298, 8;
	selp.b32 	%r438, 0, %r346, %p74;
	or.b32  	%r357, %r438, %r347;
	selp.b16 	%rs214, %rs211, %rs213, %p74;
	cvt.u32.u16 	%r439, %rs214;
	and.b32  	%r362, %r439, 255;
	mov.b32 	%r363, 16;
	// begin inline asm
	shfl.sync.up.b32 %r356, %r357, %r363, %r374, %r375;
	// end inline asm
	// begin inline asm
	shfl.sync.up.b32 %r361, %r362, %r363, %r374, %r375;
	// end inline asm
	setp.eq.s32 	%p75, %r357, 0;
	and.b32  	%r440, %r361, 255;
	add.s32 	%r441, %r440, %r362;
	min.u32 	%r442, %r441, 255;
	cvt.u16.u32 	%rs215, %r442;
	selp.b16 	%rs123, %rs215, %rs214, %p75;
	setp.lt.s32 	%p76, %r298, 16;
	selp.b32 	%r443, 0, %r356, %p76;
	or.b32  	%r367, %r443, %r357;
	selp.b16 	%rs216, %rs214, %rs123, %p76;
	cvt.u32.u16 	%r444, %rs216;
	and.b32  	%r372, %r444, 255;
	// begin inline asm
	shfl.sync.up.b32 %r1715, %r367, %r373, %r374, %r375;
	// end inline asm
	// begin inline asm
	shfl.sync.up.b32 %r371, %r372, %r373, %r374, %r375;
	// end inline asm
	cvt.u16.u32 	%rs554, %r371;
	setp.ne.s32 	%p77, %r298, 31;
	@%p77 bra 	$L__BB14_116;
	shl.b32 	%r445, %r160, 3;
	mov.u32 	%r446, _ZZN3cub18CUB_300001_SM_10006detail11scan_by_key21DeviceScanByKeyKernelINS2_10policy_hubIN6thrust24THRUST_300001_SM_1000_NS18transform_iteratorI6RowKeyNS6_17counting_iteratorIiNS6_11use_defaultESA_SA_EESA_SA_EEhh8SatAddU8E10Policy1000ESC_PhSG_NS0_24ReduceByKeyScanTileStateIhiLb1EEEN4cuda3std3__48equal_toIiEESD_NS0_8NullTypeEmhiEEvT0_PT9_T1_T2_T3_iT4_T5_T6_T7_E12temp_storage;
	add.s32 	%r447, %r446, %r445;
	st.shared.u32 	[%r447], %r367;
	st.shared.u8 	[%r447+4], %rs123;
$L__BB14_116:
	bar.sync 	0;
	ld.shared.v4.u32 	{%r448, %r449, %r450, %r451}, [_ZZN3cub18CUB_300001_SM_10006detail11scan_by_key21DeviceScanByKeyKernelINS2_10policy_hubIN6thrust24THRUST_300001_SM_1000_NS18transform_iteratorI6RowKeyNS6_17counting_iteratorIiNS6_11use_defaultESA_SA_EESA_SA_EEhh8SatAddU8E10Policy1000ESC_PhSG_NS0_24ReduceByKeyScanTileStateIhiLb1EEEN4cuda3std3__48equal_toIiEESD_NS0_8NullTypeEmhiEEvT0_PT9_T1_T2_T3_iT4_T5_T6_T7_E12temp_storage];
	mov.b64 	%rd39, {%r448, %r449};
	mov.b64 	%rd40, {%r450, %r451};
	shr.u64 	%rd41, %rd40, 32;
	shr.u64 	%rd42, %rd39, 32;
	cvt.u16.u64 	%rs217, %rd42;
	cvt.u16.u64 	%rs218, %rd41;
	or.b32  	%r452, %r450, %r448;
	setp.eq.s32 	%p78, %r450, 0;
	{ .reg .b32 tmp; mov.b64 {tmp, %r453}, %rd39; }
	and.b32  	%r454, %r453, 255;
	{ .reg .b32 tmp; mov.b64 {tmp, %r455}, %rd40; }
	and.b32  	%r456, %r455, 255;
	add.s32 	%r457, %r456, %r454;
	min.u32 	%r458, %r457, 255;
	cvt.u16.u32 	%rs219, %r458;
	selp.b16 	%rs220, %rs219, %rs218, %p78;
	setp.eq.s32 	%p79, %r160, 2;
	selp.b32 	%r459, %r452, %r448, %p79;
	selp.b16 	%rs221, %rs220, %rs217, %p79;
	ld.shared.v4.u32 	{%r460, %r461, %r462, %r463}, [_ZZN3cub18CUB_300001_SM_10006detail11scan_by_key21DeviceScanByKeyKernelINS2_10policy_hubIN6thrust24THRUST_300001_SM_1000_NS18transform_iteratorI6RowKeyNS6_17counting_iteratorIiNS6_11use_defaultESA_SA_EESA_SA_EEhh8SatAddU8E10Policy1000ESC_PhSG_NS0_24ReduceByKeyScanTileStateIhiLb1EEEN4cuda3std3__48equal_toIiEESD_NS0_8NullTypeEmhiEEvT0_PT9_T1_T2_T3_iT4_T5_T6_T7_E12temp_storage+16];
	mov.b64 	%rd43, {%r460, %r461};
	mov.b64 	%rd44, {%r462, %r463};
	shr.u64 	%rd45, %rd44, 32;
	shr.u64 	%rd46, %rd43, 32;
	cvt.u16.u64 	%rs222, %rd46;
	or.b32  	%r464, %r460, %r452;
	setp.eq.s32 	%p80, %r460, 0;
	cvt.u32.u16 	%r465, %rs220;
	and.b32  	%r466, %r465, 255;
	{ .reg .b32 tmp; mov.b64 {tmp, %r467}, %rd43; }
	and.b32  	%r468, %r467, 255;
	add.s32 	%r469, %r466, %r468;
	min.u32 	%r470, %r469, 255;
	cvt.u16.u32 	%rs223, %r470;
	selp.b16 	%rs224, %rs223, %rs222, %p80;
	setp.eq.s32 	%p81, %r160, 3;
	selp.b32 	%r471, %r464, %r459, %p81;
	selp.b16 	%rs225, %rs224, %rs221, %p81;
	cvt.u16.u64 	%rs226, %rd45;
	or.b32  	%r472, %r462, %r464;
	setp.eq.s32 	%p82, %r462, 0;
	cvt.u32.u16 	%r473, %rs224;
	and.b32  	%r474, %r473, 255;
	{ .reg .b32 tmp; mov.b64 {tmp, %r475}, %rd44; }
	and.b32  	%r476, %r475, 255;
	add.s32 	%r477, %r474, %r476;
	min.u32 	%r478, %r477, 255;
	cvt.u16.u32 	%rs227, %r478;
	selp.b16 	%rs228, %rs227, %rs226, %p82;
	setp.eq.s32 	%p83, %r160, 4;
	selp.b32 	%r479, %r472, %r471, %p83;
	selp.b16 	%rs229, %rs228, %rs225, %p83;
	ld.shared.v4.u32 	{%r480, %r481, %r482, %r483}, [_ZZN3cub18CUB_300001_SM_10006detail11scan_by_key21DeviceScanByKeyKernelINS2_10policy_hubIN6thrust24THRUST_300001_SM_1000_NS18transform_iteratorI6RowKeyNS6_17counting_iteratorIiNS6_11use_defaultESA_SA_EESA_SA_EEhh8SatAddU8E10Policy1000ESC_PhSG_NS0_24ReduceByKeyScanTileStateIhiLb1EEEN4cuda3std3__48equal_toIiEESD_NS0_8NullTypeEmhiEEvT0_PT9_T1_T2_T3_iT4_T5_T6_T7_E12temp_storage+32];
	mov.b64 	%rd47, {%r480, %r481};
	mov.b64 	%rd48, {%r482, %r483};
	shr.u64 	%rd49, %rd48, 32;
	shr.u64 	%rd50, %rd47, 32;
	cvt.u16.u64 	%rs230, %rd50;
	or.b32  	%r484, %r480, %r472;
	setp.eq.s32 	%p84, %r480, 0;
	cvt.u32.u16 	%r485, %rs228;
	and.b32  	%r486, %r485, 255;
	{ .reg .b32 tmp; mov.b64 {tmp, %r487}, %rd47; }
	and.b32  	%r488, %r487, 255;
	add.s32 	%r489, %r486, %r488;
	min.u32 	%r490, %r489, 255;
	cvt.u16.u32 	%rs231, %r490;
	selp.b16 	%rs232, %rs231, %rs230, %p84;
	setp.eq.s32 	%p85, %r160, 5;
	selp.b32 	%r491, %r484, %r479, %p85;
	selp.b16 	%rs233, %rs232, %rs229, %p85;
	cvt.u16.u64 	%rs234, %rd49;
	or.b32  	%r492, %r482, %r484;
	setp.eq.s32 	%p86, %r482, 0;
	cvt.u32.u16 	%r493, %rs232;
	and.b32  	%r494, %r493, 255;
	{ .reg .b32 tmp; mov.b64 {tmp, %r495}, %rd48; }
	and.b32  	%r496, %r495, 255;
	add.s32 	%r497, %r494, %r496;
	min.u32 	%r498, %r497, 255;
	cvt.u16.u32 	%rs235, %r498;
	selp.b16 	%rs236, %rs235, %rs234, %p86;
	setp.eq.s32 	%p87, %r160, 6;
	selp.b32 	%r499, %r492, %r491, %p87;
	selp.b16 	%rs237, %rs236, %rs233, %p87;
	ld.shared.v4.u32 	{%r500, %r501, %r502, %r503}, [_ZZN3cub18CUB_300001_SM_10006detail11scan_by_key21DeviceScanByKeyKernelINS2_10policy_hubIN6thrust24THRUST_300001_SM_1000_NS18transform_iteratorI6RowKeyNS6_17counting_iteratorIiNS6_11use_defaultESA_SA_EESA_SA_EEhh8SatAddU8E10Policy1000ESC_PhSG_NS0_24ReduceByKeyScanTileStateIhiLb1EEEN4cuda3std3__48equal_toIiEESD_NS0_8NullTypeEmhiEEvT0_PT9_T1_T2_T3_iT4_T5_T6_T7_E12temp_storage+48];
	mov.b64 	%rd51, {%r500, %r501};
	mov.b64 	%rd52, {%r502, %r503};
	shr.u64 	%rd53, %rd52, 32;
	shr.u64 	%rd54, %rd51, 32;
	cvt.u16.u64 	%rs238, %rd54;
	or.b32  	%r504, %r500, %r492;
	setp.eq.s32 	%p88, %r500, 0;
	cvt.u32.u16 	%r505, %rs236;
	and.b32  	%r506, %r505, 255;
	{ .reg .b32 tmp; mov.b64 {tmp, %r507}, %rd51; }
	and.b32  	%r508, %r507, 255;
	add.s32 	%r509, %r506, %r508;
	min.u32 	%r510, %r509, 255;
	cvt.u16.u32 	%rs239, %r510;
	selp.b16 	%rs240, %rs239, %rs238, %p88;
	setp.eq.s32 	%p89, %r160, 7;
	selp.b32 	%r207, %r504, %r499, %p89;
	selp.b16 	%rs125, %rs240, %rs237, %p89;
	cvt.u16.u64 	%rs241, %rd53;
	or.b32  	%r208, %r502, %r504;
	setp.eq.s32 	%p90, %r502, 0;
	cvt.u32.u16 	%r511, %rs240;
	and.b32  	%r512, %r511, 255;
	{ .reg .b32 tmp; mov.b64 {tmp, %r513}, %rd52; }
	and.b32  	%r514, %r513, 255;
	add.s32 	%r515, %r512, %r514;
	min.u32 	%r516, %r515, 255;
	cvt.u16.u32 	%rs242, %r516;
	selp.b16 	%rs553, %rs242, %rs241, %p90;
	setp.lt.u32 	%p91, %r131, 32;
	@%p91 bra 	$L__BB14_118;
	setp.eq.s32 	%p92, %r1715, 0;
	cvt.u32.u16 	%r517, %rs125;
	and.b32  	%r518, %r517, 255;
	and.b32  	%r519, %r371, 255;
	add.s32 	%r520, %r519, %r518;
	min.u32 	%r521, %r520, 255;
	cvt.u16.u32 	%rs243, %r521;
	selp.b16 	%rs244, %rs243, %rs554, %p92;
	setp.eq.s32 	%p93, %r298, 0;
	selp.b32 	%r522, 0, %r1715, %p93;
	or.b32  	%r1715, %r207, %r522;
	selp.b16 	%rs554, %rs125, %rs244, %p93;
	bra.uni 	$L__BB14_157;
$L__BB14_118:
	setp.ne.s32 	%p94, %r131, 0;
	mul.wide.u32 	%rd55, %r3, 8;
	add.s64 	%rd16, %rd4, %rd55;
	@%p94 bra 	$L__BB14_120;
	st.shared.u32 	[_ZZN3cub18CUB_300001_SM_10006detail11scan_by_key21DeviceScanByKeyKernelINS2_10policy_hubIN6thrust24THRUST_300001_SM_1000_NS18transform_iteratorI6RowKeyNS6_17counting_iteratorIiNS6_11use_defaultESA_SA_EESA_SA_EEhh8SatAddU8E10Policy1000ESC_PhSG_NS0_24ReduceByKeyScanTileStateIhiLb1EEEN4cuda3std3__48equal_toIiEESD_NS0_8NullTypeEmhiEEvT0_PT9_T1_T2_T3_iT4_T5_T6_T7_E12temp_storage+116], %r208;
	st.shared.u8 	[_ZZN3cub18CUB_300001_SM_10006detail11scan_by_key21DeviceScanByKeyKernelINS2_10policy_hubIN6thrust24THRUST_300001_SM_1000_NS18transform_iteratorI6RowKeyNS6_17counting_iteratorIiNS6_11use_defaultESA_SA_EESA_SA_EEhh8SatAddU8E10Policy1000ESC_PhSG_NS0_24ReduceByKeyScanTileStateIhiLb1EEEN4cuda3std3__48equal_toIiEESD_NS0_8NullTypeEmhiEEvT0_PT9_T1_T2_T3_iT4_T5_T6_T7_E12temp_storage+120], %rs553;
	add.s64 	%rd56, %rd16, 256;
	mov.b64 	%rd58, {%r523, %r208};
	and.b64  	%rd59, %rd58, -4294967296;
	cvt.u64.u16 	%rd60, %rs553;
	and.b64  	%rd61, %rd60, 255;
	or.b64  	%rd62, %rd59, %rd61;
	or.b64  	%rd57, %rd62, 25600;
	// begin inline asm
	st.relaxed.gpu.u64 [%rd56], %rd57;
	// end inline asm
$L__BB14_120:
	not.b32 	%r210, %r131;
	mov.u32 	%r524, %nctaid.x;
	setp.gt.u32 	%p95, %r524, 499;
	@%p95 bra 	$L__BB14_122;
	membar.cta;
	bra.uni 	$L__BB14_123;
$L__BB14_122:
	mov.b32 	%r525, 450;
	// begin inline asm
	nanosleep.u32 %r525;
	// end inline asm
$L__BB14_123:
	mul.wide.s32 	%rd63, %r210, 8;
	add.s64 	%rd64, %rd16, %rd63;
	add.s64 	%rd17, %rd64, 256;
$L__BB14_124:
	// begin inline asm
	ld.relaxed.gpu.u64 %rd65, [%rd17];
	// end inline asm
	shr.u64 	%rd67, %rd65, 8;
	cvt.u16.u64 	%rs546, %rd67;
	and.b16  	%rs245, %rs546, 255;
	setp.eq.s16 	%p96, %rs245, 99;
	mov.b32 	%r526, -1;
	vote.sync.any.pred 	%p97, %p96, %r526;
	@%p97 bra 	$L__BB14_124;
	cvt.u16.u64 	%rs542, %rd65;
	mov.b64 	{%r539, %r1700}, %rd65;
	and.b16  	%rs246, %rs546, 255;
	setp.eq.s16 	%p98, %rs246, 101;
	mov.b32 	%r538, -1;
	vote.sync.ballot.b32 	%r540, %p98, %r538;
	// begin inline asm
	mov.u32 %r528, %lanemask_ge;
	// end inline asm
	and.b32  	%r541, %r540, %r528;
	or.b32  	%r542, %r541, -2147483648;
	add.s32 	%r543, %r542, -1;
	not.b32 	%r544, %r542;
	and.b32  	%r545, %r544, %r543;
	popc.b32 	%r213, %r545;
	cvt.u32.u64 	%r546, %rd65;
	and.b32  	%r535, %r546, 255;
	mov.b32 	%r536, 1;
	// begin inline asm
	shfl.sync.down.b32 %r529, %r1700, %r536, %r213, %r538;
	// end inline asm
	// begin inline asm
	shfl.sync.down.b32 %r534, %r535, %r536, %r213, %r538;
	// end inline asm
	setp.ge.s32 	%p100, %r298, %r213;
	@%p100 bra 	$L__BB14_127;
	or.b32  	%r217, %r529, %r1700;
	setp.eq.s32 	%p101, %r1700, 0;
	and.b32  	%r547, %r534, 255;
	add.s32 	%r548, %r547, %r535;
	min.u32 	%r549, %r548, 255;
	cvt.u16.u32 	%rs247, %r549;
	selp.b16 	%rs542, %rs247, %rs542, %p101;
	mov.u32 	%r1700, %r217;
$L__BB14_127:
	cvt.u32.u16 	%r560, %rs542;
	and.b32  	%r219, %r560, 255;
	mov.b32 	%r557, 2;
	mov.b32 	%r559, -1;
	// begin inline asm
	shfl.sync.down.b32 %r550, %r1700, %r557, %r213, %r559;
	// end inline asm
	// begin inline asm
	shfl.sync.down.b32 %r555, %r219, %r557, %r213, %r559;
	// end inline asm
	add.s32 	%r222, %r298, 2;
	setp.gt.s32 	%p102, %r222, %r213;
	@%p102 bra 	$L__BB14_129;
	or.b32  	%r223, %r550, %r1700;
	setp.eq.s32 	%p103, %r1700, 0;
	and.b32  	%r561, %r555, 255;
	add.s32 	%r562, %r561, %r219;
	min.u32 	%r563, %r562, 255;
	cvt.u16.u32 	%rs248, %r563;
	selp.b16 	%rs542, %rs248, %rs542, %p103;
	mov.u32 	%r1700, %r223;
$L__BB14_129:
	cvt.u32.u16 	%r574, %rs542;
	and.b32  	%r225, %r574, 255;
	mov.b32 	%r571, 4;
	mov.b32 	%r573, -1;
	// begin inline asm
	shfl.sync.down.b32 %r564, %r1700, %r571, %r213, %r573;
	// end inline asm
	// begin inline asm
	shfl.sync.down.b32 %r569, %r225, %r571, %r213, %r573;
	// end inline asm
	add.s32 	%r228, %r298, 4;
	setp.gt.s32 	%p104, %r228, %r213;
	@%p104 bra 	$L__BB14_131;
	or.b32  	%r229, %r564, %r1700;
	setp.eq.s32 	%p105, %r1700, 0;
	and.b32  	%r575, %r569, 255;
	add.s32 	%r576, %r575, %r225;
	min.u32 	%r577, %r576, 255;
	cvt.u16.u32 	%rs249, %r577;
	selp.b16 	%rs542, %rs249, %rs542, %p105;
	mov.u32 	%r1700, %r229;
$L__BB14_131:
	cvt.u32.u16 	%r588, %rs542;
	and.b32  	%r231, %r588, 255;
	mov.b32 	%r585, 8;
	mov.b32 	%r587, -1;
	// begin inline asm
	shfl.sync.down.b32 %r578, %r1700, %r585, %r213, %r587;
	// end inline asm
	// begin inline asm
	shfl.sync.down.b32 %r583, %r231, %r585, %r213, %r587;
	// end inline asm
	add.s32 	%r234, %r298, 8;
	setp.gt.s32 	%p106, %r234, %r213;
	@%p106 bra 	$L__BB14_133;
	or.b32  	%r235, %r578, %r1700;
	setp.eq.s32 	%p107, %r1700, 0;
	and.b32  	%r589, %r583, 255;
	add.s32 	%r590, %r589, %r231;
	min.u32 	%r591, %r590, 255;
	cvt.u16.u32 	%rs250, %r591;
	selp.b16 	%rs542, %rs250, %rs542, %p107;
	mov.u32 	%r1700, %r235;
$L__BB14_133:
	cvt.u32.u16 	%r602, %rs542;
	and.b32  	%r237, %r602, 255;
	mov.b32 	%r599, 16;
	mov.b32 	%r601, -1;
	// begin inline asm
	shfl.sync.down.b32 %r592, %r1700, %r599, %r213, %r601;
	// end inline asm
	// begin inline asm
	shfl.sync.down.b32 %r597, %r237, %r599, %r213, %r601;
	// end inline asm
	add.s32 	%r240, %r298, 16;
	setp.gt.s32 	%p108, %r240, %r213;
	@%p108 bra 	$L__BB14_135;
	or.b32  	%r241, %r592, %r1700;
	setp.eq.s32 	%p109, %r1700, 0;
	and.b32  	%r603, %r597, 255;
	add.s32 	%r604, %r603, %r237;
	min.u32 	%r605, %r604, 255;
	cvt.u16.u32 	%rs251, %r605;
	selp.b16 	%rs542, %rs251, %rs542, %p109;
	mov.u32 	%r1700, %r241;
$L__BB14_135:
	add.s32 	%r1709, %r3, %r210;
	add.s64 	%rd19, %rd4, 256;
$L__BB14_136:
	and.b16  	%rs252, %rs546, 255;
	setp.ne.s16 	%p110, %rs252, 101;
	mov.b32 	%r607, -1;
	vote.sync.all.pred 	%p111, %p110, %r607;
	not.pred 	%p112, %p111;
	@%p112 bra 	$L__BB14_151;
	mul.wide.s32 	%rd75, %r1709, 8;
	add.s64 	%rd76, %rd19, %rd75;
	add.s64 	%rd20, %rd76, -256;
$L__BB14_138:
	// begin inline asm
	ld.relaxed.gpu.u64 %rd77, [%rd20];
	// end inline asm
	shr.u64 	%rd79, %rd77, 8;
	cvt.u16.u64 	%rs546, %rd79;
	and.b16  	%rs263, %rs546, 255;
	setp.eq.s16 	%p118, %rs263, 99;
	mov.b32 	%r662, -1;
	vote.sync.any.pred 	%p119, %p118, %r662;
	@%p119 bra 	$L__BB14_138;
	cvt.u16.u64 	%rs549, %rd77;
	mov.b64 	{%r674, %r1711}, %rd77;
	and.b16  	%rs264, %rs546, 255;
	setp.eq.s16 	%p120, %rs264, 101;
	mov.b32 	%r673, -1;
	vote.sync.ballot.b32 	%r675, %p120, %r673;
	and.b32  	%r676, %r675, %r528;
	or.b32  	%r677, %r676, -2147483648;
	add.s32 	%r678, %r677, -1;
	not.b32 	%r679, %r677;
	and.b32  	%r680, %r679, %r678;
	popc.b32 	%r251, %r680;
	cvt.u32.u64 	%r681, %rd77;
	and.b32  	%r670, %r681, 255;
	mov.b32 	%r671, 1;
	// begin inline asm
	shfl.sync.down.b32 %r664, %r1711, %r671, %r251, %r673;
	// end inline asm
	// begin inline asm
	shfl.sync.down.b32 %r669, %r670, %r671, %r251, %r673;
	// end inline asm
	setp.ge.s32 	%p122, %r298, %r251;
	@%p122 bra 	$L__BB14_141;
	or.b32  	%r255, %r664, %r1711;
	setp.eq.s32 	%p123, %r1711, 0;
	and.b32  	%r682, %r669, 255;
	add.s32 	%r683, %r682, %r670;
	min.u32 	%r684, %r683, 255;
	cvt.u16.u32 	%rs265, %r684;
	selp.b16 	%rs549, %rs265, %rs549, %p123;
	mov.u32 	%r1711, %r255;
$L__BB14_141:
	cvt.u32.u16 	%r695, %rs549;
	and.b32  	%r257, %r695, 255;
	and.b32  	%r696, %r1704, -256;
	or.b32  	%r1704, %r696, %r257;
	mov.b32 	%r692, 2;
	mov.b32 	%r694, -1;
	// begin inline asm
	shfl.sync.down.b32 %r685, %r1711, %r692, %r251, %r694;
	// end inline asm
	// begin inline asm
	shfl.sync.down.b32 %r690, %r1704, %r692, %r251, %r694;
	// end inline asm
	setp.gt.s32 	%p124, %r222, %r251;
	@%p124 bra 	$L__BB14_143;
	or.b32  	%r261, %r685, %r1711;
	setp.eq.s32 	%p125, %r1711, 0;
	and.b32  	%r697, %r690, 255;
	add.s32 	%r698, %r697, %r257;
	min.u32 	%r699, %r698, 255;
	cvt.u16.u32 	%rs266, %r699;
	selp.b16 	%rs549, %rs266, %rs549, %p125;
	mov.u32 	%r1711, %r261;
$L__BB14_143:
	cvt.u32.u16 	%r710, %rs549;
	and.b32  	%r263, %r710, 255;
	and.b32  	%r711, %r1705, -256;
	or.b32  	%r1705, %r711, %r263;
	mov.b32 	%r707, 4;
	mov.b32 	%r709, -1;
	// begin inline asm
	shfl.sync.down.b32 %r700, %r1711, %r707, %r251, %r709;
	// end inline asm
	// begin inline asm
	shfl.sync.down.b32 %r705, %r1705, %r707, %r251, %r709;
	// end inline asm
	setp.gt.s32 	%p126, %r228, %r251;
	@%p126 bra 	$L__BB14_145;
	or.b32  	%r267, %r700, %r1711;
	setp.eq.s32 	%p127, %r1711, 0;
	and.b32  	%r712, %r705, 255;
	add.s32 	%r713, %r712, %r263;
	min.u32 	%r714, %r713, 255;
	cvt.u16.u32 	%rs267, %r714;
	selp.b16 	%rs549, %rs267, %rs549, %p127;
	mov.u32 	%r1711, %r267;
$L__BB14_145:
	cvt.u32.u16 	%r725, %rs549;
	and.b32  	%r269, %r725, 255;
	and.b32  	%r726, %r1706, -256;
	or.b32  	%r1706, %r726, %r269;
	mov.b32 	%r722, 8;
	mov.b32 	%r724, -1;
	// begin inline asm
	shfl.sync.down.b32 %r715, %r1711, %r722, %r251, %r724;
	// end inline asm
	// begin inline asm
	shfl.sync.down.b32 %r720, %r1706, %r722, %r251, %r724;
	// end inline asm
	setp.gt.s32 	%p128, %r234, %r251;
	@%p128 bra 	$L__BB14_147;
	or.b32  	%r273, %r715, %r1711;
	setp.eq.s32 	%p129, %r1711, 0;
	and.b32  	%r727, %r720, 255;
	add.s32 	%r728, %r727, %r269;
	min.u32 	%r729, %r728, 255;
	cvt.u16.u32 	%rs268, %r729;
	selp.b16 	%rs549, %rs268, %rs549, %p129;
	mov.u32 	%r1711, %r273;
$L__BB14_147:
	cvt.u32.u16 	%r740, %rs549;
	and.b32  	%r275, %r740, 255;
	and.b32  	%r741, %r1707, -256;
	or.b32  	%r1707, %r741, %r275;
	mov.b32 	%r737, 16;
	mov.b32 	%r739, -1;
	// begin inline asm
	shfl.sync.down.b32 %r730, %r1711, %r737, %r251, %r739;
	// end inline asm
	// begin inline asm
	shfl.sync.down.b32 %r735, %r1707, %r737, %r251, %r739;
	// end inline asm
	setp.gt.s32 	%p130, %r240, %r251;
	@%p130 bra 	$L__BB14_149;
	or.b32  	%r279, %r730, %r1711;
	setp.eq.s32 	%p131, %r1711, 0;
	and.b32  	%r742, %r735, 255;
	add.s32 	%r743, %r742, %r275;
	min.u32 	%r744, %r743, 255;
	cvt.u16.u32 	%rs269, %r744;
	selp.b16 	%rs549, %rs269, %rs549, %p131;
	mov.u32 	%r1711, %r279;
$L__BB14_149:
	add.s32 	%r1709, %r1709, -32;
	or.b32  	%r282, %r1711, %r1700;
	setp.ne.s32 	%p132, %r1700, 0;
	mov.u32 	%r1700, %r282;
	@%p132 bra 	$L__BB14_136;
	cvt.u32.u16 	%r745, %rs549;
	and.b32  	%r746, %r745, 255;
	cvt.u32.u16 	%r747, %rs542;
	and.b32  	%r748, %r747, 255;
	add.s32 	%r749, %r746, %r748;
	min.u32 	%r750, %r749, 255;
	cvt.u16.u32 	%rs542, %r750;
	bra.uni 	$L__BB14_136;
$L__BB14_151:
	setp.ne.s32 	%p113, %r131, 0;
	@%p113 bra 	$L__BB14_155;
	setp.ne.s32 	%p114, %r208, 0;
	@%p114 bra 	$L__BB14_154;
	cvt.u32.u16 	%r609, %rs542;
	and.b32  	%r610, %r609, 255;
	cvt.u32.u16 	%r611, %rs553;
	and.b32  	%r612, %r611, 255;
	add.s32 	%r613, %r610, %r612;
	min.u32 	%r614, %r613, 255;
	cvt.u16.u32 	%rs553, %r614;
$L__BB14_154:
	or.b32  	%r615, %r1700, %r208;
	add.s64 	%rd68, %rd16, 256;
	mov.b64 	%rd70, {%r616, %r615};
	and.b64  	%rd71, %rd70, -4294967296;
	cvt.u64.u16 	%rd72, %rs553;
	and.b64  	%rd73, %rd72, 255;
	or.b64  	%rd74, %rd71, %rd73;
	or.b64  	%rd69, %rd74, 25856;
	// begin inline asm
	st.relaxed.gpu.u64 [%rd68], %rd69;
	// end inline asm
	st.shared.u32 	[_ZZN3cub18CUB_300001_SM_10006detail11scan_by_key21DeviceScanByKeyKernelINS2_10policy_hubIN6thrust24THRUST_300001_SM_1000_NS18transform_iteratorI6RowKeyNS6_17counting_iteratorIiNS6_11use_defaultESA_SA_EESA_SA_EEhh8SatAddU8E10Policy1000ESC_PhSG_NS0_24ReduceByKeyScanTileStateIhiLb1EEEN4cuda3std3__48equal_toIiEESD_NS0_8NullTypeEmhiEEvT0_PT9_T1_T2_T3_iT4_T5_T6_T7_E12temp_storage+100], %r1700;
	st.shared.u8 	[_ZZN3cub18CUB_300001_SM_10006detail11scan_by_key21DeviceScanByKeyKernelINS2_10policy_hubIN6thrust24THRUST_300001_SM_1000_NS18transform_iteratorI6RowKeyNS6_17counting_iteratorIiNS6_11use_defaultESA_SA_EESA_SA_EEhh8SatAddU8E10Policy1000ESC_PhSG_NS0_24ReduceByKeyScanTileStateIhiLb1EEEN4cuda3std3__48equal_toIiEESD_NS0_8NullTypeEmhiEEvT0_PT9_T1_T2_T3_iT4_T5_T6_T7_E12temp_storage+104], %rs542;
	st.shared.u32 	[_ZZN3cub18CUB_300001_SM_10006detail11scan_by_key21DeviceScanByKeyKernelINS2_10policy_hubIN6thrust24THRUST_300001_SM_1000_NS18transform_iteratorI6RowKeyNS6_17counting_iteratorIiNS6_11use_defaultESA_SA_EESA_SA_EEhh8SatAddU8E10Policy1000ESC_PhSG_NS0_24ReduceByKeyScanTileStateIhiLb1EEEN4cuda3std3__48equal_toIiEESD_NS0_8NullTypeEmhiEEvT0_PT9_T1_T2_T3_iT4_T5_T6_T7_E12temp_storage+108], %r615;
	st.shared.u8 	[_ZZN3cub18CUB_300001_SM_10006detail11scan_by_key21DeviceScanByKeyKernelINS2_10policy_hubIN6thrust24THRUST_300001_SM_1000_NS18transform_iteratorI6RowKeyNS6_17counting_iteratorIiNS6_11use_defaultESA_SA_EESA_SA_EEhh8SatAddU8E10Policy1000ESC_PhSG_NS0_24ReduceByKeyScanTileStateIhiLb1EEEN4cuda3std3__48equal_toIiEESD_NS0_8NullTypeEmhiEEvT0_PT9_T1_T2_T3_iT4_T5_T6_T7_E12temp_storage+112], %rs553;
$L__BB14_155:
	setp.ne.s32 	%p115, %r298, 0;
	@%p115 bra 	$L__BB14_157;
	st.shared.u32 	[_ZZN3cub18CUB_300001_SM_10006detail11scan_by_key21DeviceScanByKeyKernelINS2_10policy_hubIN6thrust24THRUST_300001_SM_1000_NS18transform_iteratorI6RowKeyNS6_17counting_iteratorIiNS6_11use_defaultESA_SA_EESA_SA_EEhh8SatAddU8E10Policy1000ESC_PhSG_NS0_24ReduceByKeyScanTileStateIhiLb1EEEN4cuda3std3__48equal_toIiEESD_NS0_8NullTypeEmhiEEvT0_PT9_T1_T2_T3_iT4_T5_T6_T7_E12temp_storage+72], %r1700;
	st.shared.u8 	[_ZZN3cub18CUB_300001_SM_10006detail11scan_by_key21DeviceScanByKeyKernelINS2_10policy_hubIN6thrust24THRUST_300001_SM_1000_NS18transform_iteratorI6RowKeyNS6_17counting_iteratorIiNS6_11use_defaultESA_SA_EESA_SA_EEhh8SatAddU8E10Policy1000ESC_PhSG_NS0_24ReduceByKeyScanTileStateIhiLb1EEEN4cuda3std3__48equal_toIiEESD_NS0_8NullTypeEmhiEEvT0_PT9_T1_T2_T3_iT4_T5_T6_T7_E12temp_storage+76], %rs542;
	mov.u32 	%r1715, %r1700;
	mov.u16 	%rs554, %rs542;
$L__BB14_157:
	setp.eq.s32 	%p116, %r131, 0;
	bar.sync 	0;
	@%p116 bra 	$L__BB14_159;
	ld.shared.u8 	%r617, [_ZZN3cub18CUB_300001_SM_10006detail11scan_by_key21DeviceScanByKeyKernelINS2_10policy_hubIN6thrust24THRUST_300001_SM_1000_NS18transform_iteratorI6RowKeyNS6_17counting_iteratorIiNS6_11use_defaultESA_SA_EESA_SA_EEhh8SatAddU8E10Policy1000ESC_PhSG_NS0_24ReduceByKeyScanTileStateIhiLb1EEEN4cuda3std3__48equal_toIiEESD_NS0_8NullTypeEmhiEEvT0_PT9_T1_T2_T3_iT4_T5_T6_T7_E12temp_storage+76];
	setp.eq.s32 	%p117, %r1715, 0;
	cvt.u32.u16 	%r618, %rs554;
	and.b32  	%r619, %r618, 255;
	add.s32 	%r620, %r617, %r619;
	min.u32 	%r621, %r620, 255;
	cvt.u16.u32 	%rs253, %r621;
	selp.b16 	%rs554, %rs253, %rs554, %p117;
$L__BB14_159:
	cvt.u32.u16 	%r622, %rs554;
	and.b32  	%r623, %r622, 255;
	cvt.u32.u16 	%r624, %rs540;
	and.b32  	%r625, %r624, 255;
	add.s32 	%r626, %r625, %r623;
	min.u32 	%r627, %r626, 255;
	cvt.u16.u32 	%rs254, %r627;
	selp.b16 	%rs540, %rs540, %rs254, %p9;
	cvt.u32.u16 	%r628, %rs540;
	and.b32  	%r629, %r628, 255;
	cvt.u32.u16 	%r630, %rs101;
	and.b32  	%r631, %r630, 255;
	add.s32 	%r632, %r631, %r629;
	min.u32 	%r633, %r632, 255;
	cvt.u16.u32 	%rs255, %r633;
	selp.b16 	%rs563, %rs101, %rs255, %p10;
	cvt.u32.u16 	%r634, %rs563;
	and.b32  	%r635, %r634, 255;
	add.s32 	%r636, %r178, %r635;
	min.u32 	%r637, %r636, 255;
	cvt.u16.u32 	%rs256, %r637;
	selp.b16 	%rs562, %rs102, %rs256, %p11;
	cvt.u32.u16 	%r638, %rs562;
	and.b32  	%r639, %r638, 255;
	add.s32 	%r640, %r180, %r639;
	min.u32 	%r641, %r640, 255;
	cvt.u16.u32 	%rs257, %r641;
	selp.b16 	%rs561, %rs103, %rs257, %p12;
	cvt.u32.u16 	%r642, %rs561;
	and.b32  	%r643, %r642, 255;
	add.s32 	%r644, %r182, %r643;
	min.u32 	%r645, %r644, 255;
	cvt.u16.u32 	%rs258, %r645;
	selp.b16 	%rs560, %rs104, %rs258, %p13;
	cvt.u32.u16 	%r646, %rs560;
	and.b32  	%r647, %r646, 255;
	add.s32 	%r648, %r184, %r647;
	min.u32 	%r649, %r648, 255;
	cvt.u16.u32 	%rs259, %r649;
	selp.b16 	%rs559, %rs105, %rs259, %p14;
	cvt.u32.u16 	%r650, %rs559;
	and.b32  	%r651, %r650, 255;
	add.s32 	%r652, %r186, %r651;
	min.u32 	%r653, %r652, 255;
	cvt.u16.u32 	%rs260, %r653;
	selp.b16 	%rs558, %rs106, %rs260, %p15;
	cvt.u32.u16 	%r654, %rs558;
	and.b32  	%r655, %r654, 255;
	add.s32 	%r656, %r188, %r655;
	min.u32 	%r657, %r656, 255;
	cvt.u16.u32 	%rs261, %r657;
	selp.b16 	%rs557, %rs107, %rs261, %p16;
	cvt.u32.u16 	%r658, %rs557;
	and.b32  	%r659, %r658, 255;
	add.s32 	%r660, %r190, %r659;
	min.u32 	%r661, %r660, 255;
	cvt.u16.u32 	%rs262, %r661;
	selp.b16 	%rs556, %rs108, %rs262, %p17;
$L__BB14_160:
	bar.sync 	0;
	st.shared.u8 	[%r175], %rs540;
	st.shared.u8 	[%r175+1], %rs563;
	st.shared.u8 	[%r175+2], %rs562;
	st.shared.u8 	[%r175+3], %rs561;
	st.shared.u8 	[%r175+4], %rs560;
	st.shared.u8 	[%r175+5], %rs559;
	st.shared.u8 	[%r175+6], %rs558;
	st.shared.u8 	[%r175+7], %rs557;
	st.shared.u8 	[%r175+8], %rs556;
	bar.warp.sync 	-1;
	ld.shared.u8 	%rs178, [%r174];
	ld.shared.u8 	%rs179, [%r174+32];
	ld.shared.u8 	%rs180, [%r174+64];
	ld.shared.u8 	%rs181, [%r174+96];
	ld.shared.u8 	%rs182, [%r174+128];
	ld.shared.u8 	%rs183, [%r174+160];
	ld.shared.u8 	%rs184, [%r174+192];
	ld.shared.u8 	%rs185, [%r174+224];
	ld.shared.u8 	%rs186, [%r174+256];
	setp.ne.s32 	%p187, %r131, 0;
	@%p187 bra 	$L__BB14_162;
	st.volatile.shared.u32 	[_ZZN3cub18CUB_300001_SM_10006detail11scan_by_key21DeviceScanByKeyKernelINS2_10policy_hubIN6thrust24THRUST_300001_SM_1000_NS18transform_iteratorI6RowKeyNS6_17counting_iteratorIiNS6_11use_defaultESA_SA_EESA_SA_EEhh8SatAddU8E10Policy1000ESC_PhSG_NS0_24ReduceByKeyScanTileStateIhiLb1EEEN4cuda3std3__48equal_toIiEESD_NS0_8NullTypeEmhiEEvT0_PT9_T1_T2_T3_iT4_T5_T6_T7_E12temp_storage+2304], %r129;
$L__BB14_162:
	bar.sync 	0;
	ld.volatile.shared.u32 	%r284, [_ZZN3cub18CUB_300001_SM_10006detail11scan_by_key21DeviceScanByKeyKernelINS2_10policy_hubIN6thrust24THRUST_300001_SM_1000_NS18transform_iteratorI6RowKeyNS6_17counting_iteratorIiNS6_11use_defaultESA_SA_EESA_SA_EEhh8SatAddU8E10Policy1000ESC_PhSG_NS0_24ReduceByKeyScanTileStateIhiLb1EEEN4cuda3std3__48equal_toIiEESD_NS0_8NullTypeEmhiEEvT0_PT9_T1_T2_T3_iT4_T5_T6_T7_E12temp_storage+2304];
	setp.ge.s32 	%p188, %r132, %r284;
	add.s64 	%rd97, %rd5, %rd14;
	add.s64 	%rd22, %rd1, %rd97;
	@%p188 bra 	$L__BB14_164;
	st.global.u8 	[%rd22], %rs178;
$L__BB14_164:
	setp.ge.s32 	%p189, %r135, %r284;
	@%p189 bra 	$L__BB14_166;
	st.global.u8 	[%rd22+32], %rs179;
$L__BB14_166:
	setp.ge.s32 	%p190, %r138, %r284;
	@%p190 bra 	$L__BB14_168;
	st.global.u8 	[%rd22+64], %rs180;
$L__BB14_168:
	setp.ge.s32 	%p191, %r141, %r284;
	@%p191 bra 	$L__BB14_170;
	st.global.u8 	[%rd22+96], %rs181;
$L__BB14_170:
	setp.ge.s32 	%p192, %r144, %r284;
	@%p192 bra 	$L__BB14_172;
	st.global.u8 	[%rd22+128], %rs182;
$L__BB14_172:
	setp.ge.s32 	%p193, %r147, %r284;
	@%p193 bra 	$L__BB14_174;
	st.global.u8 	[%rd22+160], %rs183;
$L__BB14_174:
	setp.ge.s32 	%p194, %r150, %r284;
	@%p194 bra 	$L__BB14_176;
	st.global.u8 	[%rd22+192], %rs184;
$L__BB14_176:
	setp.ge.s32 	%p195, %r153, %r284;
	@%p195 bra 	$L__BB14_178;
	st.global.u8 	[%rd22+224], %rs185;
$L__BB14_178:
	setp.ge.s32 	%p196, %r156, %r284;
	@%p196 bra 	$L__BB14_180;
	st.global.u8 	[%rd22+256], %rs186;
$L__BB14_180:
	ret;

}
	// .globl	_ZN3cub18CUB_300001_SM_10006detail9transform16transform_kernelINS2_10policy_hubILb1EN4cuda3std3__45tupleIJN6thrust24THRUST_300001_SM_1000_NS10device_ptrIhEEEEEE10policy1000Ei8CastByteNSB_IjEEJPhEEEvT0_iT1_T2_DpNS2_10kernel_argIT3_EE
.visible .entry _ZN3cub18CUB_300001_SM_10006detail9transform16transform_kernelINS2_10policy_hubILb1EN4cuda3std3__45tupleIJN6thrust24THRUST_300001_SM_1000_NS10device_ptrIhEEEEEE10policy1000Ei8CastByteNSB_IjEEJPhEEEvT0_iT1_T2_DpNS2_10kernel_argIT3_EE(
	.param .u32 _ZN3cub18CUB_300001_SM_10006detail9transform16transform_kernelINS2_10policy_hubILb1EN4cuda3std3__45tupleIJN6thrust24THRUST_300001_SM_1000_NS10device_ptrIhEEEEEE10policy1000Ei8CastByteNSB_IjEEJPhEEEvT0_iT1_T2_DpNS2_10kernel_argIT3_EE_param_0,
	.param .u32 _ZN3cub18CUB_300001_SM_10006detail9transform16transform_kernelINS2_10policy_hubILb1EN4cuda3std3__45tupleIJN6thrust24THRUST_300001_SM_1000_NS10device_ptrIhEEEEEE10policy1000Ei8CastByteNSB_IjEEJPhEEEvT0_iT1_T2_DpNS2_10kernel_argIT3_EE_param_1,
	.param .align 1 .b8 _ZN3cub18CUB_300001_SM_10006detail9transform16transform_kernelINS2_10policy_hubILb1EN4cuda3std3__45tupleIJN6thrust24THRUST_300001_SM_1000_NS10device_ptrIhEEEEEE10policy1000Ei8CastByteNSB_IjEEJPhEEEvT0_iT1_T2_DpNS2_10kernel_argIT3_EE_param_2[1],
	.param .align 8 .b8 _ZN3cub18CUB_300001_SM_10006detail9transform16transform_kernelINS2_10policy_hubILb1EN4cuda3std3__45tupleIJN6thrust24THRUST_300001_SM_1000_NS10device_ptrIhEEEEEE10policy1000Ei8CastByteNSB_IjEEJPhEEEvT0_iT1_T2_DpNS2_10kernel_argIT3_EE_param_3[8],
	.param .align 8 .b8 _ZN3cub18CUB_300001_SM_10006detail9transform16transform_kernelINS2_10policy_hubILb1EN4cuda3std3__45tupleIJN6thrust24THRUST_300001_SM_1000_NS10device_ptrIhEEEEEE10policy1000Ei8CastByteNSB_IjEEJPhEEEvT0_iT1_T2_DpNS2_10kernel_argIT3_EE_param_4[16]
)
.maxntid 128
{
	.reg .pred 	%p<51>;
	.reg .b32 	%r<162>;
	.reg .b64 	%rd<117>;

	ld.param.u32 	%r61, [_ZN3cub18CUB_300001_SM_10006detail9transform16transform_kernelINS2_10policy_hubILb1EN4cuda3std3__45tupleIJN6thrust24THRUST_300001_SM_1000_NS10device_ptrIhEEEEEE10policy1000Ei8CastByteNSB_IjEEJPhEEEvT0_iT1_T2_DpNS2_10kernel_argIT3_EE_param_0];
	ld.param.u64 	%rd23, [_ZN3cub18CUB_300001_SM_10006detail9transform16transform_kernelINS2_10policy_hubILb1EN4cuda3std3__45tupleIJN6thrust24THRUST_300001_SM_1000_NS10device_ptrIhEEEEEE10policy1000Ei8CastByteNSB_IjEEJPhEEEvT0_iT1_T2_DpNS2_10kernel_argIT3_EE_param_4];
	ld.param.u64 	%rd24, [_ZN3cub18CUB_300001_SM_10006detail9transform16transform_kernelINS2_10policy_hubILb1EN4cuda3std3__45tupleIJN6thrust24THRUST_300001_SM_1000_NS10device_ptrIhEEEEEE10policy1000Ei8CastByteNSB_IjEEJPhEEEvT0_iT1_T2_DpNS2_10kernel_argIT3_EE_param_3];
	ld.param.u32 	%r60, [_ZN3cub18CUB_300001_SM_10006detail9transform16transform_kernelINS2_10policy_hubILb1EN4cuda3std3__45tupleIJN6thrust24THRUST_300001_SM_1000_NS10device_ptrIhEEEEEE10policy1000Ei8CastByteNSB_IjEEJPhEEEvT0_iT1_T2_DpNS2_10kernel_argIT3_EE_param_1];
	cvta.to.global.u64 	%rd1, %rd24;
	cvta.to.global.u64 	%rd2, %rd23;
	shl.b32 	%r1, %r60, 7;
	mov.u32 	%r62, %ctaid.x;
	mul.lo.s32 	%r63, %r1, %r62;
	sub.s32 	%r2, %r61, %r63;
	min.s32 	%r3, %r1, %r2;
	cvt.s64.s32 	%rd3, %r63;
	mov.u32 	%r4, %tid.x;
	shl.b32 	%r148, %r4, 7;
	setp.ge.s32 	%p1, %r148, %r3;
	@%p1 bra 	$L__BB15_3;
	mul.wide.u32 	%rd25, %r4, 128;
	add.s64 	%rd26, %rd2, %rd25;
	add.s64 	%rd114, %rd26, %rd3;
$L__BB15_2:
	.pragma "nounroll";
	// begin inline asm
	prefetch.global.L2 [%rd114];
	// end inline asm
	add.s32 	%r148, %r148, 16384;
	add.s64 	%rd114, %rd114, 16384;
	setp.lt.s32 	%p2, %r148, %r3;
	@%p2 bra 	$L__BB15_2;
$L__BB15_3:
	add.s64 	%rd7, %rd2, %rd3;
	shl.b64 	%rd28, %rd3, 2;
	add.s64 	%rd8, %rd1, %rd28;
	setp.gt.s32 	%p3, %r1, %r2;
	@%p3 bra 	$L__BB15_17;
	setp.lt.s32 	%p4, %r60, 1;
	@%p4 bra 	$L__BB15_88;
	and.b32  	%r8, %r60, 15;
	setp.lt.u32 	%p5, %r60, 16;
	mov.b32 	%r157, 0;
	@%p5 bra 	$L__BB15_8;
	and.b32  	%r157, %r60, 2147483632;
	neg.s32 	%r150, %r157;
	add.s64 	%rd29, %rd3, %rd2;
	add.s64 	%rd9, %rd29, 384;
	add.s32 	%r149, %r4, 1152;
	add.s64 	%rd31, %rd28, %rd1;
	add.s64 	%rd10, %rd31, 1536;
	cvt.u64.u32 	%rd32, %r4;
	mul.wide.u32 	%rd33, %r4, 4;
	add.s64 	%rd34, %rd31, %rd33;
	add.s64 	%rd116, %rd34, 2048;
	add.s64 	%rd35, %rd29, %rd32;
	add.s64 	%rd115, %rd35, 512;
$L__BB15_7:
	.pragma "nounroll";
	cvt.s64.s32 	%rd36, %r149;
	add.s64 	%rd37, %rd9, %rd36;
	mul.wide.s32 	%rd38, %r149, 4;
	add.s64 	%rd39, %rd10, %rd38;
	ld.global.u8 	%r65, [%rd115+-512];
	st.global.u32 	[%rd116+-2048], %r65;
	ld.global.u8 	%r66, [%rd115+-384];
	st.global.u32 	[%rd116+-1536], %r66;
	ld.global.u8 	%r67, [%rd115+-256];
	st.global.u32 	[%rd116+-1024], %r67;
	ld.global.u8 	%r68, [%rd115+-128];
	st.global.u32 	[%rd116+-512], %r68;
	ld.global.u8 	%r69, [%rd115];
	st.global.u32 	[%rd116], %r69;
	ld.global.u8 	%r70, [%rd115+128];
	st.global.u32 	[%rd116+512], %r70;
	ld.global.u8 	%r71, [%rd115+256];
	st.global.u32 	[%rd116+1024], %r71;
	ld.global.u8 	%r72, [%rd115+384];
	st.global.u32 	[%rd116+1536], %r72;
	ld.global.u8 	%r73, [%rd115+512];
	st.global.u32 	[%rd116+2048], %r73;
	ld.global.u8 	%r74, [%rd37+-384];
	st.global.u32 	[%rd39+-1536], %r74;
	ld.global.u8 	%r75, [%rd37+-256];
	st.global.u32 	[%rd39+-1024], %r75;
	ld.global.u8 	%r76, [%rd37+-128];
	st.global.u32 	[%rd39+-512], %r76;
	ld.global.u8 	%r77, [%rd37];
	st.global.u32 	[%rd39], %r77;
	ld.global.u8 	%r78, [%rd37+128];
	st.global.u32 	[%rd39+512], %r78;
	ld.global.u8 	%r79, [%rd37+256];
	st.global.u32 	[%rd39+1024], %r79;
	ld.global.u8 	%r80, [%rd37+384];
	st.global.u32 	[%rd39+1536], %r80;
	add.s32 	%r150, %r150, 16;
	add.s32 	%r149, %r149, 2048;
	add.s64 	%rd116, %rd116, 8192;
	add.s64 	%rd115, %rd115, 2048;
	setp.eq.s32 	%p6, %r150, 0;
	@%p6 bra 	$L__BB15_8;
	bra.uni 	$L__BB15_7;
$L__BB15_8:
	setp.eq.s32 	%p7, %r8, 0;
	@%p7 bra 	$L__BB15_88;
	and.b32  	%r48, %r60, 7;
	setp.lt.u32 	%p8, %r8, 8;
	@%p8 bra 	$L__BB15_11;
	shl.b32 	%r81, %r157, 7;
	add.s32 	%r82, %r81, %r4;
	cvt.s64.s32 	%rd40, %r82;
	add.s64 	%rd41, %rd7, %rd40;
	ld.global.u8 	%r83, [%rd41];
	mul.wide.s32 	%rd42, %r82, 4;
	add.s64 	%rd43, %rd8, %rd42;
	st.global.u32 	[%rd43], %r83;
	ld.global.u8 	%r84, [%rd41+128];
	st.global.u32 	[%rd43+512], %r84;
	ld.global.u8 	%r85, [%rd41+256];
	st.global.u32 	[%rd43+1024], %r85;
	ld.global.u8 	%r86, [%rd41+384];
	st.global.u32 	[%rd43+1536], %r86;
	ld.global.u8 	%r87, [%rd41+512];
	st.global.u32 	[%rd43+2048], %r87;
	ld.global.u8 	%r88, [%rd41+640];
	st.global.u32 	[%rd43+2560], %r88;
	ld.global.u8 	%r89, [%rd41+768];
	st.global.u32 	[%rd43+3072], %r89;
	ld.global.u8 	%r90, [%rd41+896];
	st.global.u32 	[%rd43+3584], %r90;
	add.s32 	%r157, %r157, 8;
$L__BB15_11:
	setp.eq.s32 	%p9, %r48, 0;
	@%p9 bra 	$L__BB15_88;
	and.b32  	%r51, %r60, 3;
	setp.lt.u32 	%p10, %r48, 4;
	@%p10 bra 	$L__BB15_14;
	shl.b32 	%r91, %r157, 7;
	add.s32 	%r92, %r91, %r4;
	cvt.s64.s32 	%rd44, %r92;
	add.s64 	%rd45, %rd7, %rd44;
	ld.global.u8 	%r93, [%rd45];
	mul.wide.s32 	%rd46, %r92, 4;
	add.s64 	%rd47, %rd8, %rd46;
	st.global.u32 	[%rd47], %r93;
	ld.global.u8 	%r94, [%rd45+128];
	st.global.u32 	[%rd47+512], %r94;
	ld.global.u8 	%r95, [%rd45+256];
	st.global.u32 	[%rd47+1024], %r95;
	ld.global.u8 	%r96, [%rd45+384];
	st.global.u32 	[%rd47+1536], %r96;
	add.s32 	%r157, %r157, 4;
$L__BB15_14:
	setp.eq.s32 	%p11, %r51, 0;
	@%p11 bra 	$L__BB15_88;
	shl.b32 	%r97, %r157, 7;
	add.s32 	%r161, %r4, %r97;
	neg.s32 	%r160, %r51;
$L__BB15_16:
	.pragma "nounroll";
	cvt.s64.s32 	%rd49, %r161;
	mul.wide.s32 	%rd50, %r161, 4;
	add.s64 	%rd51, %rd8, %rd50;
	add.s64 	%rd52, %rd7, %rd49;
	ld.global.u8 	%r98, [%rd52];
	st.global.u32 	[%rd51], %r98;
	add.s32 	%r161, %r161, 128;
	add.s32 	%r160, %r160, 1;
	setp.ne.s32 	%p12, %r160, 0;
	@%p12 bra 	$L__BB15_16;
	bra.uni 	$L__BB15_88;
$L__BB15_17:
	setp.lt.s32 	%p13, %r60, 1;
	@%p13 bra 	$L__BB15_88;
	and.b32  	%r12, %r60, 15;
	setp.lt.u32 	%p14, %r60, 16;
	mov.b32 	%r152, 0;
	@%p14 bra 	$L__BB15_53;
	and.b32  	%r152, %r60, 2147483632;
	mov.b32 	%r151, 0;
$L__BB15_20:
	.pragma "nounroll";
	shl.b32 	%r101, %r151, 7;
	add.s32 	%r19, %r101, %r4;
	setp.ge.s32 	%p15, %r19, %r3;
	@%p15 bra 	$L__BB15_22;
	cvt.u64.u32 	%rd53, %r19;
	add.s64 	%rd54, %rd7, %rd53;
	ld.global.u8 	%r102, [%rd54];
	mul.wide.u32 	%rd55, %r19, 4;
	add.s64 	%rd56, %rd8, %rd55;
	st.global.u32 	[%rd56], %r102;
$L__BB15_22:
	add.s32 	%r20, %r19, 128;
	setp.ge.s32 	%p16, %r20, %r3;
	@%p16 bra 	$L__BB15_24;
	cvt.u64.u32 	%rd57, %r20;
	add.s64 	%rd58, %rd7, %rd57;
	ld.global.u8 	%r103, [%rd58];
	mul.wide.u32 	%rd59, %r20, 4;
	add.s64 	%rd60, %rd8, %rd59;
	st.global.u32 	[%rd60], %r103;
$L__BB15_24:
	add.s32 	%r21, %r19, 256;
	setp.ge.s32 	%p17, %r21, %r3;
	@%p17 bra 	$L__BB15_26;
	cvt.u64.u32 	%rd61, %r21;
	add.s64 	%rd62, %rd7, %rd61;
	ld.global.u8 	%r104, [%rd62];
	mul.wide.u32 	%rd63, %r21, 4;
	add.s64 	%rd64, %rd8, %rd63;
	st.global.u32 	[%rd64], %r104;
$L__BB15_26:
	add.s32 	%r22, %r19, 384;
	setp.ge.s32 	%p18, %r22, %r3;
	@%p18 bra 	$L__BB15_28;
	cvt.u64.u32 	%rd65, %r22;
	add.s64 	%rd66, %rd7, %rd65;
	ld.global.u8 	%r105, [%rd66];
	mul.wide.u32 	%rd67, %r22, 4;
	add.s64 	%rd68, %rd8, %rd67;
	st.global.u32 	[%rd68], %r105;
$L__BB15_28:
	add.s32 	%r23, %r19, 512;
	setp.ge.s32 	%p19, %r23, %r3;
	@%p19 bra 	$L__BB15_30;
	cvt.u64.u32 	%rd69, %r23;
	add.s64 	%rd70, %rd7, %rd69;
	ld.global.u8 	%r106, [%rd70];
	mul.wide.u32 	%rd71, %r23, 4;
	add.s64 	%rd72, %rd8, %rd71;
	st.global.u32 	[%rd72], %r106;
$L__BB15_30:
	add.s32 	%r24, %r19, 640;
	setp.ge.s32 	%p20, %r24, %r3;
	@%p20 bra 	$L__BB15_32;
	cvt.u64.u32 	%rd73, %r24;
	add.s64 	%rd74, %rd7, %rd73;
	ld.global.u8 	%r107, [%rd74];
	mul.wide.u32 	%rd75, %r24, 4;
	add.s64 	%rd76, %rd8, %rd75;
	st.global.u32 	[%rd76], %r107;
$L__BB15_32:
	add.s32 	%r25, %r19, 768;
	setp.ge.s32 	%p21, %r25, %r3;
	@%p21 bra 	$L__BB15_34;
	cvt.u64.u32 	%rd77, %r25;
	add.s64 	%rd78, %rd7, %rd77;
	ld.global.u8 	%r108, [%rd78];
	mul.wide.u32 	%rd79, %r25, 4;
	add.s64 	%rd80, %rd8, %rd79;
	st.global.u32 	[%rd80], %r108;
$L__BB15_34:
	add.s32 	%r26, %r19, 896;
	setp.ge.s32 	%p22, %r26, %r3;
	@%p22 bra 	$L__BB15_36;
	cvt.u64.u32 	%rd81, %r26;
	add.s64 	%rd82, %rd7, %rd81;
	ld.global.u8 	%r109, [%rd82];
	mul.wide.u32 	%rd83, %r26, 4;
	add.s64 	%rd84, %rd8, %rd83;
	st.global.u32 	[%rd84], %r109;
$L__BB15_36:
	add.s32 	%r27, %r19, 1024;
	setp.ge.s32 	%p23, %r27, %r3;
	@%p23 bra 	$L__BB15_38;
	cvt.u64.u32 	%rd85, %r27;
	add.s64 	%rd86, %rd7, %rd85;
	ld.global.u8 	%r110, [%rd86];
	mul.wide.u32 	%rd87, %r27, 4;
	add.s64 	%rd88, %rd8, %rd87;
	st.global.u32 	[%rd88], %r110;
$L__BB15_38:
	add.s32 	%r111, %r19, 1152;
	setp.ge.s32 	%p24, %r111, %r3;
	cvt.s64.s32 	%rd89, %r111;
	add.s64 	%rd17, %rd7, %rd89;
	mul.wide.s32 	%rd90, %r111, 4;
	add.s64 	%rd18, %rd8, %rd90;
	@%p24 bra 	$L__BB15_40;
	ld.global.u8 	%r112, [%rd17];
	st.global.u32 	[%rd18], %r112;
$L__BB15_40:
	add.s32 	%r113, %r19, 1280;
	setp.ge.s32 	%p25, %r113, %r3;
	@%p25 bra 	$L__BB15_42;
	ld.global.u8 	%r114, [%rd17+128];
	st.global.u32 	[%rd18+512], %r114;
$L__BB15_42:
	add.s32 	%r115, %r19, 1408;
	setp.ge.s32 	%p26, %r115, %r3;
	@%p26 bra 	$L__BB15_44;
	ld.global.u8 	%r116, [%rd17+256];
	st.global.u32 	[%rd18+1024], %r116;
$L__BB15_44:
	add.s32 	%r117, %r19, 1536;
	setp.ge.s32 	%p27, %r117, %r3;
	@%p27 bra 	$L__BB15_46;
	ld.global.u8 	%r118, [%rd17+384];
	st.global.u32 	[%rd18+1536], %r118;
$L__BB15_46:
	add.s32 	%r119, %r19, 1664;
	setp.ge.s32 	%p28, %r119, %r3;
	@%p28 bra 	$L__BB15_48;
	ld.global.u8 	%r120, [%rd17+512];
	st.global.u32 	[%rd18+2048], %r120;
$L__BB15_48:
	add.s32 	%r121, %r19, 1792;
	setp.ge.s32 	%p29, %r121, %r3;
	@%p29 bra 	$L__BB15_50;
	ld.global.u8 	%r122, [%rd17+640];
	st.global.u32 	[%rd18+2560], %r122;
$L__BB15_50:
	add.s32 	%r123, %r19, 1920;
	setp.ge.s32 	%p30, %r123, %r3;
	@%p30 bra 	$L__BB15_52;
	ld.global.u8 	%r124, [%rd17+768];
	st.global.u32 	[%rd18+3072], %r124;
$L__BB15_52:
	add.s32 	%r151, %r151, 16;
	setp.ne.s32 	%p31, %r151, %r152;
	@%p31 bra 	$L__BB15_20;
$L__BB15_53:
	setp.eq.s32 	%p32, %r12, 0;
	@%p32 bra 	$L__BB15_88;
	and.b32  	%r30, %r60, 7;
	setp.lt.u32 	%p33, %r12, 8;
	@%p33 bra 	$L__BB15_72;
	shl.b32 	%r125, %r152, 7;
	add.s32 	%r31, %r125, %r4;
	setp.ge.s32 	%p34, %r31, %r3;
	cvt.s64.s32 	%rd91, %r31;
	add.s64 	%rd19, %rd7, %rd91;
	mul.wide.s32 	%rd92, %r31, 4;
	add.s64 	%rd20, %rd8, %rd92;
	@%p34 bra 	$L__BB15_57;
	ld.global.u8 	%r126, [%rd19];
	st.global.u32 	[%rd20], %r126;
$L__BB15_57:
	add.s32 	%r127, %r31, 128;
	setp.ge.s32 	%p35, %r127, %r3;
	@%p35 bra 	$L__BB15_59;
	ld.global.u8 	%r128, [%rd19+128];
	st.global.u32 	[%rd20+512], %r128;
$L__BB15_59:
	add.s32 	%r129, %r31, 256;
	setp.ge.s32 	%p36, %r129, %r3;
	@%p36 bra 	$L__BB15_61;
	ld.global.u8 	%r130, [%rd19+256];
	st.global.u32 	[%rd20+1024], %r130;
$L__BB15_61:
	add.s32 	%r131, %r31, 384;
	setp.ge.s32 	%p37, %r131, %r3;
	@%p37 bra 	$L__BB15_63;
	ld.global.u8 	%r132, [%rd19+384];
	st.global.u32 	[%rd20+1536], %r132;
$L__BB15_63:
	add.s32 	%r133, %r31, 512;
	setp.ge.s32 	%p38, %r133, %r3;
	@%p38 bra 	$L__BB15_65;
	ld.global.u8 	%r134, [%rd19+512];
	st.global.u32 	[%rd20+2048], %r134;
$L__BB15_65:
	add.s32 	%r135, %r31, 640;
	setp.ge.s32 	%p39, %r135, %r3;
	@%p39 bra 	$L__BB15_67;
	ld.global.u8 	%r136, [%rd19+640];
	st.global.u32 	[%rd20+2560], %r136;
$L__BB15_67:
	add.s32 	%r137, %r31, 768;
	setp.ge.s32 	%p40, %r137, %r3;
	@%p40 bra 	$L__BB15_69;
	ld.global.u8 	%r138, [%rd19+768];
	st.global.u32 	[%rd20+3072], %r138;
$L__BB15_69:
	add.s32 	%r139, %r31, 896;
	setp.ge.s32 	%p41, %r139, %r3;
	@%p41 bra 	$L__BB15_71;
	ld.global.u8 	%r140, [%rd19+896];
	st.global.u32 	[%rd20+3584], %r140;
$L__BB15_71:
	add.s32 	%r152, %r152, 8;
$L__BB15_72:
	setp.eq.s32 	%p42, %r30, 0;
	@%p42 bra 	$L__BB15_88;
	and.b32  	%r34, %r60, 3;
	setp.lt.u32 	%p43, %r30, 4;
	@%p43 bra 	$L__BB15_83;
	shl.b32 	%r141, %r152, 7;
	add.s32 	%r35, %r141, %r4;
	setp.ge.s32 	%p44, %r35, %r3;
	@%p44 bra 	$L__BB15_76;
	cvt.s64.s32 	%rd93, %r35;
	add.s64 	%rd94, %rd7, %rd93;
	ld.global.u8 	%r142, [%rd94];
	mul.wide.s32 	%rd95, %r35, 4;
	add.s64 	%rd96, %rd8, %rd95;
	st.global.u32 	[%rd96], %r142;
$L__BB15_76:
	add.s32 	%r36, %r35, 128;
	setp.ge.s32 	%p45, %r36, %r3;
	@%p45 bra 	$L__BB15_78;
	cvt.s64.s32 	%rd97, %r36;
	add.s64 	%rd98, %rd7, %rd97;
	ld.global.u8 	%r143, [%rd98];
	mul.wide.s32 	%rd99, %r36, 4;
	add.s64 	%rd100, %rd8, %rd99;
	st.global.u32 	[%rd100], %r143;
$L__BB15_78:
	add.s32 	%r37, %r35, 256;
	setp.ge.s32 	%p46, %r37, %r3;
	@%p46 bra 	$L__BB15_80;
	cvt.s64.s32 	%rd101, %r37;
	add.s64 	%rd102, %rd7, %rd101;
	ld.global.u8 	%r144, [%rd102];
	mul.wide.s32 	%rd103, %r37, 4;
	add.s64 	%rd104, %rd8, %rd103;
	st.global.u32 	[%rd104], %r144;
$L__BB15_80:
	add.s32 	%r38, %r35, 384;
	setp.ge.s32 	%p47, %r38, %r3;
	@%p47 bra 	$L__BB15_82;
	cvt.s64.s32 	%rd105, %r38;
	add.s64 	%rd106, %rd7, %rd105;
	ld.global.u8 	%r145, [%rd106];
	mul.wide.s32 	%rd107, %r38, 4;
	add.s64 	%rd108, %rd8, %rd107;
	st.global.u32 	[%rd108], %r145;
$L__BB15_82:
	add.s32 	%r152, %r152, 4;
$L__BB15_83:
	setp.eq.s32 	%p48, %r34, 0;
	@%p48 bra 	$L__BB15_88;
	shl.b32 	%r146, %r152, 7;
	add.s32 	%r156, %r4, %r146;
	neg.s32 	%r155, %r34;
$L__BB15_85:
	.pragma "nounroll";
	setp.ge.s32 	%p49, %r156, %r3;
	@%p49 bra 	$L__BB15_87;
	cvt.s64.s32 	%rd110, %r156;
	add.s64 	%rd111, %rd7, %rd110;
	ld.global.u8 	%r147, [%rd111];
	mul.wide.s32 	%rd112, %r156, 4;
	add.s64 	%rd113, %rd8, %rd112;
	st.global.u32 	[%rd113], %r147;
$L__BB15_87:
	add.s32 	%r156, %r156, 128;
	add.s32 	%r155, %r155, 1;
	setp.eq.s32 	%p50, %r155, 0;
	@%p50 bra 	$L__BB15_88;
	bra.uni 	$L__BB15_85;
$L__BB15_88:
	ret;

}
	// .globl	_ZN3cub18CUB_300001_SM_10006detail9transform16transform_kernelINS2_10policy_hubILb1EN4cuda3std3__45tupleIJN6thrust24THRUST_300001_SM_1000_NS10device_ptrIhEEEEEE10policy1000El8CastByteNSB_IjEEJPhEEEvT0_iT1_T2_DpNS2_10kernel_argIT3_EE
.visible .entry _ZN3cub18CUB_300001_SM_10006detail9transform16transform_kernelINS2_10policy_hubILb1EN4cuda3std3__45tupleIJN6thrust24THRUST_300001_SM_1000_NS10device_ptrIhEEEEEE10policy1000El8CastByteNSB_IjEEJPhEEEvT0_iT1_T2_DpNS2_10kernel_argIT3_EE(
	.param .u64 _ZN3cub18CUB_300001_SM_10006detail9transform16transform_kernelINS2_10policy_hubILb1EN4cuda3std3__45tupleIJN6thrust24THRUST_300001_SM_1000_NS10device_ptrIhEEEEEE10policy1000El8CastByteNSB_IjEEJPhEEEvT0_iT1_T2_DpNS2_10kernel_argIT3_EE_param_0,
	.param .u32 _ZN3cub18CUB_300001_SM_10006detail9transform16transform_kernelINS2_10policy_hubILb1EN4cuda3std3__45tupleIJN6thrust24THRUST_300001_SM_1000_NS10device_ptrIhEEEEEE10policy1000El8CastByteNSB_IjEEJPhEEEvT0_iT1_T2_DpNS2_10kernel_argIT3_EE_param_1,
	.param .align 1 .b8 _ZN3cub18CUB_300001_SM_10006detail9transform16transform_kernelINS2_10policy_hubILb1EN4cuda3std3__45tupleIJN6thrust24THRUST_300001_SM_1000_NS10device_ptrIhEEEEEE10policy1000El8CastByteNSB_IjEEJPhEEEvT0_iT1_T2_DpNS2_10kernel_argIT3_EE_param_2[1],
	.param .align 8 .b8 _ZN3cub18CUB_300001_SM_10006detail9transform16transform_kernelINS2_10policy_hubILb1EN4cuda3std3__45tupleIJN6thrust24THRUST_300001_SM_1000_NS10device_ptrIhEEEEEE10policy1000El8CastByteNSB_IjEEJPhEEEvT0_iT1_T2_DpNS2_10kernel_argIT3_EE_param_3[8],
	.param .align 8 .b8 _ZN3cub18CUB_300001_SM_10006detail9transform16transform_kernelINS2_10policy_hubILb1EN4cuda3std3__45tupleIJN6thrust24THRUST_300001_SM_1000_NS10device_ptrIhEEEEEE10policy1000El8CastByteNSB_IjEEJPhEEEvT0_iT1_T2_DpNS2_10kernel_argIT3_EE_param_4[16]
)
.maxntid 128
{
	.reg .pred 	%p<51>;
	.reg .b32 	%r<159>;
	.reg .b64 	%rd<122>;

	ld.param.u64 	%rd23, [_ZN3cub18CUB_300001_SM_10006detail9transform16transform_kernelINS2_10policy_hubILb1EN4cuda3std3__45tupleIJN6thrust24THRUST_300001_SM_1000_NS10device_ptrIhEEEEEE10policy1000El8CastByteNSB_IjEEJPhEEEvT0_iT1_T2_DpNS2_10kernel_argIT3_EE_param_0];
	ld.param.u64 	%rd24, [_ZN3cub18CUB_300001_SM_10006detail9transform16transform_kernelINS2_10policy_hubILb1EN4cuda3std3__45tupleIJN6thrust24THRUST_300001_SM_1000_NS10device_ptrIhEEEEEE10policy1000El8CastByteNSB_IjEEJPhEEEvT0_iT1_T2_DpNS2_10kernel_argIT3_EE_param_4];
	ld.param.u64 	%rd25, [_ZN3cub18CUB_300001_SM_10006detail9transform16transform_kernelINS2_10policy_hubILb1EN4cuda3std3__45tupleIJN6thrust24THRUST_300001_SM_1000_NS10device_ptrIhEEEEEE10policy1000El8CastByteNSB_IjEEJPhEEEvT0_iT1_T2_DpNS2_10kernel_argIT3_EE_param_3];
	ld.param.u32 	%r59, [_ZN3cub18CUB_300001_SM_10006detail9transform16transform_kernelINS2_10policy_hubILb1EN4cuda3std3__45tupleIJN6thrust24THRUST_300001_SM_1000_NS10device_ptrIhEEEEEE10policy1000El8CastByteNSB_IjEEJPhEEEvT0_iT1_T2_DpNS2_10kernel_argIT3_EE_param_1];
	cvta.to.global.u64 	%rd1, %rd25;
	cvta.to.global.u64 	%rd2, %rd24;
	shl.b32 	%r1, %r59, 7;
	mov.u32 	%r60, %ctaid.x;
	cvt.u64.u32 	%rd26, %r60;
	cvt.s64.s32 	%rd27, %r1;
	mul.lo.s64 	%rd3, %rd27, %rd26;
	sub.s64 	%rd28, %rd23, %rd3;
	min.s64 	%rd29, %rd28, %rd27;
	cvt.u32.u64 	%r2, %rd29;
	mov.u32 	%r3, %tid.x;
	shl.b32 	%r145, %r3, 7;
	setp.ge.s32 	%p1, %r145, %r2;
	@%p1 bra 	$L__BB16_3;
	add.s64 	%rd30, %rd2, %rd3;
	mul.wide.u32 	%rd31, %r3, 128;
	add.s64 	%rd119, %rd30, %rd31;
$L__BB16_2:
	.pragma "nounroll";
	// begin inline asm
	prefetch.global.L2 [%rd119];
	// end inline asm
	add.s32 	%r145, %r145, 16384;
	add.s64 	%rd119, %rd119, 16384;
	setp.lt.s32 	%p2, %r145, %r2;
	@%p2 bra 	$L__BB16_2;
$L__BB16_3:
	add.s64 	%rd7, %rd2, %rd3;
	shl.b64 	%rd33, %rd3, 2;
	add.s64 	%rd8, %rd1, %rd33;
	setp.eq.s32 	%p3, %r1, %r2;
	@%p3 bra 	$L__BB16_75;
	setp.lt.s32 	%p4, %r59, 1;
	@%p4 bra 	$L__BB16_88;
	and.b32  	%r7, %r59, 15;
	setp.lt.u32 	%p5, %r59, 16;
	mov.b32 	%r154, 0;
	@%p5 bra 	$L__BB16_40;
	and.b32  	%r154, %r59, 2147483632;
	mov.b32 	%r148, 0;
$L__BB16_7:
	.pragma "nounroll";
	shl.b32 	%r63, %r148, 7;
	add.s32 	%r18, %r63, %r3;
	setp.ge.s32 	%p6, %r18, %r2;
	@%p6 bra 	$L__BB16_9;
	cvt.u64.u32 	%rd34, %r18;
	add.s64 	%rd35, %rd7, %rd34;
	ld.global.u8 	%r64, [%rd35];
	mul.wide.u32 	%rd36, %r18, 4;
	add.s64 	%rd37, %rd8, %rd36;
	st.global.u32 	[%rd37], %r64;
$L__BB16_9:
	add.s32 	%r19, %r18, 128;
	setp.ge.s32 	%p7, %r19, %r2;
	@%p7 bra 	$L__BB16_11;
	cvt.u64.u32 	%rd38, %r19;
	add.s64 	%rd39, %rd7, %rd38;
	ld.global.u8 	%r65, [%rd39];
	mul.wide.u32 	%rd40, %r19, 4;
	add.s64 	%rd41, %rd8, %rd40;
	st.global.u32 	[%rd41], %r65;
$L__BB16_11:
	add.s32 	%r20, %r18, 256;
	setp.ge.s32 	%p8, %r20, %r2;
	@%p8 bra 	$L__BB16_13;
	cvt.u64.u32 	%rd42, %r20;
	add.s64 	%rd43, %rd7, %rd42;
	ld.global.u8 	%r66, [%rd43];
	mul.wide.u32 	%rd44, %r20, 4;
	add.s64 	%rd45, %rd8, %rd44;
	st.global.u32 	[%rd45], %r66;
$L__BB16_13:
	add.s32 	%r21, %r18, 384;
	setp.ge.s32 	%p9, %r21, %r2;
	@%p9 bra 	$L__BB16_15;
	cvt.u64.u32 	%rd46, %r21;
	add.s64 	%rd47, %rd7, %rd46;
	ld.global.u8 	%r67, [%rd47];
	mul.wide.u32 	%rd48, %r21, 4;
	add.s64 	%rd49, %rd8, %rd48;
	st.global.u32 	[%rd49], %r67;
$L__BB16_15:
	add.s32 	%r22, %r18, 512;
	setp.ge.s32 	%p10, %r22, %r2;
	@%p10 bra 	$L__BB16_17;
	cvt.u64.u32 	%rd50, %r22;
	add.s64 	%rd51, %rd7, %rd50;
	ld.global.u8 	%r68, [%rd51];
	mul.wide.u32 	%rd52, %r22, 4;
	add.s64 	%rd53, %rd8, %rd52;
	st.global.u32 	[%rd53], %r68;
$L__BB16_17:
	add.s32 	%r23, %r18, 640;
	setp.ge.s32 	%p11, %r23, %r2;
	@%p11 bra 	$L__BB16_19;
	cvt.u64.u32 	%rd54, %r23;
	add.s64 	%rd55, %rd7, %rd54;
	ld.global.u8 	%r69, [%rd55];
	mul.wide.u32 	%rd56, %r23, 4;
	add.s64 	%rd57, %rd8, %rd56;
	st.global.u32 	[%rd57], %r69;
$L__BB16_19:
	add.s32 	%r24, %r18, 768;
	setp.ge.s32 	%p12, %r24, %r2;
	@%p12 bra 	$L__BB16_21;
	cvt.u64.u32 	%rd58, %r24;
	add.s64 	%rd59, %rd7, %rd58;
	ld.global.u8 	%r70, [%rd59];
	mul.wide.u32 	%rd60, %r24, 4;
	add.s64 	%rd61, %rd8, %rd60;
	st.global.u32 	[%rd61], %r70;
$L__BB16_21:
	add.s32 	%r25, %r18, 896;
	setp.ge.s32 	%p13, %r25, %r2;
	@%p13 bra 	$L__BB16_23;
	cvt.u64.u32 	%rd62, %r25;
	add.s64 	%rd63, %rd7, %rd62;
	ld.global.u8 	%r71, [%rd63];
	mul.wide.u32 	%rd64, %r25, 4;
	add.s64 	%rd65, %rd8, %rd64;
	st.global.u32 	[%rd65], %r71;
$L__BB16_23:
	add.s32 	%r26, %r18, 1024;
	setp.ge.s32 	%p14, %r26, %r2;
	@%p14 bra 	$L__BB16_25;
	cvt.u64.u32 	%rd66, %r26;
	add.s64 	%rd67, %rd7, %rd66;
	ld.global.u8 	%r72, [%rd67];
	mul.wide.u32 	%rd68, %r26, 4;
	add.s64 	%rd69, %rd8, %rd68;
	st.global.u32 	[%rd69], %r72;
$L__BB16_25:
	add.s32 	%r73, %r18, 1152;
	setp.ge.s32 	%p15, %r73, %r2;
	cvt.s64.s32 	%rd70, %r73;
	add.s64 	%rd17, %rd7, %rd70;
	mul.wide.s32 	%rd71, %r73, 4;
	add.s64 	%rd18, %rd8, %rd71;
	@%p15 bra 	$L__BB16_27;
	ld.global.u8 	%r74, [%rd17];
	st.global.u32 	[%rd18], %r74;
$L__BB16_27:
	add.s32 	%r75, %r18, 1280;
	setp.ge.s32 	%p16, %r75, %r2;
	@%p16 bra 	$L__BB16_29;
	ld.global.u8 	%r76, [%rd17+128];
	st.global.u32 	[%rd18+512], %r76;
$L__BB16_29:
	add.s32 	%r77, %r18, 1408;
	setp.ge.s32 	%p17, %r77, %r2;
	@%p17 bra 	$L__BB16_31;
	ld.global.u8 	%r78, [%rd17+256];
	st.global.u32 	[%rd18+1024], %r78;
$L__BB16_31:
	add.s32 	%r79, %r18, 1536;
	setp.ge.s32 	%p18, %r79, %r2;
	@%p18 bra 	$L__BB16_33;
	ld.global.u8 	%r80, [%rd17+384];
	st.global.u32 	[%rd18+1536], %r80;
$L__BB16_33:
	add.s32 	%r81, %r18, 1664;
	setp.ge.s32 	%p19, %r81, %r2;
	@%p19 bra 	$L__BB16_35;
	ld.global.u8 	%r82, [%rd17+512];
	st.global.u32 	[%rd18+2048], %r82;
$L__BB16_35:
	add.s32 	%r83, %r18, 1792;
	setp.ge.s32 	%p20, %r83, %r2;
	@%p20 bra 	$L__BB16_37;
	ld.global.u8 	%r84, [%rd17+640];
	st.global.u32 	[%rd18+2560], %r84;
$L__BB16_37:
	add.s32 	%r85, %r18, 1920;
	setp.ge.s32 	%p21, %r85, %r2;
	@%p21 bra 	$L__BB16_39;
	ld.global.u8 	%r86, [%rd17+768];
	st.global.u32 	[%rd18+3072], %r86;
$L__BB16_39:
	add.s32 	%r148, %r148, 16;
	setp.eq.s32 	%p22, %r148, %r154;
	@%p22 bra 	$L__BB16_40;
	bra.uni 	$L__BB16_7;
$L__BB16_40:
	setp.eq.s32 	%p23, %r7, 0;
	@%p23 bra 	$L__BB16_88;
	and.b32  	%r42, %r59, 7;
	setp.lt.u32 	%p24, %r7, 8;
	@%p24 bra 	$L__BB16_59;
	shl.b32 	%r87, %r154, 7;
	add.s32 	%r43, %r87, %r3;
	setp.ge.s32 	%p25, %r43, %r2;
	cvt.s64.s32 	%rd72, %r43;
	add.s64 	%rd20, %rd7, %rd72;
	mul.wide.s32 	%rd73, %r43, 4;
	add.s64 	%rd21, %rd8, %rd73;
	@%p25 bra 	$L__BB16_44;
	ld.global.u8 	%r88, [%rd20];
	st.global.u32 	[%rd21], %r88;
$L__BB16_44:
	add.s32 	%r89, %r43, 128;
	setp.ge.s32 	%p26, %r89, %r2;
	@%p26 bra 	$L__BB16_46;
	ld.global.u8 	%r90, [%rd20+128];
	st.global.u32 	[%rd21+512], %r90;
$L__BB16_46:
	add.s32 	%r91, %r43, 256;
	setp.ge.s32 	%p27, %r91, %r2;
	@%p27 bra 	$L__BB16_48;
	ld.global.u8 	%r92, [%rd20+256];
	st.global.u32 	[%rd21+1024], %r92;
$L__BB16_48:
	add.s32 	%r93, %r43, 384;
	setp.ge.s32 	%p28, %r93, %r2;
	@%p28 bra 	$L__BB16_50;
	ld.global.u8 	%r94, [%rd20+384];
	st.global.u32 	[%rd21+1536], %r94;
$L__BB16_50:
	add.s32 	%r95, %r43, 512;
	setp.ge.s32 	%p29, %r95, %r2;
	@%p29 bra 	$L__BB16_52;
	ld.global.u8 	%r96, [%rd20+512];
	st.global.u32 	[%rd21+2048], %r96;
$L__BB16_52:
	add.s32 	%r97, %r43, 640;
	setp.ge.s32 	%p30, %r97, %r2;
	@%p30 bra 	$L__BB16_54;
	ld.global.u8 	%r98, [%rd20+640];
	st.global.u32 	[%rd21+2560], %r98;
$L__BB16_54:
	add.s32 	%r99, %r43, 768;
	setp.ge.s32 	%p31, %r99, %r2;
	@%p31 bra 	$L__BB16_56;
	ld.global.u8 	%r100, [%rd20+768];
	st.global.u32 	[%rd21+3072], %r100;
$L__BB16_56:
	add.s32 	%r101, %r43, 896;
	setp.ge.s32 	%p32, %r101, %r2;
	@%p32 bra 	$L__BB16_58;
	ld.global.u8 	%r102, [%rd20+896];
	st.global.u32 	[%rd21+3584], %r102;
$L__BB16_58:
	add.s32 	%r154, %r154, 8;
$L__BB16_59:
	setp.eq.s32 	%p33, %r42, 0;
	@%p33 bra 	$L__BB16_88;
	and.b32  	%r46, %r59, 3;
	setp.lt.u32 	%p34, %r42, 4;
	@%p34 bra 	$L__BB16_70;
	shl.b32 	%r103, %r154, 7;
	add.s32 	%r47, %r103, %r3;
	setp.ge.s32 	%p35, %r47, %r2;
	@%p35 bra 	$L__BB16_63;
	cvt.s64.s32 	%rd74, %r47;
	add.s64 	%rd75, %rd7, %rd74;
	ld.global.u8 	%r104, [%rd75];
	mul.wide.s32 	%rd76, %r47, 4;
	add.s64 	%rd77, %rd8, %rd76;
	st.global.u32 	[%rd77], %r104;
$L__BB16_63:
	add.s32 	%r48, %r47, 128;
	setp.ge.s32 	%p36, %r48, %r2;
	@%p36 bra 	$L__BB16_65;
	cvt.s64.s32 	%rd78, %r48;
	add.s64 	%rd79, %rd7, %rd78;
	ld.global.u8 	%r105, [%rd79];
	mul.wide.s32 	%rd80, %r48, 4;
	add.s64 	%rd81, %rd8, %rd80;
	st.global.u32 	[%rd81], %r105;
$L__BB16_65:
	add.s32 	%r49, %r47, 256;
	setp.ge.s32 	%p37, %r49, %r2;
	@%p37 bra 	$L__BB16_67;
	cvt.s64.s32 	%rd82, %r49;
	add.s64 	%rd83, %rd7, %rd82;
	ld.global.u8 	%r106, [%rd83];
	mul.wide.s32 	%rd84, %r49, 4;
	add.s64 	%rd85, %rd8, %rd84;
	st.global.u32 	[%rd85], %r106;
$L__BB16_67:
	add.s32 	%r50, %r47, 384;
	setp.ge.s32 	%p38, %r50, %r2;
	@%p38 bra 	$L__BB16_69;
	cvt.s64.s32 	%rd86, %r50;
	add.s64 	%rd87, %rd7, %rd86;
	ld.global.u8 	%r107, [%rd87];
	mul.wide.s32 	%rd88, %r50, 4;
	add.s64 	%rd89, %rd8, %rd88;
	st.global.u32 	[%rd89], %r107;
$L__BB16_69:
	add.s32 	%r154, %r154, 4;
$L__BB16_70:
	setp.eq.s32 	%p39, %r46, 0;
	@%p39 bra 	$L__BB16_88;
	shl.b32 	%r108, %r154, 7;
	add.s32 	%r158, %r3, %r108;
	neg.s32 	%r157, %r46;
$L__BB16_72:
	.pragma "nounroll";
	setp.ge.s32 	%p40, %r158, %r2;
	@%p40 bra 	$L__BB16_74;
	cvt.s64.s32 	%rd91, %r158;
	add.s64 	%rd92, %rd7, %rd91;
	ld.global.u8 	%r109, [%rd92];
	mul.wide.s32 	%rd93, %r158, 4;
	add.s64 	%rd94, %rd8, %rd93;
	st.global.u32 	[%rd94], %r109;
$L__BB16_74:
	add.s32 	%r158, %r158, 128;
	add.s32 	%r157, %r157, 1;
	setp.ne.s32 	%p41, %r157, 0;
	@%p41 bra 	$L__BB16_72;
	bra.uni 	$L__BB16_88;
$L__BB16_75:
	setp.lt.s32 	%p42, %r59, 1;
	@%p42 bra 	$L__BB16_88;
	and.b32  	%r9, %r59, 15;
	setp.lt.u32 	%p43, %r59, 16;
	mov.b32 	%r150, 0;
	@%p43 bra 	$L__BB16_79;
	and.b32  	%r150, %r59, 2147483632;
	neg.s32 	%r147, %r150;
	add.s64 	%rd95, %rd3, %rd2;
	add.s64 	%rd9, %rd95, 384;
	add.s32 	%r146, %r3, 1152;
	add.s64 	%rd97, %rd33, %rd1;
	add.s64 	%rd10, %rd97, 1536;
	cvt.u64.u32 	%rd98, %r3;
	mul.wide.u32 	%rd99, %r3, 4;
	add.s64 	%rd100, %rd97, %rd99;
	add.s64 	%rd121, %rd100, 2048;
	add.s64 	%rd101, %rd95, %rd98;
	add.s64 	%rd120, %rd101, 512;
$L__BB16_78:
	.pragma "nounroll";
	cvt.s64.s32 	%rd102, %r146;
	add.s64 	%rd103, %rd9, %rd102;
	mul.wide.s32 	%rd104, %r146, 4;
	add.s64 	%rd105, %rd10, %rd104;
	ld.global.u8 	%r111, [%rd120+-512];
	st.global.u32 	[%rd121+-2048], %r111;
	ld.global.u8 	%r112, [%rd120+-384];
	st.global.u32 	[%rd121+-1536], %r112;
	ld.global.u8 	%r113, [%rd120+-256];
	st.global.u32 	[%rd121+-1024], %r113;
	ld.global.u8 	%r114, [%rd120+-128];
	st.global.u32 	[%rd121+-512], %r114;
	ld.global.u8 	%r115, [%rd120];
	st.global.u32 	[%rd121], %r115;
	ld.global.u8 	%r116, [%rd120+128];
	st.global.u32 	[%rd121+512], %r116;
	ld.global.u8 	%r117, [%rd120+256];
	st.global.u32 	[%rd121+1024], %r117;
	ld.global.u8 	%r118, [%rd120+384];
	st.global.u32 	[%rd121+1536], %r118;
	ld.global.u8 	%r119, [%rd120+512];
	st.global.u32 	[%rd121+2048], %r119;
	ld.global.u8 	%r120, [%rd103+-384];
	st.global.u32 	[%rd105+-1536], %r120;
	ld.global.u8 	%r121, [%rd103+-256];
	st.global.u32 	[%rd105+-1024], %r121;
	ld.global.u8 	%r122, [%rd103+-128];
	st.global.u32 	[%rd105+-512], %r122;
	ld.global.u8 	%r123, [%rd103];
	st.global.u32 	[%rd105], %r123;
	ld.global.u8 	%r124, [%rd103+128];
	st.global.u32 	[%rd105+512], %r124;
	ld.global.u8 	%r125, [%rd103+256];
	st.global.u32 	[%rd105+1024], %r125;
	ld.global.u8 	%r126, [%rd103+384];
	st.global.u32 	[%rd105+1536], %r126;
	add.s32 	%r147, %r147, 16;
	add.s32 	%r146, %r146, 2048;
	add.s64 	%rd121, %rd121, 8192;
	add.s64 	%rd120, %rd120, 2048;
	setp.eq.s32 	%p44, %r147, 0;
	@%p44 bra 	$L__BB16_79;
	bra.uni 	$L__BB16_78;
$L__BB16_79:
	setp.eq.s32 	%p45, %r9, 0;
	@%p45 bra 	$L__BB16_88;
	and.b32  	%r29, %r59, 7;
	setp.lt.u32 	%p46, %r9, 8;
	@%p46 bra 	$L__BB16_82;
	shl.b32 	%r127, %r150, 7;
	add.s32 	%r128, %r127, %r3;
	cvt.s64.s32 	%rd106, %r128;
	add.s64 	%rd107, %rd7, %rd106;
	ld.global.u8 	%r129, [%rd107];
	mul.wide.s32 	%rd108, %r128, 4;
	add.s64 	%rd109, %rd8, %rd108;
	st.global.u32 	[%rd109], %r129;
	ld.global.u8 	%r130, [%rd107+128];
	st.global.u32 	[%rd109+512], %r130;
	ld.global.u8 	%r131, [%rd107+256];
	st.global.u32 	[%rd109+1024], %r131;
	ld.global.u8 	%r132, [%rd107+384];
	st.global.u32 	[%rd109+1536], %r132;
	ld.global.u8 	%r133, [%rd107+512];
	st.global.u32 	[%rd109+2048], %r133;
	ld.global.u8 	%r134, [%rd107+640];
	st.global.u32 	[%rd109+2560], %r134;
	ld.global.u8 	%r135, [%rd107+768];
	st.global.u32 	[%rd109+3072], %r135;
	ld.global.u8 	%r136, [%rd107+896];
	st.global.u32 	[%rd109+3584], %r136;
	add.s32 	%r150, %r150, 8;
$L__BB16_82:
	setp.eq.s32 	%p47, %r29, 0;
	@%p47 bra 	$L__BB16_88;
	and.b32  	%r32, %r59, 3;
	setp.lt.u32 	%p48, %r29, 4;
	@%p48 bra 	$L__BB16_85;
	shl.b32 	%r137, %r150, 7;
	add.s32 	%r138, %r137, %r3;
	cvt.s64.s32 	%rd110, %r138;
	add.s64 	%rd111, %rd7, %rd110;
	ld.global.u8 	%r139, [%rd111];
	mul.wide.s32 	%rd112, %r138, 4;
	add.s64 	%rd113, %rd8, %rd112;
	st.global.u32 	[%rd113], %r139;
	ld.global.u8 	%r140, [%rd111+128];
	st.global.u32 	[%rd113+512], %r140;
	ld.global.u8 	%r141, [%rd111+256];
	st.global.u32 	[%rd113+1024], %r141;
	ld.global.u8 	%r142, [%rd111+384];
	st.global.u32 	[%rd113+1536], %r142;
	add.s32 	%r150, %r150, 4;
$L__BB16_85:
	setp.eq.s32 	%p49, %r32, 0;
	@%p49 bra 	$L__BB16_88;
	shl.b32 	%r143, %r150, 7;
	add.s32 	%r153, %r3, %r143;
	neg.s32 	%r152, %r32;
$L__BB16_87:
	.pragma "nounroll";
	cvt.s64.s32 	%rd115, %r153;
	mul.wide.s32 	%rd116, %r153, 4;
	add.s64 	%rd117, %rd8, %rd116;
	add.s64 	%rd118, %rd7, %rd115;
	ld.global.u8 	%r144, [%rd118];
	st.global.u32 	[%rd117], %r144;
	add.s32 	%r153, %r153, 128;
	add.s32 	%r152, %r152, 1;
	setp.eq.s32 	%p50, %r152, 0;
	@%p50 bra 	$L__BB16_88;
	bra.uni 	$L__BB16_87;
$L__BB16_88:
	ret;

}


// ===== COMPILED SASS (sm_100) =====

	.target	sm_100

	.elftype	@"ET_EXEC"


//--------------------- .note.nv.tkinfo           --------------------------
	.section	.note.nv.tkinfo,"",@"SHT_NOTE"
	.sectionflags	@"SHF_NOTE_NV_TKINFO"
	.tkinfo
        /*0018*/ 	.word	0x00000002
        /*0030*/ 	.string	""
        /*0030*/ 	.string	"ptxas"
        /*0030*/ 	.string	"Cuda compilation tools, release 13.0, V13.0.88"
        /*0030*/ 	.string	"Build cuda_13.0.r13.0/compiler.36424714_0"
        /*0030*/ 	.string	"-arch sm_100 -m 64 "



//--------------------- .note.nv.cuinfo           --------------------------
	.section	.note.nv.cuinfo,"",@"SHT_NOTE"
	.sectionflags	@"SHF_NOTE_NV_CUINFO"
        /*0018*/ 	.short	0x0002
        /*001a*/ 	.short	0x0064
        /*001c*/ 	.short	0x0082
	.zero		2


//--------------------- .nv.info                  --------------------------
	.section	.nv.info,"",@"SHT_CUDA_INFO"
	.align	4


	//----- nvinfo : EIATTR_REGCOUNT
	.align		4
        /*0000*/ 	.byte	0x04, 0x2f
        /*0002*/ 	.short	(.L_44 - .L_43)
	.align		4
.L_43:
        /*0004*/ 	.word	index@(_Z9packLow12PKhP6__halfPhi)
        /*0008*/ 	.word	0x0000000e


	//----- nvinfo : EIATTR_FRAME_SIZE
	.align		4
.L_44:
        /*000c*/ 	.byte	0x04, 0x11
        /*000e*/ 	.short	(.L_46 - .L_45)
	.align		4
.L_45:
        /*0010*/ 	.word	index@(_Z9packLow12PKhP6__halfPhi)
        /*0014*/ 	.word	0x00000000


	//----- nvinfo : EIATTR_REGCOUNT
	.align		4
.L_46:
        /*0018*/ 	.byte	0x04, 0x2f
        /*001a*/ 	.short	(.L_48 - .L_47)
	.align		4
.L_47:
        /*001c*/ 	.word	index@(_Z7addHighP6__halfPKhi)
        /*0020*/ 	.word	0x0000000a


	//----- nvinfo : EIATTR_FRAME_SIZE
	.align		4
.L_48:
        /*0024*/ 	.byte	0x04, 0x11
        /*0026*/ 	.short	(.L_50 - .L_49)
	.align		4
.L_49:
        /*0028*/ 	.word	index@(_Z7addHighP6__halfPKhi)
        /*002c*/ 	.word	0x00000000


	//----- nvinfo : EIATTR_REGCOUNT
	.align		4
.L_50:
        /*0030*/ 	.byte	0x04, 0x2f
        /*0032*/ 	.short	(.L_52 - .L_51)
	.align		4
.L_51:
        /*0034*/ 	.word	index@(_ZN3cub18CUB_300001_SM_10006detail11EmptyKernelIvEEvv)
        /*0038*/ 	.word	0x00000004


	//----- nvinfo : EIATTR_FRAME_SIZE
	.align		4
.L_52:
        /*003c*/ 	.byte	0x04, 0x11
        /*003e*/ 	.short	(.L_54 - .L_53)
	.align		4
.L_53:
        /*0040*/ 	.word	index@(_ZN3cub18CUB_300001_SM_10006detail11EmptyKernelIvEEvv)
        /*0044*/ 	.word	0x00000000


	//----- nvinfo : EIATTR_REGCOUNT
	.align		4
.L_54:
        /*0048*/ 	.byte	0x04, 0x2f
        /*004a*/ 	.short	(.L_56 - .L_55)
	.align		4
.L_55:
        /*004c*/ 	.word	index@(_ZN3cub18CUB_300001_SM_10006detail11scan_by_key25DeviceScanByKeyInitKernelINS0_24ReduceByKeyScanTileStateIjiLb1EEEN6thrust24THRUST_300001_SM_1000_NS18transform_iteratorI6RowKeyNS7_17counting_iteratorIiNS7_11use_defaultESB_SB_EESB_SB_EEjEEvT_T0_PN4cuda3std3__415iterator_traitsISF_vE10value_typeET1_i)
        /*0050*/ 	.word	0x0000000e


	//----- nvinfo : EIATTR_FRAME_SIZE
	.align		4
.L_56:
        /*0054*/ 	.byte	0x04, 0x11
        /*0056*/ 	.short	(.L_58 - .L_57)
	.align		4
.L_57:
        /*0058*/ 	.word	index@(_ZN3cub18CUB_300001_SM_10006detail11scan_by_key25DeviceScanByKeyInitKernelINS0_24ReduceByKeyScanTileStateIjiLb1EEEN6thrust24THRUST_300001_SM_1000_NS18transform_iteratorI6RowKeyNS7_17counting_iteratorIiNS7_11use_defaultESB_SB_EESB_SB_EEjEEvT_T0_PN4cuda3std3__415iterator_traitsISF_vE10value_typeET1_i)
        /*005c*/ 	.word	0x00000000


	//----- nvinfo : EIATTR_REGCOUNT
	.align		4
.L_58:
        /*0060*/ 	.byte	0x04, 0x2f
        /*0062*/ 	.short	(.L_60 - .L_59)
	.align		4
.L_59:
        /*0064*/ 	.word	index@(_ZN3cub18CUB_300001_SM_10006detail11scan_by_key21DeviceScanByKeyKernelINS2_10policy_hubIN6thrust24THRUST_300001_SM_1000_NS18transform_iteratorI6RowKeyNS6_17counting_iteratorIiNS6_11use_defaultESA_SA_EESA_SA_EEjjN4cuda3std3__44plusIvEEE10Policy1000ESC_PjSK_NS0_24ReduceByKeyScanTileStateIjiLb1EEENSF_8equal_toIvEESH_NS0_8NullTypeEjjiEEvT0_PT9_T1_T2_T3_iT4_T5_T6_T7_)
        /*0068*/ 	.word	0x00000048


	//----- nvinfo : EIATTR_FRAME_SIZE
	.align		4
.L_60:
        /*006c*/ 	.byte	0x04, 0x11
        /*006e*/ 	.short	(.L_62 - .L_61)
	.align		4
.L_61:
        /*0070*/ 	.word	index@(_ZN3cub18CUB_300001_SM_10006detail11scan_by_key21DeviceScanByKeyKernelINS2_10policy_hubIN6thrust24THRUST_300001_SM_1000_NS18transform_iteratorI6RowKeyNS6_17counting_iteratorIiNS6_11use_defaultESA_SA_EESA_SA_EEjjN4cuda3std3__44plusIvEEE10Policy1000ESC_PjSK_NS0_24ReduceByKeyScanTileStateIjiLb1EEENSF_8equal_toIvEESH_NS0_8NullTypeEjjiEEvT0_PT9_T1_T2_T3_iT4_T5_T6_T7_)
        /*0074*/ 	.word	0x00000000


	//----- nvinfo : EIATTR_REGCOUNT
	.align		4
.L_62:
        /*0078*/ 	.byte	0x04, 0x2f
        /*007a*/ 	.short	(.L_64 - .L_63)
	.align		4
.L_63:
        /*007c*/ 	.word	index@(_ZN3cub18CUB_300001_SM_10006detail11scan_by_key25DeviceScanByKeyInitKernelINS0_24ReduceByKeyScanTileStateIjiLb1EEEN6thrust24THRUST_300001_SM_1000_NS18transform_iteratorI6RowKeyNS7_17counting_iteratorIiNS7_11use_defaultESB_SB_EESB_SB_EEmEEvT_T0_PN4cuda3std3__415iterator_traitsISF_vE10value_typeET1_i)
        /*0080*/ 	.word	0x0000000e


	//----- nvinfo : EIATTR_FRAME_SIZE
	.align		4
.L_64:
        /*0084*/ 	.byte	0x04, 0x11
        /*0086*/ 	.short	(.L_66 - .L_65)
	.align		4
.L_65:
        /*0088*/ 	.word	index@(_ZN3cub18CUB_300001_SM_10006detail11scan_by_key25DeviceScanByKeyInitKernelINS0_24ReduceByKeyScanTileStateIjiLb1EEEN6thrust24THRUST_300001_SM_1000_NS18transform_iteratorI6RowKeyNS7_17counting_iteratorIiNS7_11use_defaultESB_SB_EESB_SB_EEmEEvT_T0_PN4cuda3std3__415iterator_traitsISF_vE10value_typeET1_i)
        /*008c*/ 	.word	0x00000000


	//----- nvinfo : EIATTR_REGCOUNT
	.align		4
.L_66:
        /*0090*/ 	.byte	0x04, 0x2f
        /*0092*/ 	.short	(.L_68 - .L_67)
	.align		4
.L_67:
        /*0094*/ 	.word	index@(_ZN3cub18CUB_300001_SM_10006detail11scan_by_key21DeviceScanByKeyKernelINS2_10policy_hubIN6thrust24THRUST_300001_SM_1000_NS18transform_iteratorI6RowKeyNS6_17counting_iteratorIiNS6_11use_defaultESA_SA_EESA_SA_EEjjN4cuda3std3__44plusIvEEE10Policy1000ESC_PjSK_NS0_24ReduceByKeyScanTileStateIjiLb1EEENSF_8equal_toIvEESH_NS0_8NullTypeEmjiEEvT0_PT9_T1_T2_T3_iT4_T5_T6_T7_)
        /*0098*/ 	.word	0x00000048


	//----- nvinfo : EIATTR_FRAME_SIZE
	.align		4
.L_68:
        /*009c*/ 	.byte	0x04, 0x11
        /*009e*/ 	.short	(.L_70 - .L_69)
	.align		4
.L_69:
        /*00a0*/ 	.word	index@(_ZN3cub18CUB_300001_SM_10006detail11scan_by_key21DeviceScanByKeyKernelINS2_10policy_hubIN6thrust24THRUST_300001_SM_1000_NS18transform_iteratorI6RowKeyNS6_17counting_iteratorIiNS6_11use_defaultESA_SA_EESA_SA_EEjjN4cuda3std3__44plusIvEEE10Policy1000ESC_PjSK_NS0_24ReduceByKeyScanTileStateIjiLb1EEENSF_8equal_toIvEESH_NS0_8NullTypeEmjiEEvT0_PT9_T1_T2_T3_iT4_T5_T6_T7_)
        /*00a4*/ 	.word	0x00000000


	//----- nvinfo : EIATTR_REGCOUNT
	.align		4
.L_70:
        /*00a8*/ 	.byte	0x04, 0x2f
        /*00aa*/ 	.short	(.L_72 - .L_71)
	.align		4
.L_71:
        /*00ac*/ 	.word	index@(_ZN3cub18CUB_300001_SM_10006detail11scan_by_key25DeviceScanByKeyInitKernelINS0_24ReduceByKeyScanTileStateI6__halfiLb1EEEN6thrust24THRUST_300001_SM_1000_NS18transform_iteratorI6RowKeyNS8_17counting_iteratorIiNS8_11use_defaultESC_SC_EESC_SC_EEjEEvT_T0_PN4cuda3std3__415iterator_traitsISG_vE10value_typeET1_i)
        /*00b0*/ 	.word	0x0000000e


	//----- nvinfo : EIATTR_FRAME_SIZE
	.align		4
.L_72:
        /*00b4*/ 	.byte	0x04, 0x11
        /*00b6*/ 	.short	(.L_74 - .L_73)
	.align		4
.L_73:
        /*00b8*/ 	.word	index@(_ZN3cub18CUB_300001_SM_10006detail11scan_by_key25DeviceScanByKeyInitKernelINS0_24ReduceByKeyScanTileStateI6__halfiLb1EEEN6thrust24THRUST_300001_SM_1000_NS18transform_iteratorI6RowKeyNS8_17counting_iteratorIiNS8_11use_defaultESC_SC_EESC_SC_EEjEEvT_T0_PN4cuda3std3__415iterator_traitsISG_vE10value_typeET1_i)
        /*00bc*/ 	.word	0x00000000


	//----- nvinfo : EIATTR_REGCOUNT
	.align		4
.L_74:
        /*00c0*/ 	.byte	0x04, 0x2f
        /*00c2*/ 	.short	(.L_76 - .L_75)
	.align		4
.L_75:
        /*00c4*/ 	.word	index@(_ZN3cub18CUB_300001_SM_10006detail11scan_by_key21DeviceScanByKeyKernelINS2_10policy_hubIN6thrust24THRUST_300001_SM_1000_NS18transform_iteratorI6RowKeyNS6_17counting_iteratorIiNS6_11use_defaultESA_SA_EESA_SA_EE6__halfSD_7HalfAddE10Policy1000ESC_PSD_SH_NS0_24ReduceByKeyScanTileStateISD_iLb1EEEN4cuda3std3__48equal_toIiEESE_NS0_8NullTypeEjSD_iEEvT0_PT9_T1_T2_T3_iT4_T5_T6_T7_)
        /*00c8*/ 	.word	0x00000030


	//----- nvinfo : EIATTR_FRAME_SIZE
	.align		4
.L_76:
        /*00cc*/ 	.byte	0x04, 0x11
        /*00ce*/ 	.short	(.L_78 - .L_77)
	.align		4
.L_77:
        /*00d0*/ 	.word	index@(_ZN3cub18CUB_300001_SM_10006detail11scan_by_key21DeviceScanByKeyKernelINS2_10policy_hubIN6thrust24THRUST_300001_SM_1000_NS18transform_iteratorI6RowKeyNS6_17counting_iteratorIiNS6_11use_defaultESA_SA_EESA_SA_EE6__halfSD_7HalfAddE10Policy1000ESC_PSD_SH_NS0_24ReduceByKeyScanTileStateISD_iLb1EEEN4cuda3std3__48equal_toIiEESE_NS0_8NullTypeEjSD_iEEvT0_PT9_T1_T2_T3_iT4_T5_T6_T7_)
        /*00d4*/ 	.word	0x00000000


	//----- nvinfo : EIATTR_REGCOUNT
	.align		4
.L_78:
        /*00d8*/ 	.byte	0x04, 0x2f
        /*00da*/ 	.short	(.L_80 - .L_79)
	.align		4
.L_79:
        /*00dc*/ 	.word	index@(_ZN3cub18CUB_300001_SM_10006detail11scan_by_key25DeviceScanByKeyInitKernelINS0_24ReduceByKeyScanTileStateI6__halfiLb1EEEN6thrust24THRUST_300001_SM_1000_NS18transform_iteratorI6RowKeyNS8_17counting_iteratorIiNS8_11use_defaultESC_SC_EESC_SC_EEmEEvT_T0_PN4cuda3std3__415iterator_traitsISG_vE10value_typeET1_i)
        /*00e0*/ 	.word	0x0000000e


	//----- nvinfo : EIATTR_FRAME_SIZE
	.align		4
.L_80:
        /*00e4*/ 	.byte	0x04, 0x11
        /*00e6*/ 	.short	(.L_82 - .L_81)
	.align		4
.L_81:
        /*00e8*/ 	.word	index@(_ZN3cub18CUB_300001_SM_10006detail11scan_by_key25DeviceScanByKeyInitKernelINS0_24ReduceByKeyScanTileStateI6__halfiLb1EEEN6thrust24THRUST_300001_SM_1000_NS18transform_iteratorI6RowKeyNS8_17counting_iteratorIiNS8_11use_defaultESC_SC_EESC_SC_EEmEEvT_T0_PN4cuda3std3__415iterator_traitsISG_vE10value_typeET1_i)
        /*00ec*/ 	.word	0x00000000


	//----- nvinfo : EIATTR_REGCOUNT
	.align		4
.L_82:
        /*00f0*/ 	.byte	0x04, 0x2f
        /*00f2*/ 	.short	(.L_84 - .L_83)
	.align		4
.L_83:
        /*00f4*/ 	.word	index@(_ZN3cub18CUB_300001_SM_10006detail11scan_by_key21DeviceScanByKeyKernelINS2_10policy_hubIN6thrust24THRUST_300001_SM_1000_NS18transform_iteratorI6RowKeyNS6_17counting_iteratorIiNS6_11use_defaultESA_SA_EESA_SA_EE6__halfSD_7HalfAddE10Policy1000ESC_PSD_SH_NS0_24ReduceByKeyScanTileStateISD_iLb1EEEN4cuda3std3__48equal_toIiEESE_NS0_8NullTypeEmSD_iEEvT0_PT9_T1_T2_T3_iT4_T5_T6_T7_)
        /*00f8*/ 	.word	0x00000030


	//----- nvinfo : EIATTR_FRAME_SIZE
	.align		4
.L_84:
        /*00fc*/ 	.byte	0x04, 0x11
        /*00fe*/ 	.short	(.L_86 - .L_85)
	.align		4
.L_85:
        /*0100*/ 	.word	index@(_ZN3cub18CUB_300001_SM_10006detail11scan_by_key21DeviceScanByKeyKernelINS2_10policy_hubIN6thrust24THRUST_300001_SM_1000_NS18transform_iteratorI6RowKeyNS6_17counting_iteratorIiNS6_11use_defaultESA_SA_EESA_SA_EE6__halfSD_7HalfAddE10Policy1000ESC_PSD_SH_NS0_24ReduceByKeyScanTileStateISD_iLb1EEEN4cuda3std3__48equal_toIiEESE_NS0_8NullTypeEmSD_iEEvT0_PT9_T1_T2_T3_iT4_T5_T6_T7_)
        /*0104*/ 	.word	0x00000000


	//----- nvinfo : EIATTR_REGCOUNT
	.align		4
.L_86:
        /*0108*/ 	.byte	0x04, 0x2f
        /*010a*/ 	.short	(.L_88 - .L_87)
	.align		4
.L_87:
        /*010c*/ 	.word	index@(_ZN3cub18CUB_300001_SM_10006detail11scan_by_key25DeviceScanByKeyInitKernelINS0_24ReduceByKeyScanTileStateIhiLb1EEEN6thrust24THRUST_300001_SM_1000_NS18transform_iteratorI6RowKeyNS7_17counting_iteratorIiNS7_11use_defaultESB_SB_EESB_SB_EEjEEvT_T0_PN4cuda3std3__415iterator_traitsISF_vE10value_typeET1_i)
        /*0110*/ 	.word	0x0000000e


	//----- nvinfo : EIATTR_FRAME_SIZE
	.align		4
.L_88:
        /*0114*/ 	.byte	0x04, 0x11
        /*0116*/ 	.short	(.L_90 - .L_89)
	.align		4
.L_89:
        /*0118*/ 	.word	index@(_ZN3cub18CUB_300001_SM_10006detail11scan_by_key25DeviceScanByKeyInitKernelINS0_24ReduceByKeyScanTileStateIhiLb1EEEN6thrust24THRUST_300001_SM_1000_NS18transform_iteratorI6RowKeyNS7_17counting_iteratorIiNS7_11use_defaultESB_SB_EESB_SB_EEjEEvT_T0_PN4cuda3std3__415iterator_traitsISF_vE10value_typeET1_i)
        /*011c*/ 	.word	0x00000000


	//----- nvinfo : EIATTR_REGCOUNT
	.align		4
.L_90:
        /*0120*/ 	.byte	0x04, 0x2f
        /*0122*/ 	.short	(.L_92 - .L_91)
	.align		4
.L_91:
        /*0124*/ 	.word	index@(_ZN3cub18CUB_300001_SM_10006detail11scan_by_key21DeviceScanByKeyKernelINS2_10policy_hubIN6thrust24THRUST_300001_SM_1000_NS18transform_iteratorI6RowKeyNS6_17counting_iteratorIiNS6_11use_defaultESA_SA_EESA_SA_EEhh8SatAddU8E10Policy1000ESC_PhSG_NS0_24ReduceByKeyScanTileStateIhiLb1EEEN4cuda3std3__48equal_toIiEESD_NS0_8NullTypeEjhiEEvT0_PT9_T1_T2_T3_iT4_T5_T6_T7_)
        /*0128*/ 	.word	0x0000003c


	//----- nvinfo : EIATTR_FRAME_SIZE
	.align		4
.L_92:
        /*012c*/ 	.byte	0x04, 0x11
        /*012e*/ 	.short	(.L_94 - .L_93)
	.align		4
.L_93:
        /*0130*/ 	.word	index@(_ZN3cub18CUB_300001_SM_10006detail11scan_by_key21DeviceScanByKeyKernelINS2_10policy_hubIN6thrust24THRUST_300001_SM_1000_NS18transform_iteratorI6RowKeyNS6_17counting_iteratorIiNS6_11use_defaultESA_SA_EESA_SA_EEhh8SatAddU8E10Policy1000ESC_PhSG_NS0_24ReduceByKeyScanTileStateIhiLb1EEEN4cuda3std3__48equal_toIiEESD_NS0_8NullTypeEjhiEEvT0_PT9_T1_T2_T3_iT4_T5_T6_T7_)
        /*0134*/ 	.word	0x00000000


	//----- nvinfo : EIATTR_REGCOUNT
	.align		4
.L_94:
        /*0138*/ 	.byte	0x04, 0x2f
        /*013a*/ 	.short	(.L_96 - .L_95)
	.align		4
.L_95:
        /*013c*/ 	.word	index@(_ZN3cub18CUB_300001_SM_10006detail11scan_by_key25DeviceScanByKeyInitKernelINS0_24ReduceByKeyScanTileStateIhiLb1EEEN6thrust24THRUST_300001_SM_1000_NS18transform_iteratorI6RowKeyNS7_17counting_iteratorIiNS7_11use_defaultESB_SB_EESB_SB_EEmEEvT_T0_PN4cuda3std3__415iterator_traitsISF_vE10value_typeET1_i)
        /*0140*/ 	.word	0x0000000e


	//----- nvinfo : EIATTR_FRAME_SIZE
	.align		4
.L_96:
        /*0144*/ 	.byte	0x04, 0x11
        /*0146*/ 	.short	(.L_98 - .L_97)
	.align		4
.L_97:
        /*0148*/ 	.word	index@(_ZN3cub18CUB_300001_SM_10006detail11scan_by_key25DeviceScanByKeyInitKernelINS0_24ReduceByKeyScanTileStateIhiLb1EEEN6thrust24THRUST_300001_SM_1000_NS18transform_iteratorI6RowKeyNS7_17counting_iteratorIiNS7_11use_defaultESB_SB_EESB_SB_EEmEEvT_T0_PN4cuda3std3__415iterator_traitsISF_vE10value_typeET1_i)
        /*014c*/ 	.word	0x00000000


	//----- nvinfo : EIATTR_REGCOUNT
	.align		4
.L_98:
        /*0150*/ 	.byte	0x04, 0x2f
        /*0152*/ 	.short	(.L_100 - .L_99)
	.align		4
.L_99:
        /*0154*/ 	.word	index@(_ZN3cub18CUB_300001_SM_10006detail11scan_by_key21DeviceScanByKeyKernelINS2_10policy_hubIN6thrust24THRUST_300001_SM_1000_NS18transform_iteratorI6RowKeyNS6_17counting_iteratorIiNS6_11use_defaultESA_SA_EESA_SA_EEhh8SatAddU8E10Policy1000ESC_PhSG_NS0_24ReduceByKeyScanTileStateIhiLb1EEEN4cuda3std3__48equal_toIiEESD_NS0_8NullTypeEmhiEEvT0_PT9_T1_T2_T3_iT4_T5_T6_T7_)
        /*0158*/ 	.word	0x0000003c


	//----- nvinfo : EIATTR_FRAME_SIZE
	.align		4
.L_100:
        /*015c*/ 	.byte	0x04, 0x11
        /*015e*/ 	.short	(.L_102 - .L_101)
	.align		4
.L_101:
        /*0160*/ 	.word	index@(_ZN3cub18CUB_300001_SM_10006detail11scan_by_key21DeviceScanByKeyKernelINS2_10policy_hubIN6thrust24THRUST_300001_SM_1000_NS18transform_iteratorI6RowKeyNS6_17counting_iteratorIiNS6_11use_defaultESA_SA_EESA_SA_EEhh8SatAddU8E10Policy1000ESC_PhSG_NS0_24ReduceByKeyScanTileStateIhiLb1EEEN4cuda3std3__48equal_toIiEESD_NS0_8NullTypeEmhiEEvT0_PT9_T1_T2_T3_iT4_T5_T6_T7_)
        /*0164*/ 	.word	0x00000000


	//----- nvinfo : EIATTR_REGCOUNT
	.align		4
.L_102:
        /*0168*/ 	.byte	0x04, 0x2f
        /*016a*/ 	.short	(.L_104 - .L_103)
	.align		4
.L_103:
        /*016c*/ 	.word	index@(_ZN3cub18CUB_300001_SM_10006detail9transform16transform_kernelINS2_10policy_hubILb1EN4cuda3std3__45tupleIJN6thrust24THRUST_300001_SM_1000_NS10device_ptrIhEEEEEE10policy1000Ei8CastByteNSB_IjEEJPhEEEvT0_iT1_T2_DpNS2_10kernel_argIT3_EE)
        /*0170*/ 	.word	0x00000020


	//----- nvinfo : EIATTR_FRAME_SIZE
	.align		4
.L_104:
        /*0174*/ 	.byte	0x04, 0x11
        /*0176*/ 	.short	(.L_106 - .L_105)
	.align		4
.L_105:
        /*0178*/ 	.word	index@(_ZN3cub18CUB_300001_SM_10006detail9transform16transform_kernelINS2_10policy_hubILb1EN4cuda3std3__45tupleIJN6thrust24THRUST_300001_SM_1000_NS10device_ptrIhEEEEEE10policy1000Ei8CastByteNSB_IjEEJPhEEEvT0_iT1_T2_DpNS2_10kernel_argIT3_EE)
        /*017c*/ 	.word	0x00000000


	//----- nvinfo : EIATTR_REGCOUNT
	.align		4
.L_106:
        /*0180*/ 	.byte	0x04, 0x2f
        /*0182*/ 	.short	(.L_108 - .L_107)
	.align		4
.L_107:
        /*0184*/ 	.word	index@(_ZN3cub18CUB_300001_SM_10006detail9transform16transform_kernelINS2_10policy_hubILb1EN4cuda3std3__45tupleIJN6thrust24THRUST_300001_SM_1000_NS10device_ptrIhEEEEEE10policy1000El8CastByteNSB_IjEEJPhEEEvT0_iT1_T2_DpNS2_10kernel_argIT3_EE)
        /*0188*/ 	.word	0x00000020


	//----- nvinfo : EIATTR_FRAME_SIZE
	.align		4
.L_108:
        /*018c*/ 	.byte	0x04, 0x11
        /*018e*/ 	.short	(.L_110 - .L_109)
	.align		4
.L_109:
        /*0190*/ 	.word	index@(_ZN3cub18CUB_300001_SM_10006detail9transform16transform_kernelINS2_10policy_hubILb1EN4cuda3std3__45tupleIJN6thrust24THRUST_300001_SM_1000_NS10device_ptrIhEEEEEE10policy1000El8CastByteNSB_IjEEJPhEEEvT0_iT1_T2_DpNS2_10kernel_argIT3_EE)
        /*0194*/ 	.word	0x00000000


	//----- nvinfo : EIATTR_MIN_STACK_SIZE
	.align		4
.L_110:
        /*0198*/ 	.byte	0x04, 0x12
        /*019a*/ 	.short	(.L_112 - .L_111)
	.align		4
.L_111:
        /*019c*/ 	.word	index@(_ZN3cub18CUB_300001_SM_10006detail9transform16transform_kernelINS2_10policy_hubILb1EN4cuda3std3__45tupleIJN6thrust24THRUST_300001_SM_1000_NS10device_ptrIhEEEEEE10policy1000El8CastByteNSB_IjEEJPhEEEvT0_iT1_T2_DpNS2_10kernel_argIT3_EE)
        /*01a0*/ 	.word	0x00000000


	//----- nvinfo : EIATTR_MIN_STACK_SIZE
	.align		4
.L_112:
        /*01a4*/ 	.byte	0x04, 0x12
        /*01a6*/ 	.short	(.L_114 - .L_113)
	.align		4
.L_113:
        /*01a8*/ 	.word	index@(_ZN3cub18CUB_300001_SM_10006detail9transform16transform_kernelINS2_10policy_hubILb1EN4cuda3std3__45tupleIJN6thrust24THRUST_300001_SM_1000_NS10device_ptrIhEEEEEE10policy1000Ei8CastByteNSB_IjEEJPhEEEvT0_iT1_T2_DpNS2_10kernel_argIT3_EE)
        /*01ac*/ 	.word	0x00000000


	//----- nvinfo : EIATTR_MIN_STACK_SIZE
	.align		4
.L_114:
        /*01b0*/ 	.byte	0x04, 0x12
        /*01b2*/ 	.short	(.L_116 - .L_115)
	.align		4
.L_115:
        /*01b4*/ 	.word	index@(_ZN3cub18CUB_300001_SM_10006detail11scan_by_key21DeviceScanByKeyKernelINS2_10policy_hubIN6thrust24THRUST_300001_SM_1000_NS18transform_iteratorI6RowKeyNS6_17counting_iteratorIiNS6_11use_defaultESA_SA_EESA_SA_EEhh8SatAddU8E10Policy1000ESC_PhSG_NS0_24ReduceByKeyScanTileStateIhiLb1EEEN4cuda3std3__48equal_toIiEESD_NS0_8NullTypeEmhiEEvT0_PT9_T1_T2_T3_iT4_T5_T6_T7_)
        /*01b8*/ 	.word	0x00000000


	//----- nvinfo : EIATTR_MIN_STACK_SIZE
	.align		4
.L_116:
        /*01bc*/ 	.byte	0x04, 0x12
        /*01be*/ 	.short	(.L_118 - .L_117)
	.align		4
.L_117:
        /*01c0*/ 	.word	index@(_ZN3cub18CUB_300001_SM_10006detail11scan_by_key25DeviceScanByKeyInitKernelINS0_24ReduceByKeyScanTileStateIhiLb1EEEN6thrust24THRUST_300001_SM_1000_NS18transform_iteratorI6RowKeyNS7_17counting_iteratorIiNS7_11use_defaultESB_SB_EESB_SB_EEmEEvT_T0_PN4cuda3std3__415iterator_traitsISF_vE10value_typeET1_i)
        /*01c4*/ 	.word	0x00000000


	//----- nvinfo : EIATTR_MIN_STACK_SIZE
	.align		4
.L_118:
        /*01c8*/ 	.byte	0x04, 0x12
        /*01ca*/ 	.short	(.L_120 - .L_119)
	.align		4
.L_119:
        /*01cc*/ 	.word	index@(_ZN3cub18CUB_300001_SM_10006detail11scan_by_key21DeviceScanByKeyKernelINS2_10policy_hubIN6thrust24THRUST_300001_SM_1000_NS18transform_iteratorI6RowKeyNS6_17counting_iteratorIiNS6_11use_defaultESA_SA_EESA_SA_EEhh8SatAddU8E10Policy1000ESC_PhSG_NS0_24ReduceByKeyScanTileStateIhiLb1EEEN4cuda3std3__48equal_toIiEESD_NS0_8NullTypeEjhiEEvT0_PT9_T1_T2_T3_iT4_T5_T6_T7_)
        /*01d0*/ 	.word	0x00000000


	//----- nvinfo : EIATTR_MIN_STACK_SIZE
	.align		4
.L_120:
        /*01d4*/ 	.byte	0x04, 0x12
        /*01d6*/ 	.short	(.L_122 - .L_121)
	.align		4
.L_121:
        /*01d8*/ 	.word	index@(_ZN3cub18CUB_300001_SM_10006detail11scan_by_key25DeviceScanByKeyInitKernelINS0_24ReduceByKeyScanTileStateIhiLb1EEEN6thrust24THRUST_300001_SM_1000_NS18transform_iteratorI6RowKeyNS7_17counting_iteratorIiNS7_11use_defaultESB_SB_EESB_SB_EEjEEvT_T0_PN4cuda3std3__415iterator_traitsISF_vE10value_typeET1_i)
        /*01dc*/ 	.word	0x00000000


	//----- nvinfo : EIATTR_MIN_STACK_SIZE
	.align		4
.L_122:
        /*01e0*/ 	.byte	0x04, 0x12
        /*01e2*/ 	.short	(.L_124 - .L_123)
	.align		4
.L_123:
        /*01e4*/ 	.word	index@(_ZN3cub18CUB_300001_SM_10006detail11scan_by_key21DeviceScanByKeyKernelINS2_10policy_hubIN6thrust24THRUST_300001_SM_1000_NS18transform_iteratorI6RowKeyNS6_17counting_iteratorIiNS6_11use_defaultESA_SA_EESA_SA_EE6__halfSD_7HalfAddE10Policy1000ESC_PSD_SH_NS0_24ReduceByKeyScanTileStateISD_iLb1EEEN4cuda3std3__48equal_toIiEESE_NS0_8NullTypeEmSD_iEEvT0_PT9_T1_T2_T3_iT4_T5_T6_T7_)
        /*01e8*/ 	.word	0x00000000


	//----- nvinfo : EIATTR_MIN_STACK_SIZE
	.align		4
.L_124:
        /*01ec*/ 	.byte	0x04, 0x12
        /*01ee*/ 	.short	(.L_126 - .L_125)
	.align		4
.L_125:
        /*01f0*/ 	.word	index@(_ZN3cub18CUB_300001_SM_10006detail11scan_by_key25DeviceScanByKeyInitKernelINS0_24ReduceByKeyScanTileStateI6__halfiLb1EEEN6thrust24THRUST_300001_SM_1000_NS18transform_iteratorI6RowKeyNS8_17counting_iteratorIiNS8_11use_defaultESC_SC_EESC_SC_EEmEEvT_T0_PN4cuda3std3__415iterator_traitsISG_vE10value_typeET1_i)
        /*01f4*/ 	.word	0x00000000


	//----- nvinfo : EIATTR_MIN_STACK_SIZE
	.align		4
.L_126:
        /*01f8*/ 	.byte	0x04, 0x12
        /*01fa*/ 	.short	(.L_128 - .L_127)
	.align		4
.L_127:
        /*01fc*/ 	.word	index@(_ZN3cub18CUB_300001_SM_10006detail11scan_by_key21DeviceScanByKeyKernelINS2_10policy_hubIN6thrust24THRUST_300001_SM_1000_NS18transform_iteratorI6RowKeyNS6_17counting_iteratorIiNS6_11use_defaultESA_SA_EESA_SA_EE6__halfSD_7HalfAddE10Policy1000ESC_PSD_SH_NS0_24ReduceByKeyScanTileStateISD_iLb1EEEN4cuda3std3__48equal_toIiEESE_NS0_8NullTypeEjSD_iEEvT0_PT9_T1_T2_T3_iT4_T5_T6_T7_)
        /*0200*/ 	.word	0x00000000


	//----- nvinfo : EIATTR_MIN_STACK_SIZE
	.align		4
.L_128:
        /*0204*/ 	.byte	0x04, 0x12
        /*0206*/ 	.short	(.L_130 - .L_129)
	.align		4
.L_129:
        /*0208*/ 	.word	index@(_ZN3cub18CUB_300001_SM_10006detail11scan_by_key25DeviceScanByKeyInitKernelINS0_24ReduceByKeyScanTileStateI6__halfiLb1EEEN6thrust24THRUST_300001_SM_1000_NS18transform_iteratorI6RowKeyNS8_17counting_iteratorIiNS8_11use_defaultESC_SC_EESC_SC_EEjEEvT_T0_PN4cuda3std3__415iterator_traitsISG_vE10value_typeET1_i)
        /*020c*/ 	.word	0x00000000


	//----- nvinfo : EIATTR_MIN_STACK_SIZE
	.align		4
.L_130:
        /*0210*/ 	.byte	0x04, 0x12
        /*0212*/ 	.short	(.L_132 - .L_131)
	.align		4
.L_131:
        /*0214*/ 	.word	index@(_ZN3cub18CUB_300001_SM_10006detail11scan_by_key21DeviceScanByKeyKernelINS2_10policy_hubIN6thrust24THRUST_300001_SM_1000_NS18transform_iteratorI6RowKeyNS6_17counting_iteratorIiNS6_11use_defaultESA_SA_EESA_SA_EEjjN4cuda3std3__44plusIvEEE10Policy1000ESC_PjSK_NS0_24ReduceByKeyScanTileStateIjiLb1EEENSF_8equal_toIvEESH_NS0_8NullTypeEmjiEEvT0_PT9_T1_T2_T3_iT4_T5_T6_T7_)
        /*0218*/ 	.word	0x00000000


	//----- nvinfo : EIATTR_MIN_STACK_SIZE
	.align		4
.L_132:
        /*021c*/ 	.byte	0x04, 0x12
        /*021e*/ 	.short	(.L_134 - .L_133)
	.align		4
.L_133:
        /*0220*/ 	.word	index@(_ZN3cub18CUB_300001_SM_10006detail11scan_by_key25DeviceScanByKeyInitKernelINS0_24ReduceByKeyScanTileStateIjiLb1EEEN6thrust24THRUST_300001_SM_1000_NS18transform_iteratorI6RowKeyNS7_17counting_iteratorIiNS7_11use_defaultESB_SB_EESB_SB_EEmEEvT_T0_PN4cuda3std3__415iterator_traitsISF_vE10value_typeET1_i)
        /*0224*/ 	.word	0x00000000


	//----- nvinfo : EIATTR_MIN_STACK_SIZE
	.align		4
.L_134:
        /*0228*/ 	.byte	0x04, 0x12
        /*022a*/ 	.short	(.L_136 - .L_135)
	.align		4
.L_135:
        /*022c*/ 	.word	index@(_ZN3cub18CUB_300001_SM_10006detail11scan_by_key21DeviceScanByKeyKernelINS2_10policy_hubIN6thrust24THRUST_300001_SM_1000_NS18transform_iteratorI6RowKeyNS6_17counting_iteratorIiNS6_11use_defaultESA_SA_EESA_SA_EEjjN4cuda3std3__44plusIvEEE10Policy1000ESC_PjSK_NS0_24ReduceByKeyScanTileStateIjiLb1EEENSF_8equal_toIvEESH_NS0_8NullTypeEjjiEEvT0_PT9_T1_T2_T3_iT4_T5_T6_T7_)
        /*0230*/ 	.word	0x00000000


	//----- nvinfo : EIATTR_MIN_STACK_SIZE
	.align		4
.L_136:
        /*0234*/ 	.byte	0x04, 0x12
        /*0236*/ 	.short	(.L_138 - .L_137)
	.align		4
.L_137:
        /*0238*/ 	.word	index@(_ZN3cub18CUB_300001_SM_10006detail11scan_by_key25DeviceScanByKeyInitKernelINS0_24ReduceByKeyScanTileStateIjiLb1EEEN6thrust24THRUST_300001_SM_1000_NS18transform_iteratorI6RowKeyNS7_17counting_iteratorIiNS7_11use_defaultESB_SB_EESB_SB_EEjEEvT_T0_PN4cuda3std3__415iterator_traitsISF_vE10value_typeET1_i)
        /*023c*/ 	.word	0x00000000


	//----- nvinfo : EIATTR_MIN_STACK_SIZE
	.align		4
.L_138:
        /*0240*/ 	.byte	0x04, 0x12
        /*0242*/ 	.short	(.L_140 - .L_139)
	.align		4
.L_139:
        /*0244*/ 	.word	index@(_ZN3cub18CUB_300001_SM_10006detail11EmptyKernelIvEEvv)
        /*0248*/ 	.word	0x00000000


	//----- nvinfo : EIATTR_MIN_STACK_SIZE
	.align		4
.L_140:
        /*024c*/ 	.byte	0x04, 0x12
        /*024e*/ 	.short	(.L_142 - .L_141)
	.align		4
.L_141:
        /*0250*/ 	.word	index@(_Z7addHighP6__halfPKhi)
        /*0254*/ 	.word	0x00000000


	//----- nvinfo : EIATTR_MIN_STACK_SIZE
	.align		4
.L_142:
        /*0258*/ 	.byte	0x04, 0x12
        /*025a*/ 	.short	(.L_144 - .L_143)
	.align		4
.L_143:
        /*025c*/ 	.word	index@(_Z9packLow12PKhP6__halfPhi)
        /*0260*/ 	.word	0x00000000
.L_144:


//--------------------- .nv.compat                --------------------------
	.section	.nv.compat,"",@"SHT_CUDA_COMPAT_INFO"
	.align	4
        /*0000*/ 	.byte	0x02, 0x09, 0x00, 0x00, 0x02, 0x02, 0x01, 0x00, 0x02, 0x05, 0x05, 0x00, 0x03, 0x07, 0x01, 0x01
        /*0010*/ 	.byte	0x02, 0x03, 0x00, 0x00, 0x02, 0x06, 0x01, 0x00, 0x04, 0x0b, 0x08, 0x00, 0x09, 0x00, 0x00, 0x00
        /*0020*/ 	.byte	0x00, 0x00, 0x00, 0x00


//--------------------- .nv.info._ZN3cub18CUB_300001_SM_10006detail9transform16transform_kernelINS2_10policy_hubILb1EN4cuda3std3__45tupleIJN6thrust24THRUST_300001_SM_1000_NS10device_ptrIhEEEEEE10policy1000El8CastByteNSB_IjEEJPhEEEvT0_iT1_T2_DpNS2_10kernel_argIT3_EE --------------------------
	.section	.nv.info._ZN3cub18CUB_300001_SM_10006detail9transform16transform_kernelINS2_10policy_hubILb1EN4cuda3std3__45tupleIJN6thrust24THRUST_300001_SM_1000_NS10device_ptrIhEEEEEE10policy1000El8CastByteNSB_IjEEJPhEEEvT0_iT1_T2_DpNS2_10kernel_argIT3_EE,"",@"SHT_CUDA_INFO"
	.sectionflags	@""
	.align	4


	//----- nvinfo : EIATTR_CUDA_API_VERSION
	.align		4
        /*0000*/ 	.byte	0x04, 0x37
        /*0002*/ 	.short	(.L_146 - .L_145)
.L_145:
        /*0004*/ 	.word	0x00000082


	//----- nvinfo : EIATTR_KPARAM_INFO
	.align		4
.L_146:
        /*0008*/ 	.byte	0x04, 0x17
        /*000a*/ 	.short	(.L_148 - .L_147)
.L_147:
        /*000c*/ 	.word	0x00000000
        /*0010*/ 	.short	0x0004
        /*0012*/ 	.short	0x0018
        /*0014*/ 	.byte	0x00, 0xf0, 0x41, 0x00


	//----- nvinfo : EIATTR_KPARAM_INFO
	.align		4
.L_148:
        /*0018*/ 	.byte	0x04, 0x17
        /*001a*/ 	.short	(.L_150 - .L_149)
.L_149:
        /*001c*/ 	.word	0x00000000
        /*0020*/ 	.short	0x0003
        /*0022*/ 	.short	0x0010
        /*0024*/ 	.byte	0x00, 0xf0, 0x21, 0x00


	//----- nvinfo : EIATTR_KPARAM_INFO
	.align		4
.L_150:
        /*0028*/ 	.byte	0x04, 0x17
        /*002a*/ 	.short	(.L_152 - .L_151)
.L_151:
        /*002c*/ 	.word	0x00000000
        /*0030*/ 	.short	0x0002
        /*0032*/ 	.short	0x000c
        /*0034*/ 	.byte	0x00, 0xf0, 0x05, 0x00


	//----- nvinfo : EIATTR_KPARAM_INFO
	.align		4
.L_152:
        /*0038*/ 	.byte	0x04, 0x17
        /*003a*/ 	.short	(.L_154 - .L_153)
.L_153:
        /*003c*/ 	.word	0x00000000
        /*0040*/ 	.short	0x0001
        /*0042*/ 	.short	0x0008
        /*0044*/ 	.byte	0x00, 0xf0, 0x11, 0x00


	//----- nvinfo : EIATTR_KPARAM_INFO
	.align		4
.L_154:
        /*0048*/ 	.byte	0x04, 0x17
        /*004a*/ 	.short	(.L_156 - .L_155)
.L_155:
        /*004c*/ 	.word	0x00000000
        /*0050*/ 	.short	0x0000
        /*0052*/ 	.short	0x0000
        /*0054*/ 	.byte	0x00, 0xf0, 0x21, 0x00


	//----- nvinfo : EIATTR_SPARSE_MMA_MASK
	.align		4
.L_156:
        /*0058*/ 	.byte	0x03, 0x50
        /*005a*/ 	.short	0x0000


	//----- nvinfo : EIATTR_MAXREG_COUNT
	.align		4
        /*005c*/ 	.byte	0x03, 0x1b
        /*005e*/ 	.short	0x00ff


	//----- nvinfo : EIATTR_MERCURY_ISA_VERSION
	.align		4
        /*0060*/ 	.byte	0x03, 0x5f
        /*0062*/ 	.short	0x0101


	//----- nvinfo : EIATTR_VRC_CTA_INIT_COUNT
	.align		4
        /*0064*/ 	.byte	0x02, 0x4a
	.zero		1
	.zero		1


	//----- nvinfo : EIATTR_EXIT_INSTR_OFFSETS
	.align		4
        /*0068*/ 	.byte	0x04, 0x1c
        /*006a*/ 	.short	(.L_158 - .L_157)


	//   ....[0]....
.L_157:
        /*006c*/ 	.word	0x00000290


	//   ....[1]....
        /*0070*/ 	.word	0x00001060


	//   ....[2]....
        /*0074*/ 	.word	0x000014a0


	//   ....[3]....
        /*0078*/ 	.word	0x000016c0


	//   ....[4]....
        /*007c*/ 	.word	0x00001790


	//   ....[5]....
        /*0080*/ 	.word	0x000017b0


	//   ....[6]....
        /*0084*/ 	.word	0x00001b60


	//   ....[7]....
        /*0088*/ 	.word	0x00001d00


	//   ....[8]....
        /*008c*/ 	.word	0x00001e20


	//   ....[9]....
        /*0090*/ 	.word	0x00001ec0


	//----- nvinfo : EIATTR_MAX_THREADS
	.align		4
.L_158:
        /*0094*/ 	.byte	0x04, 0x05
        /*0096*/ 	.short	(.L_160 - .L_159)
.L_159:
        /*0098*/ 	.word	0x00000080
        /*009c*/ 	.word	0x00000001
        /*00a0*/ 	.word	0x00000001


	//----- nvinfo : EIATTR_CRS_STACK_SIZE
	.align		4
.L_160:
        /*00a4*/ 	.byte	0x04, 0x1e
        /*00a6*/ 	.short	(.L_162 - .L_161)
.L_161:
        /*00a8*/ 	.word	0x00000000


	//----- nvinfo : EIATTR_CBANK_PARAM_SIZE
	.align		4
.L_162:
        /*00ac*/ 	.byte	0x03, 0x19
        /*00ae*/ 	.short	0x0028


	//----- nvinfo : EIATTR_PARAM_CBANK
	.align		4
        /*00b0*/ 	.byte	0x04, 0x0a
        /*00b2*/ 	.short	(.L_164 - .L_163)
	.align		4
.L_163:
        /*00b4*/ 	.word	index@(.nv.constant0._ZN3cub18CUB_300001_SM_10006detail9transform16transform_kernelINS2_10policy_hubILb1EN4cuda3std3__45tupleIJN6thrust24THRUST_300001_SM_1000_NS10device_ptrIhEEEEEE10policy1000El8CastByteNSB_IjEEJPhEEEvT0_iT1_T2_DpNS2_10kernel_argIT3_EE)
        /*00b8*/ 	.short	0x0380
        /*00ba*/ 	.short	0x0028


	//----- nvinfo : EIATTR_SW_WAR
	.align		4
.L_164:
        /*00bc*/ 	.byte	0x04, 0x36
        /*00be*/ 	.short	(.L_166 - .L_165)
.L_165:
        /*00c0*/ 	.word	0x00000008
.L_166:


//--------------------- .nv.info._ZN3cub18CUB_300001_SM_10006detail9transform16transform_kernelINS2_10policy_hubILb1EN4cuda3std3__45tupleIJN6thrust24THRUST_300001_SM_1000_NS10device_ptrIhEEEEEE10policy1000Ei8CastByteNSB_IjEEJPhEEEvT0_iT1_T2_DpNS2_10kernel_argIT3_EE --------------------------
	.section	.nv.info._ZN3cub18CUB_300001_SM_10006detail9transform16transform_kernelINS2_10policy_hubILb1EN4cuda3std3__45tupleIJN6thrust24THRUST_300001_SM_1000_NS10device_ptrIhEEEEEE10policy1000Ei8CastByteNSB_IjEEJPhEEEvT0_iT1_T2_DpNS2_10kernel_argIT3_EE,"",@"SHT_CUDA_INFO"
	.sectionflags	@""
	.align	4


	//----- nvinfo : EIATTR_CUDA_API_VERSION
	.align		4
        /*0000*/ 	.byte	0x04, 0x37
        /*0002*/ 	.short	(.L_168 - .L_167)
.L_167:
        /*0004*/ 	.word	0x00000082


	//----- nvinfo : EIATTR_KPARAM_INFO
	.align		4
.L_168:
        /*0008*/ 	.byte	0x04, 0x17
        /*000a*/ 	.short	(.L_170 - .L_169)
.L_169:
        /*000c*/ 	.word	0x00000000
        /*0010*/ 	.short	0x0004
        /*0012*/ 	.short	0x0018
        /*0014*/ 	.byte	0x00, 0xf0, 0x41, 0x00


	//----- nvinfo : EIATTR_KPARAM_INFO
	.align		4
.L_170:
        /*0018*/ 	.byte	0x04, 0x17
        /*001a*/ 	.short	(.L_172 - .L_171)
.L_171:
        /*001c*/ 	.word	0x00000000
        /*0020*/ 	.short	0x0003
        /*0022*/ 	.short	0x0010
        /*0024*/ 	.byte	0x00, 0xf0, 0x21, 0x00


	//----- nvinfo : EIATTR_KPARAM_INFO
	.align		4
.L_172:
        /*0028*/ 	.byte	0x04, 0x17
        /*002a*/ 	.short	(.L_174 - .L_173)
.L_173:
        /*002c*/ 	.word	0x00000000
        /*0030*/ 	.short	0x0002
        /*0032*/ 	.short	0x0008
        /*0034*/ 	.byte	0x00, 0xf0, 0x05, 0x00


	//----- nvinfo : EIATTR_KPARAM_INFO
	.align		4
.L_174:
        /*0038*/ 	.byte	0x04, 0x17
        /*003a*/ 	.short	(.L_176 - .L_175)
.L_175:
        /*003c*/ 	.word	0x00000000
        /*0040*/ 	.short	0x0001
        /*0042*/ 	.short	0x0004
        /*0044*/ 	.byte	0x00, 0xf0, 0x11, 0x00


	//----- nvinfo : EIATTR_KPARAM_INFO
	.align		4
.L_176:
        /*0048*/ 	.byte	0x04, 0x17
        /*004a*/ 	.short	(.L_178 - .L_177)
.L_177:
        /*004c*/ 	.word	0x00000000
        /*0050*/ 	.short	0x0000
        /*0052*/ 	.short	0x0000
        /*0054*/ 	.byte	0x00, 0xf0, 0x11, 0x00


	//----- nvinfo : EIATTR_SPARSE_MMA_MASK
	.align		4
.L_178:
        /*0058*/ 	.byte	0x03, 0x50
        /*005a*/ 	.short	0x0000


	//----- nvinfo : EIATTR_MAXREG_COUNT
	.align		4
        /*005c*/ 	.byte	0x03, 0x1b
        /*005e*/ 	.short	0x00ff


	//----- nvinfo : EIATTR_MERCURY_ISA_VERSION
	.align		4
        /*0060*/ 	.byte	0x03, 0x5f
        /*0062*/ 	.short	0x0101


	//----- nvinfo : EIATTR_VRC_CTA_INIT_COUNT
	.align		4
        /*0064*/ 	.byte	0x02, 0x4a
	.zero		1
	.zero		1


	//----- nvinfo : EIATTR_EXIT_INSTR_OFFSETS
	.align		4
        /*0068*/ 	.byte	0x04, 0x1c
        /*006a*/ 	.short	(.L_180 - .L_179)


	//   ....[0]....
.L_179:
        /*006c*/ 	.word	0x00000250


	//   ....[1]....
        /*0070*/ 	.word	0x00000600


	//   ....[2]....
        /*0074*/ 	.word	0x000007b0


	//   ....[3]....
        /*0078*/ 	.word	0x000008d0


	//   ....[4]....
        /*007c*/ 	.word	0x00000990


	//   ....[5]....
        /*0080*/ 	.word	0x000009b0


	//   ....[6]....
        /*0084*/ 	.word	0x00001070


	//   ....[7]....
        /*0088*/ 	.word	0x000014b0


	//   ....[8]....
        /*008c*/ 	.word	0x000016d0


	//   ....[9]....
        /*0090*/ 	.word	0x00001780


	//----- nvinfo : EIATTR_MAX_THREADS
	.align		4
.L_180:
        /*0094*/ 	.byte	0x04, 0x05
        /*0096*/ 	.short	(.L_182 - .L_181)
.L_181:
        /*0098*/ 	.word	0x00000080
        /*009c*/ 	.word	0x00000001
        /*00a0*/ 	.word	0x00000001


	//----- nvinfo : EIATTR_CRS_STACK_SIZE
	.align		4
.L_182:
        /*00a4*/ 	.byte	0x04, 0x1e
        /*00a6*/ 	.short	(.L_184 - .L_183)
.L_183:
        /*00a8*/ 	.word	0x00000000


	//----- nvinfo : EIATTR_CBANK_PARAM_SIZE
	.align		4
.L_184:
        /*00ac*/ 	.byte	0x03, 0x19
        /*00ae*/ 	.short	0x0028


	//----- nvinfo : EIATTR_PARAM_CBANK
	.align		4
        /*00b0*/ 	.byte	0x04, 0x0a
        /*00b2*/ 	.short	(.L_186 - .L_185)
	.align		4
.L_185:
        /*00b4*/ 	.word	index@(.nv.constant0._ZN3cub18CUB_300001_SM_10006detail9transform16transform_kernelINS2_10policy_hubILb1EN4cuda3std3__45tupleIJN6thrust24THRUST_300001_SM_1000_NS10device_ptrIhEEEEEE10policy1000Ei8CastByteNSB_IjEEJPhEEEvT0_iT1_T2_DpNS2_10kernel_argIT3_EE)
        /*00b8*/ 	.short	0x0380
        /*00ba*/ 	.short	0x0028


	//----- nvinfo : EIATTR_SW_WAR
	.align		4
.L_186:
        /*00bc*/ 	.byte	0x04, 0x36
        /*00be*/ 	.short	(.L_188 - .L_187)
.L_187:
        /*00c0*/ 	.word	0x00000008
.L_188:


//--------------------- .nv.info._ZN3cub18CUB_300001_SM_10006detail11scan_by_key21DeviceScanByKeyKernelINS2_10policy_hubIN6thrust24THRUST_300001_SM_1000_NS18transform_iteratorI6RowKeyNS6_17counting_iteratorIiNS6_11use_defaultESA_SA_EESA_SA_EEhh8SatAddU8E10Policy1000ESC_PhSG_NS0_24ReduceByKeyScanTileStateIhiLb1EEEN4cuda3std3__48equal_toIiEESD_NS0_8NullTypeEmhiEEvT0_PT9_T1_T2_T3_iT4_T5_T6_T7_ --------------------------
	.section	.nv.info._ZN3cub18CUB_300001_SM_10006detail11scan_by_key21DeviceScanByKeyKernelINS2_10policy_hubIN6thrust24THRUST_300001_SM_1000_NS18transform_iteratorI6RowKeyNS6_17counting_iteratorIiNS6_11use_defaultESA_SA_EESA_SA_EEhh8SatAddU8E10Policy1000ESC_PhSG_NS0_24ReduceByKeyScanTileStateIhiLb1EEEN4cuda3std3__48equal_toIiEESD_NS0_8NullTypeEmhiEEvT0_PT9_T1_T2_T3_iT4_T5_T6_T7_,"",@"SHT_CUDA_INFO"
	.sectionflags	@""
	.align	4


	//----- nvinfo : EIATTR_CUDA_API_VERSION
	.align		4
        /*0000*/ 	.byte	0x04, 0x37
        /*0002*/ 	.short	(.L_190 - .L_189)
.L_189:
        /*0004*/ 	.word	0x00000082


	//----- nvinfo : EIATTR_KPARAM_INFO
	.align		4
.L_190:
        /*0008*/ 	.byte	0x04, 0x17
        /*000a*/ 	.short	(.L_192 - .L_191)
.L_191:
        /*000c*/ 	.word	0x00000000
        /*0010*/ 	.short	0x0009
        /*0012*/ 	.short	0x0030
        /*0014*/ 	.byte	0x00, 0xf0, 0x21, 0x00


	//----- nvinfo : EIATTR_KPARAM_INFO
	.align		4
.L_192:
        /*0018*/ 	.byte	0x04, 0x17
        /*001a*/ 	.short	(.L_194 - .L_193)
.L_193:
        /*001c*/ 	.word	0x00000000
        /*0020*/ 	.short	0x0008
        /*0022*/ 	.short	0x002e
        /*0024*/ 	.byte	0x00, 0xf0, 0x05, 0x00


	//----- nvinfo : EIATTR_KPARAM_INFO
	.align		4
.L_194:
        /*0028*/ 	.byte	0x04, 0x17
        /*002a*/ 	.short	(.L_196 - .L_195)
.L_195:
        /*002c*/ 	.word	0x00000000
        /*0030*/ 	.short	0x0007
        /*0032*/ 	.short	0x002d
        /*0034*/ 	.byte	0x00, 0xf0, 0x05, 0x00


	//----- nvinfo : EIATTR_KPARAM_INFO
	.align		4
.L_196:
        /*0038*/ 	.byte	0x04, 0x17
        /*003a*/ 	.short	(.L_198 - .L_197)
.L_197:
        /*003c*/ 	.word	0x00000000
        /*0040*/ 	.short	0x0006
        /*0042*/ 	.short	0x002c
        /*0044*/ 	.byte	0x00, 0xf0, 0x05, 0x00


	//----- nvinfo : EIATTR_KPARAM_INFO
	.align		4
.L_198:
        /*0048*/ 	.byte	0x04, 0x17
        /*004a*/ 	.short	(.L_200 - .L_199)
.L_199:
        /*004c*/ 	.word	0x00000000
        /*0050*/ 	.short	0x0005
        /*0052*/ 	.short	0x0028
        /*0054*/ 	.byte	0x00, 0xf0, 0x11, 0x00


	//----- nvinfo : EIATTR_KPARAM_INFO
	.align		4
.L_200:
        /*0058*/ 	.byte	0x04, 0x17
        /*005a*/ 	.short	(.L_202 - .L_201)
.L_201:
        /*005c*/ 	.word	0x00000000
        /*0060*/ 	.short	0x0004
        /*0062*/ 	.short	0x0020
        /*0064*/ 	.byte	0x00, 0xf0, 0x21, 0x00


	//----- nvinfo : EIATTR_KPARAM_INFO
	.align		4
.L_202:
        /*0068*/ 	.byte	0x04, 0x17
        /*006a*/ 	.short	(.L_204 - .L_203)
.L_203:
        /*006c*/ 	.word	0x00000000
        /*0070*/ 	.short	0x0003
        /*0072*/ 	.short	0x0018
        /*0074*/ 	.byte	0x00, 0xf5, 0x21, 0x00


	//----- nvinfo : EIATTR_KPARAM_INFO
	.align		4
.L_204:
        /*0078*/ 	.byte	0x04, 0x17
        /*007a*/ 	.short	(.L_206 - .L_205)
.L_205:
        /*007c*/ 	.word	0x00000000
        /*0080*/ 	.short	0x0002
        /*0082*/ 	.short	0x0010
        /*0084*/ 	.byte	0x00, 0xf5, 0x21, 0x00


	//----- nvinfo : EIATTR_KPARAM_INFO
	.align		4
.L_206:
        /*0088*/ 	.byte	0x04, 0x17
        /*008a*/ 	.short	(.L_208 - .L_207)
.L_207:
        /*008c*/ 	.word	0x00000000
        /*0090*/ 	.short	0x0001
        /*0092*/ 	.short	0x0008
        /*0094*/ 	.byte	0x00, 0xf5, 0x21, 0x00


	//----- nvinfo : EIATTR_KPARAM_INFO
	.align		4
.L_208:
        /*0098*/ 	.byte	0x04, 0x17
        /*009a*/ 	.short	(.L_210 - .L_209)
.L_209:
        /*009c*/ 	.word	0x00000000
        /*00a0*/ 	.short	0x0000
        /*00a2*/ 	.short	0x0000
        /*00a4*/ 	.byte	0x00, 0xf0, 0x21, 0x00


	//----- nvinfo : EIATTR_SPARSE_MMA_MASK
	.align		4
.L_210:
        /*00a8*/ 	.byte	0x03, 0x50
        /*00aa*/ 	.short	0x0000


	//----- nvinfo : EIATTR_MAXREG_COUNT
	.align		4
        /*00ac*/ 	.byte	0x03, 0x1b
        /*00ae*/ 	.short	0x00ff


	//----- nvinfo : EIATTR_NUM_BARRIERS
	.align		4
        /*00b0*/ 	.byte	0x02, 0x4c
        /*00b2*/ 	.byte	0x01
	.zero		1


	//----- nvinfo : EIATTR_MERCURY_ISA_VERSION
	.align		4
        /*00b4*/ 	.byte	0x03, 0x5f
        /*00b6*/ 	.short	0x0101


	//----- nvinfo : EIATTR_COOP_GROUP_MASK_REGIDS
	.align		4
        /*00b8*/ 	.byte	0x04, 0x29
        /*00ba*/ 	.short	(.L_212 - .L_211)


	//   ....[0]....
.L_211:
        /*00bc*/ 	.word	0xffffffff


	//   ....[1]....
        /*00c0*/ 	.word	0xffffffff


	//   ....[2]....
        /*00c4*/ 	.word	0xffffffff


	//   ....[3]....
        /*00c8*/ 	.word	0xffffffff


	//   ....[4]....
        /*00cc*/ 	.word	0xffffffff


	//   ....[5]....
        /*00d0*/ 	.word	0xffffffff


	//   ....[6]....
        /*00d4*/ 	.word	0xffffffff


	//   ....[7]....
        /*00d8*/ 	.word	0xffffffff


	//   ....[8]....
        /*00dc*/ 	.word	0xffffffff


	//   ....[9]....
        /*00e0*/ 	.word	0xffffffff


	//   ....[10]....
        /*00e4*/ 	.word	0xffffffff


	//   ....[11]....
        /*00e8*/ 	.word	0xffffffff


	//   ....[12]....
        /*00ec*/ 	.word	0xffffffff


	//   ....[13]....
        /*00f0*/ 	.word	0xffffffff


	//   ....[14]....
        /*00f4*/ 	.word	0xffffffff


	//   ....[15]....
        /*00f8*/ 	.word	0xffffffff


	//   ....[16]....
        /*00fc*/ 	.word	0xffffffff


	//   ....[17]....
        /*0100*/ 	.word	0xffffffff


	//   ....[18]....
        /*0104*/ 	.word	0xffffffff


	//   ....[19]....
        /*0108*/ 	.word	0xffffffff


	//   ....[20]....
        /*010c*/ 	.word	0xffffffff


	//   ....[21]....
        /*0110*/ 	.word	0xffffffff


	//   ....[22]....
        /*0114*/ 	.word	0xffffffff


	//   ....[23]....
        /*0118*/ 	.word	0xffffffff


	//   ....[24]....
        /*011c*/ 	.word	0xffffffff


	//   ....[25]....
        /*0120*/ 	.word	0xffffffff


	//   ....[26]....
        /*0124*/ 	.word	0xffffffff


	//   ....[27]....
        /*0128*/ 	.word	0xffffffff


	//   ....[28]....
        /*012c*/ 	.word	0xffffffff


	//   ....[29]....
        /*0130*/ 	.word	0xffffffff


	//   ....[30]....
        /*0134*/ 	.word	0xffffffff


	//   ....[31]....
        /*0138*/ 	.word	0xffffffff


	//   ....[32]....
        /*013c*/ 	.word	0xffffffff


	//   ....[33]....
        /*0140*/ 	.word	0xffffffff


	//   ....[34]....
        /*0144*/ 	.word	0xffffffff


	//   ....[35]....
        /*0148*/ 	.word	0xffffffff


	//   ....[36]....
        /*014c*/ 	.word	0xffffffff


	//   ....[37]....
        /*0150*/ 	.word	0xffffffff


	//   ....[38]....
        /*0154*/ 	.word	0xffffffff


	//   ....[39]....
        /*0158*/ 	.word	0xffffffff


	//   ....[40]....
        /*015c*/ 	.word	0xffffffff


	//   ....[41]....
        /*0160*/ 	.word	0xffffffff


	//   ....[42]....
        /*0164*/ 	.word	0xffffffff


	//   ....[43]....
        /*0168*/ 	.word	0xffffffff


	//   ....[44]....
        /*016c*/ 	.word	0xffffffff


	//   ....[45]....
        /*0170*/ 	.word	0xffffffff


	//   ....[46]....
        /*0174*/ 	.word	0xffffffff


	//   ....[47]....
        /*0178*/ 	.word	0xffffffff


	//   ....[48]....
        /*017c*/ 	.word	0xffffffff


	//   ....[49]....
        /*0180*/ 	.word	0xffffffff


	//   ....[50]....
        /*0184*/ 	.word	0xffffffff


	//   ....[51]....
        /*0188*/ 	.word	0xffffffff


	//   ....[52]....
        /*018c*/ 	.word	0xffffffff


	//   ....[53]....
        /*0190*/ 	.word	0xffffffff


	//   ....[54]....
        /*0194*/ 	.word	0xffffffff


	//   ....[55]....
        /*0198*/ 	.word	0xffffffff


	//   ....[56]....
        /*019c*/ 	.word	0xffffffff


	//   ....[57]....
        /*01a0*/ 	.word	0xffffffff


	//   ....[58]....
        /*01a4*/ 	.word	0xffffffff


	//   ....[59]....
        /*01a8*/ 	.word	0xffffffff


	//   ....[60]....
        /*01ac*/ 	.word	0xffffffff


	//   ....[61]....
        /*01b0*/ 	.word	0xffffffff


	//   ....[62]....
        /*01b4*/ 	.word	0xffffffff


	//   ....[63]....
        /*01b8*/ 	.word	0xffffffff


	//   ....[64]....
        /*01bc*/ 	.word	0xffffffff


	//   ....[65]....
        /*01c0*/ 	.word	0xffffffff


	//   ....[66]....
        /*01c4*/ 	.word	0xffffffff


	//   ....[67]....
        /*01c8*/ 	.word	0xffffffff


	//   ....[68]....
        /*01cc*/ 	.word	0xffffffff


	//   ....[69]....
        /*01d0*/ 	.word	0xffffffff


	//   ....[70]....
        /*01d4*/ 	.word	0xffffffff


	//   ....[71]....
        /*01d8*/ 	.word	0xffffffff


	//   ....[72]....
        /*01dc*/ 	.word	0xffffffff


	//   ....[73]....
        /*01e0*/ 	.word	0xffffffff


	//   ....[74]....
        /*01e4*/ 	.word	0xffffffff


	//   ....[75]....
        /*01e8*/ 	.word	0xffffffff


	//   ....[76]....
        /*01ec*/ 	.word	0xffffffff


	//   ....[77]....
        /*01f0*/ 	.word	0xffffffff


	//   ....[78]....
        /*01f4*/ 	.word	0xffffffff


	//   ....[79]....
        /*01f8*/ 	.word	0xffffffff


	//   ....[80]....
        /*01fc*/ 	.word	0xffffffff


	//   ....[81]....
        /*0200*/ 	.word	0xffffffff


	//   ....[82]....
        /*0204*/ 	.word	0xffffffff


	//   ....[83]....
        /*0208*/ 	.word	0xffffffff


	//   ....[84]....
        /*020c*/ 	.word	0xffffffff


	//   ....[85]....
        /*0210*/ 	.word	0xffffffff


	//   ....[86]....
        /*0214*/ 	.word	0xffffffff


	//   ....[87]....
        /*0218*/ 	.word	0xffffffff


	//   ....[88]....
        /*021c*/ 	.word	0xffffffff


	//   ....[89]....
        /*0220*/ 	.word	0xffffffff


	//   ....[90]....
        /*0224*/ 	.word	0xffffffff


	//   ....[91]....
        /*0228*/ 	.word	0xffffffff


	//   ....[92]....
        /*022c*/ 	.word	0xffffffff


	//   ....[93]....
        /*0230*/ 	.word	0xffffffff


	//   ....[94]....
        /*0234*/ 	.word	0xffffffff


	//   ....[95]....
        /*0238*/ 	.word	0xffffffff


	//   ....[96]....
        /*023c*/ 	.word	0xffffffff


	//   ....[97]....
        /*0240*/ 	.word	0xffffffff


	//   ....[98]....
        /*0244*/ 	.word	0xffffffff


	//   ....[99]....
        /*0248*/ 	.word	0xffffffff


	//   ....[100]....
        /*024c*/ 	.word	0xffffffff


	//   ....[101]....
        /*0250*/ 	.word	0xffffffff


	//   ....[102]....
        /*0254*/ 	.word	0xffffffff


	//   ....[103]....
        /*0258*/ 	.word	0xffffffff


	//   ....[104]....
        /*025c*/ 	.word	0xffffffff


	//   ....[105]....
        /*0260*/ 	.word	0xffffffff


	//   ....[106]....
        /*0264*/ 	.word	0x0500000c


	//   ....[107]....
        /*0268*/ 	.word	0x0500000c


	//   ....[108]....
        /*026c*/ 	.word	0x0500000c


	//   ....[109]....
        /*0270*/ 	.word	0x0500000c


	//   ....[110]....
        /*0274*/ 	.word	0x0500000c


	//   ....[111]....
        /*0278*/ 	.word	0x0500000c


	//   ....[112]....
        /*027c*/ 	.word	0x0500000c


	//   ....[113]....
        /*0280*/ 	.word	0x0500000c


	//   ....[114]....
        /*0284*/ 	.word	0x0500000c


	//   ....[115]....
        /*0288*/ 	.word	0x0500000c


	//   ....[116]....
        /*028c*/ 	.word	0x0500000c


	//   ....[117]....
        /*0290*/ 	.word	0x0500000c


	//   ....[118]....
        /*0294*/ 	.word	0x0500000c


	//   ....[119]....
        /*0298*/ 	.word	0x0500000c


	//   ....[120]....
        /*029c*/ 	.word	0x0500000c


	//   ....[121]....
        /*02a0*/ 	.word	0x0500000c


	//   ....[122]....
        /*02a4*/ 	.word	0x0500000c


	//   ....[123]....
        /*02a8*/ 	.word	0x0500000c


	//   ....[124]....
        /*02ac*/ 	.word	0x0500000c


	//   ....[125]....
        /*02b0*/ 	.word	0x0500000c


	//   ....[126]....
        /*02b4*/ 	.word	0x0500000c


	//   ....[127]....
        /*02b8*/ 	.word	0x0500000c


	//   ....[128]....
        /*02bc*/ 	.word	0x0500000c


	//   ....[129]....
        /*02c0*/ 	.word	0x0500000c


	//   ....[130]....
        /*02c4*/ 	.word	0x0500000c


	//   ....[131]....
        /*02c8*/ 	.word	0x0500000c


	//   ....[132]....
        /*02cc*/ 	.word	0x0500000c


	//   ....[133]....
        /*02d0*/ 	.word	0x0500000c


	//   ....[134]....
        /*02d4*/ 	.word	0x0500000c


	//   ....[135]....
        /*02d8*/ 	.word	0x0500000c


	//   ....[136]....
        /*02dc*/ 	.word	0x0500000c


	//   ....[137]....
        /*02e0*/ 	.word	0x0500000c


	//   ....[138]....
        /*02e4*/ 	.word	0x0500000c


	//   ....[139]....
        /*02e8*/ 	.word	0x0500000c


	//   ....[140]....
        /*02ec*/ 	.word	0x0500000c


	//   ....[141]....
        /*02f0*/ 	.word	0x0500000c


	//   ....[142]....
        /*02f4*/ 	.word	0x0500000c


	//   ....[143]....
        /*02f8*/ 	.word	0x0500000c


	//   ....[144]....
        /*02fc*/ 	.word	0x0500000c


	//   ....[145]....
        /*0300*/ 	.word	0x0500000c


	//   ....[146]....
        /*0304*/ 	.word	0x0500000c


	//   ....[147]....
        /*0308*/ 	.word	0x0500000c


	//   ....[148]....
        /*030c*/ 	.word	0x0500000c


	//   ....[149]....
        /*0310*/ 	.word	0x0500000c


	//   ....[150]....
        /*0314*/ 	.word	0x0500000c


	//   ....[151]....
        /*0318*/ 	.word	0x0500000c


	//   ....[152]....
        /*031c*/ 	.word	0x0500000c


	//   ....[153]....
        /*0320*/ 	.word	0x0500000c


	//   ....[154]....
        /*0324*/ 	.word	0x0500000c


	//   ....[155]....
        /*0328*/ 	.word	0x0500000c


	//   ....[156]....
        /*032c*/ 	.word	0x0500000c


	//   ....[157]....
        /*0330*/ 	.word	0x0500000c


	//----- nvinfo : EIATTR_COOP_GROUP_INSTR_OFFSETS
	.align		4
.L_212:
        /*0334*/ 	.byte	0x04, 0x28
        /*0336*/ 	.short	(.L_214 - .L_213)


	//   ....[0]....
.L_213:
        /*0338*/ 	.word	0x00000ae0


	//   ....[1]....
        /*033c*/ 	.word	0x00000d00


	//   ....[2]....
        /*0340*/ 	.word	0x00001170


	//   ....[3]....
        /*0344*/ 	.word	0x000011d0


	//   ....[4]....
        /*0348*/ 	.word	0x000011f0


	//   ....[5]....
        /*034c*/ 	.word	0x00001260


	//   ....[6]....
        /*0350*/ 	.word	0x000012a0


	//   ....[7]....
        /*0354*/ 	.word	0x00001330


	//   ....[8]....
        /*0358*/ 	.word	0x00001350


	//   ....[9]....
        /*035c*/ 	.word	0x000013c0


	//   ....[10]....
        /*0360*/ 	.word	0x00001410


	//   ....[11]....
        /*0364*/ 	.word	0x00001490


	//   ....[12]....
        /*0368*/ 	.word	0x000014e0


	//   ....[13]....
        /*036c*/ 	.word	0x00001540


	//   ....[14]....
        /*0370*/ 	.word	0x00001ec0


	//   ....[15]....
        /*0374*/ 	.word	0x00001fb0


	//   ....[16]....
        /*0378*/ 	.word	0x00001fc0


	//   ....[17]....
        /*037c*/ 	.word	0x00002050


	//   ....[18]....
        /*0380*/ 	.word	0x00002070


	//   ....[19]....
        /*0384*/ 	.word	0x000020d0


	//   ....[20]....
        /*0388*/ 	.word	0x00002130


	//   ....[21]....
        /*038c*/ 	.word	0x00002180


	//   ....[22]....
        /*0390*/ 	.word	0x00002220


	//   ....[23]....
        /*0394*/ 	.word	0x00002230


	//   ....[24]....
        /*0398*/ 	.word	0x00002510


	//   ....[25]....
        /*039c*/ 	.word	0x00002620


	//   ....[26]....
        /*03a0*/ 	.word	0x00002930


	//   ....[27]....
        /*03a4*/ 	.word	0x00002990


	//   ....[28]....
        /*03a8*/ 	.word	0x00002a40


	//   ....[29]....
        /*03ac*/ 	.word	0x00002a60


	//   ....[30]....
        /*03b0*/ 	.word	0x00002b20


	//   ....[31]....
        /*03b4*/ 	.word	0x00002b40


	//   ....[32]....
        /*03b8*/ 	.word	0x00002ba0


	//   ....[33]....
        /*03bc*/ 	.word	0x00002bf0


	//   ....[34]....
        /*03c0*/ 	.word	0x00002c30


	//   ....[35]....
        /*03c4*/ 	.word	0x00002ca0


	//   ....[36]....
        /*03c8*/ 	.word	0x00002ce0


	//   ....[37]....
        /*03cc*/ 	.word	0x00002d80


	//   ....[38]....
        /*03d0*/ 	.word	0x00002d90


	//   ....[39]....
        /*03d4*/ 	.word	0x00002ec0


	//   ....[40]....
        /*03d8*/ 	.word	0x00002f10


	//   ....[41]....
        /*03dc*/ 	.word	0x00002fa0


	//   ....[42]....
        /*03e0*/ 	.word	0x00002fb0


	//   ....[43]....
        /*03e4*/ 	.word	0x00002fd0


	//   ....[44]....
        /*03e8*/ 	.word	0x00003070


	//   ....[45]....
        /*03ec*/ 	.word	0x000030a0


	//   ....[46]....
        /*03f0*/ 	.word	0x000030e0


	//   ....[47]....
        /*03f4*/ 	.word	0x00003160


	//   ....[48]....
        /*03f8*/ 	.word	0x00003190


	//   ....[49]....
        /*03fc*/ 	.word	0x00003220


	//   ....[50]....
        /*0400*/ 	.word	0x00003250


	//   ....[51]....
        /*0404*/ 	.word	0x000032f0


	//   ....[52]....
        /*0408*/ 	.word	0x00003ae0


	//   ....[53]....
        /*040c*/ 	.word	0x00004b30


	//   ....[54]....
        /*0410*/ 	.word	0x00004df0


	//   ....[55]....
        /*0414*/ 	.word	0x00005470


	//   ....[56]....
        /*0418*/ 	.word	0x000054d0


	//   ....[57]....
        /*041c*/ 	.word	0x000054f0


	//   ....[58]....
        /*0420*/ 	.word	0x00005550


	//   ....[59]....
        /*0424*/ 	.word	0x000055d0


	//   ....[60]....
        /*0428*/ 	.word	0x00005630


	//   ....[61]....
        /*042c*/ 	.word	0x00005650


	//   ....[62]....
        /*0430*/ 	.word	0x000056c0


	//   ....[63]....
        /*0434*/ 	.word	0x00005720


	//   ....[64]....
        /*0438*/ 	.word	0x000057a0


	//   ....[65]....
        /*043c*/ 	.word	0x000057d0


	//   ....[66]....
        /*0440*/ 	.word	0x00005810


	//   ....[67]....
        /*0444*/ 	.word	0x00006430


	//   ....[68]....
        /*0448*/ 	.word	0x00006470


	//   ....[69]....
        /*044c*/ 	.word	0x000064e0


	//   ....[70]....
        /*0450*/ 	.word	0x00006540


	//   ....[71]....
        /*0454*/ 	.word	0x00006560


	//   ....[72]....
        /*0458*/ 	.word	0x000065c0


	//   ....[73]....
        /*045c*/ 	.word	0x00006610


	//   ....[74]....
        /*0460*/ 	.word	0x000066a0


	//   ....[75]....
        /*0464*/ 	.word	0x000066d0


	//   ....[76]....
        /*0468*/ 	.word	0x00006730


	//   ....[77]....
        /*046c*/ 	.word	0x00006920


	//   ....[78]....
        /*0470*/ 	.word	0x00006bc0


	//   ....[79]....
        /*0474*/ 	.word	0x00006e60


	//   ....[80]....
        /*0478*/ 	.word	0x00006ec0


	//   ....[81]....
        /*047c*/ 	.word	0x00006f90


	//   ....[82]....
        /*0480*/ 	.word	0x00006fb0


	//   ....[83]....
        /*0484*/ 	.word	0x00007060


	//   ....[84]....
        /*0488*/ 	.word	0x00007080


	//   ....[85]....
        /*048c*/ 	.word	0x000070e0


	//   ....[86]....
        /*0490*/ 	.word	0x00007130


	//   ....[87]....
        /*0494*/ 	.word	0x000071c0


	//   ....[88]....
        /*0498*/ 	.word	0x000071e0


	//   ....[89]....
        /*049c*/ 	.word	0x00007260


	//   ....[90]....
        /*04a0*/ 	.word	0x00007290


	//   ....[91]....
        /*04a4*/ 	.word	0x00007330


	//   ....[92]....
        /*04a8*/ 	.word	0x000073f0


	//   ....[93]....
        /*04ac*/ 	.word	0x00007440


	//   ....[94]....
        /*04b0*/ 	.word	0x000074b0


	//   ....[95]....
        /*04b4*/ 	.word	0x000074d0


	//   ....[96]....
        /*04b8*/ 	.word	0x00007570


	//   ....[97]....
        /*04bc*/ 	.word	0x00007590


	//   ....[98]....
        /*04c0*/ 	.word	0x000075e0


	//   ....[99]....
        /*04c4*/ 	.word	0x00007650


	//   ....[100]....
        /*04c8*/ 	.word	0x00007690


	//   ....[101]....
        /*04cc*/ 	.word	0x00007710


	//   ....[102]....
        /*04d0*/ 	.word	0x00007750


	//   ....[103]....
        /*04d4*/ 	.word	0x000077d0


	//   ....[104]....
        /*04d8*/ 	.word	0x000078c0


	//   ....[105]....
        /*04dc*/ 	.word	0x00007f70


	//   ....[106]....
        /*04e0*/ 	.word	0x00008270


	//   ....[107]....
        /*04e4*/ 	.word	0x00008300


	//   ....[108]....
        /*04e8*/ 	.word	0x00008410


	//   ....[109]....
        /*04ec*/ 	.word	0x00008480


	//   ....[110]....
        /*04f0*/ 	.word	0x00008570


	//   ....[111]....
        /*04f4*/ 	.word	0x000085e0


	//   ....[112]....
        /*04f8*/ 	.word	0x000086a0


	//   ....[113]....
        /*04fc*/ 	.word	0x00008710


	//   ....[114]....
        /*0500*/ 	.word	0x000087d0


	//   ....[115]....
        /*0504*/ 	.word	0x00008840


	//   ....[116]....
        /*0508*/ 	.word	0x00008910


	//   ....[117]....
        /*050c*/ 	.word	0x000089a0


	//   ....[118]....
        /*0510*/ 	.word	0x00008a30


	//   ....[119]....
        /*0514*/ 	.word	0x00008ab0


	//   ....[120]....
        /*0518*/ 	.word	0x00008b30


	//   ....[121]....
        /*051c*/ 	.word	0x00008c10


	//   ....[122]....
        /*0520*/ 	.word	0x00008c80


	//   ....[123]....
        /*0524*/ 	.word	0x00008d10


	//   ....[124]....
        /*0528*/ 	.word	0x00008dc0


	//   ....[125]....
        /*052c*/ 	.word	0x00008e50


	//   ....[126]....
        /*0530*/ 	.word	0x00008f00


	//   ....[127]....
        /*0534*/ 	.word	0x00008f90


	//   ....[128]....
        /*0538*/ 	.word	0x00009040


	//   ....[129]....
        /*053c*/ 	.word	0x000090d0


	//   ....[130]....
        /*0540*/ 	.word	0x00009180


	//   ....[131]....
        /*0544*/ 	.word	0x00009240


	//   ....[132]....
        /*0548*/ 	.word	0x000092f0


	//   ....[133]....
        /*054c*/ 	.word	0x00009370


	//   ....[134]....
        /*0550*/ 	.word	0x00009480


	//   ....[135]....
        /*0554*/ 	.word	0x000094e0


	//   ....[136]....
        /*0558*/ 	.word	0x000095b0


	//   ....[137]....
        /*055c*/ 	.word	0x00009630


	//   ....[138]....
        /*0560*/ 	.word	0x000096e0


	//   ....[139]....
        /*0564*/ 	.word	0x00009760


	//   ....[140]....
        /*0568*/ 	.word	0x00009810


	//   ....[141]....
        /*056c*/ 	.word	0x00009880


	//   ....[142]....
        /*0570*/ 	.word	0x00009960


	//   ....[143]....
        /*0574*/ 	.word	0x000099f0


	//   ....[144]....
        /*0578*/ 	.word	0x00009ab0


	//   ....[145]....
        /*057c*/ 	.word	0x00009b20


	//   ....[146]....
        /*0580*/ 	.word	0x00009ba0


	//   ....[147]....
        /*0584*/ 	.word	0x00009c70


	//   ....[148]....
        /*0588*/ 	.word	0x00009cd0


	//   ....[149]....
        /*058c*/ 	.word	0x00009d80


	//   ....[150]....
        /*0590*/ 	.word	0x00009e10


	//   ....[151]....
        /*0594*/ 	.word	0x00009ec0


	//   ....[152]....
        /*0598*/ 	.word	0x00009f50


	//   ....[153]....
        /*059c*/ 	.word	0x0000a000


	//   ....[154]....
        /*05a0*/ 	.word	0x0000a090


	//   ....[155]....
        /*05a4*/ 	.word	0x0000a140


	//   ....[156]....
        /*05a8*/ 	.word	0x0000a1d0


	//   ....[157]....
        /*05ac*/ 	.word	0x0000a2e0


	//----- nvinfo : EIATTR_VRC_CTA_INIT_COUNT
	.align		4
.L_214:
        /*05b0*/ 	.byte	0x02, 0x4a
	.zero		1
	.zero		1


	//----- nvinfo : EIATTR_EXIT_INSTR_OFFSETS
	.align		4
        /*05b4*/ 	.byte	0x04, 0x1c
        /*05b6*/ 	.short	(.L_216 - .L_215)


	//   ....[0]....
.L_215:
        /*05b8*/ 	.word	0x00003c20


	//   ....[1]....
        /*05bc*/ 	.word	0x00003c50


	//   ....[2]....
        /*05c0*/ 	.word	0x00008200


	//   ....[3]....
        /*05c4*/ 	.word	0x00008220


	//----- nvinfo : EIATTR_MAX_THREADS
	.align		4
.L_216:
        /*05c8*/ 	.byte	0x04, 0x05
        /*05ca*/ 	.short	(.L_218 - .L_217)
.L_217:
        /*05cc*/ 	.word	0x00000100
        /*05d0*/ 	.word	0x00000001
        /*05d4*/ 	.word	0x00000001


	//----- nvinfo : EIATTR_CRS_STACK_SIZE
	.align		4
.L_218:
        /*05d8*/ 	.byte	0x04, 0x1e
        /*05da*/ 	.short	(.L_220 - .L_219)
.L_219:
        /*05dc*/ 	.word	0x00000000


	//----- nvinfo : EIATTR_CBANK_PARAM_SIZE
	.align		4
.L_220:
        /*05e0*/ 	.byte	0x03, 0x19
        /*05e2*/ 	.short	0x0038


	//----- nvinfo : EIATTR_PARAM_CBANK
	.align		4
        /*05e4*/ 	.byte	0x04, 0x0a
        /*05e6*/ 	.short	(.L_222 - .L_221)
	.align		4
.L_221:
        /*05e8*/ 	.word	index@(.nv.constant0._ZN3cub18CUB_300001_SM_10006detail11scan_by_key21DeviceScanByKeyKernelINS2_10policy_hubIN6thrust24THRUST_300001_SM_1000_NS18transform_iteratorI6RowKeyNS6_17counting_iteratorIiNS6_11use_defaultESA_SA_EESA_SA_EEhh8SatAddU8E10Policy1000ESC_PhSG_NS0_24ReduceByKeyScanTileStateIhiLb1EEEN4cuda3std3__48equal_toIiEESD_NS0_8NullTypeEmhiEEvT0_PT9_T1_T2_T3_iT4_T5_T6_T7_)
        /*05ec*/ 	.short	0x0380
        /*05ee*/ 	.short	0x0038


	//----- nvinfo : EIATTR_SW_WAR
	.align		4
.L_222:
        /*05f0*/ 	.byte	0x04, 0x36
        /*05f2*/ 	.short	(.L_224 - .L_223)
.L_223:
        /*05f4*/ 	.word	0x00000008
.L_224:


//--------------------- .nv.info._ZN3cub18CUB_300001_SM_10006detail11scan_by_key25DeviceScanByKeyInitKernelINS0_24ReduceByKeyScanTileStateIhiLb1EEEN6thrust24THRUST_300001_SM_1000_NS18transform_iteratorI6RowKeyNS7_17counting_iteratorIiNS7_11use_defaultESB_SB_EESB_SB_EEmEEvT_T0_PN4cuda3std3__415iterator_traitsISF_vE10value_typeET1_i --------------------------
	.section	.nv.info._ZN3cub18CUB_300001_SM_10006detail11scan_by_key25DeviceScanByKeyInitKernelINS0_24ReduceByKeyScanTileStateIhiLb1EEEN6thrust24THRUST_300001_SM_1000_NS18transform_iteratorI6RowKeyNS7_17counting_iteratorIiNS7_11use_defaultESB_SB_EESB_SB_EEmEEvT_T0_PN4cuda3std3__415iterator_traitsISF_vE10value_typeET1_i,"",@"SHT_CUDA_INFO"
	.sectionflags	@""
	.align	4


	//----- nvinfo : EIATTR_CUDA_API_VERSION
	.align		4
        /*0000*/ 	.byte	0x04, 0x37
        /*0002*/ 	.short	(.L_226 - .L_225)
.L_225:
        /*0004*/ 	.word	0x00000082


	//----- nvinfo : EIATTR_KPARAM_INFO
	.align		4
.L_226:
        /*0008*/ 	.byte	0x04, 0x17
        /*000a*/ 	.short	(.L_228 - .L_227)
.L_227:
        /*000c*/ 	.word	0x00000000
        /*0010*/ 	.short	0x0004
        /*0012*/ 	.short	0x0020
        /*0014*/ 	.byte	0x00, 0xf0, 0x11, 0x00


	//----- nvinfo : EIATTR_KPARAM_INFO
	.align		4
.L_228:
        /*0018*/ 	.byte	0x04, 0x17
        /*001a*/ 	.short	(.L_230 - .L_229)
.L_229:
        /*001c*/ 	.word	0x00000000
        /*0020*/ 	.short	0x0003
        /*0022*/ 	.short	0x0018
        /*0024*/ 	.byte	0x00, 0xf0, 0x21, 0x00


	//----- nvinfo : EIATTR_KPARAM_INFO
	.align		4
.L_230:
        /*0028*/ 	.byte	0x04, 0x17
        /*002a*/ 	.short	(.L_232 - .L_231)
.L_231:
        /*002c*/ 	.word	0x00000000
        /*0030*/ 	.short	0x0002
        /*0032*/ 	.short	0x0010
        /*0034*/ 	.byte	0x00, 0xf5, 0x21, 0x00


	//----- nvinfo : EIATTR_KPARAM_INFO
	.align		4
.L_232:
        /*0038*/ 	.byte	0x04, 0x17
        /*003a*/ 	.short	(.L_234 - .L_233)
.L_233:
        /*003c*/ 	.word	0x00000000
        /*0040*/ 	.short	0x0001
        /*0042*/ 	.short	0x0008
        /*0044*/ 	.byte	0x00, 0xf0, 0x21, 0x00


	//----- nvinfo : EIATTR_KPARAM_INFO
	.align		4
.L_234:
        /*0048*/ 	.byte	0x04, 0x17
        /*004a*/ 	.short	(.L_236 - .L_235)
.L_235:
        /*004c*/ 	.word	0x00000000
        /*0050*/ 	.short	0x0000
        /*0052*/ 	.short	0x0000
        /*0054*/ 	.byte	0x00, 0xf0, 0x21, 0x00


	//----- nvinfo : EIATTR_SPARSE_MMA_MASK
	.align		4
.L_236:
        /*0058*/ 	.byte	0x03, 0x50
        /*005a*/ 	.short	0x0000


	//----- nvinfo : EIATTR_MAXREG_COUNT
	.align		4
        /*005c*/ 	.byte	0x03, 0x1b
        /*005e*/ 	.short	0x00ff


	//----- nvinfo : EIATTR_MERCURY_ISA_VERSION
	.align		4
        /*0060*/ 	.byte	0x03, 0x5f
        /*0062*/ 	.short	0x0101


	//----- nvinfo : EIATTR_VRC_CTA_INIT_COUNT
	.align		4
        /*0064*/ 	.byte	0x02, 0x4a
	.zero		1
	.zero		1


	//----- nvinfo : EIATTR_EXIT_INSTR_OFFSETS
	.align		4
        /*0068*/ 	.byte	0x04, 0x1c
        /*006a*/ 	.short	(.L_238 - .L_237)


	//   ....[0]....
.L_237:
        /*006c*/ 	.word	0x00000140


	//   ....[1]....
        /*0070*/ 	.word	0x00000330


	//----- nvinfo : EIATTR_CBANK_PARAM_SIZE
	.align		4
.L_238:
        /*0074*/ 	.byte	0x03, 0x19
        /*0076*/ 	.short	0x0024


	//----- nvinfo : EIATTR_PARAM_CBANK
	.align		4
        /*0078*/ 	.byte	0x04, 0x0a
        /*007a*/ 	.short	(.L_240 - .L_239)
	.align		4
.L_239:
        /*007c*/ 	.word	index@(.nv.constant0._ZN3cub18CUB_300001_SM_10006detail11scan_by_key25DeviceScanByKeyInitKernelINS0_24ReduceByKeyScanTileStateIhiLb1EEEN6thrust24THRUST_300001_SM_1000_NS18transform_iteratorI6RowKeyNS7_17counting_iteratorIiNS7_11use_defaultESB_SB_EESB_SB_EEmEEvT_T0_PN4cuda3std3__415iterator_traitsISF_vE10value_typeET1_i)
        /*0080*/ 	.short	0x0380
        /*0082*/ 	.short	0x0024


	//----- nvinfo : EIATTR_SW_WAR
	.align		4
.L_240:
        /*0084*/ 	.byte	0x04, 0x36
        /*0086*/ 	.short	(.L_242 - .L_241)
.L_241:
        /*0088*/ 	.word	0x00000008
.L_242:


//--------------------- .nv.info._ZN3cub18CUB_300001_SM_10006detail11scan_by_key21DeviceScanByKeyKernelINS2_10policy_hubIN6thrust24THRUST_300001_SM_1000_NS18transform_iteratorI6RowKeyNS6_17counting_iteratorIiNS6_11use_defaultESA_SA_EESA_SA_EEhh8SatAddU8E10Policy1000ESC_PhSG_NS0_24ReduceByKeyScanTileStateIhiLb1EEEN4cuda3std3__48equal_toIiEESD_NS0_8NullTypeEjhiEEvT0_PT9_T1_T2_T3_iT4_T5_T6_T7_ --------------------------
	.section	.nv.info._ZN3cub18CUB_300001_SM_10006detail11scan_by_key21DeviceScanByKeyKernelINS2_10policy_hubIN6thrust24THRUST_300001_SM_1000_NS18transform_iteratorI6RowKeyNS6_17counting_iteratorIiNS6_11use_defaultESA_SA_EESA_SA_EEhh8SatAddU8E10Policy1000ESC_PhSG_NS0_24ReduceByKeyScanTileStateIhiLb1EEEN4cuda3std3__48equal_toIiEESD_NS0_8NullTypeEjhiEEvT0_PT9_T1_T2_T3_iT4_T5_T6_T7_,"",@"SHT_CUDA_INFO"
	.sectionflags	@""
	.align	4


	//----- nvinfo : EIATTR_CUDA_API_VERSION
	.align		4
        /*0000*/ 	.byte	0x04, 0x37
        /*0002*/ 	.short	(.L_244 - .L_243)
.L_243:
        /*0004*/ 	.word	0x00000082


	//----- nvinfo : EIATTR_KPARAM_INFO
	.align		4
.L_244:
        /*0008*/ 	.byte	0x04, 0x17
        /*000a*/ 	.short	(.L_246 - .L_245)
.L_245:
        /*000c*/ 	.word	0x00000000
        /*0010*/ 	.short	0x0009
        /*0012*/ 	.short	0x0030
        /*0014*/ 	.byte	0x00, 0xf0, 0x11, 0x00


	//----- nvinfo : EIATTR_KPARAM_INFO
	.align		4
.L_246:
        /*0018*/ 	.byte	0x04, 0x17
        /*001a*/ 	.short	(.L_248 - .L_247)
.L_247:
        /*001c*/ 	.word	0x00000000
        /*0020*/ 	.short	0x0008
        /*0022*/ 	.short	0x002e
        /*0024*/ 	.byte	0x00, 0xf0, 0x05, 0x00


	//----- nvinfo : EIATTR_KPARAM_INFO
	.align		4
.L_248:
        /*0028*/ 	.byte	0x04, 0x17
        /*002a*/ 	.short	(.L_250 - .L_249)
.L_249:
        /*002c*/ 	.word	0x00000000
        /*0030*/ 	.short	0x0007
        /*0032*/ 	.short	0x002d
        /*0034*/ 	.byte	0x00, 0xf0, 0x05, 0x00


	//----- nvinfo : EIATTR_KPARAM_INFO
	.align		4
.L_250:
        /*0038*/ 	.byte	0x04, 0x17
        /*003a*/ 	.short	(.L_252 - .L_251)
.L_251:
        /*003c*/ 	.word	0x00000000
        /*0040*/ 	.short	0x0006
        /*0042*/ 	.short	0x002c
        /*0044*/ 	.byte	0x00, 0xf0, 0x05, 0x00


	//----- nvinfo : EIATTR_KPARAM_INFO
	.align		4
.L_252:
        /*0048*/ 	.byte	0x04, 0x17
        /*004a*/ 	.short	(.L_254 - .L_253)
.L_253:
        /*004c*/ 	.word	0x00000000
        /*0050*/ 	.short	0x0005
        /*0052*/ 	.short	0x0028
        /*0054*/ 	.byte	0x00, 0xf0, 0x11, 0x00


	//----- nvinfo : EIATTR_KPARAM_INFO
	.align		4
.L_254:
        /*0058*/ 	.byte	0x04, 0x17
        /*005a*/ 	.short	(.L_256 - .L_255)
.L_255:
        /*005c*/ 	.word	0x00000000
        /*0060*/ 	.short	0x0004
        /*0062*/ 	.short	0x0020
        /*0064*/ 	.byte	0x00, 0xf0, 0x21, 0x00


	//----- nvinfo : EIATTR_KPARAM_INFO
	.align		4
.L_256:
        /*0068*/ 	.byte	0x04, 0x17
        /*006a*/ 	.short	(.L_258 - .L_257)
.L_257:
        /*006c*/ 	.word	0x00000000
        /*0070*/ 	.short	0x0003
        /*0072*/ 	.short	0x0018
        /*0074*/ 	.byte	0x00, 0xf5, 0x21, 0x00


	//----- nvinfo : EIATTR_KPARAM_INFO
	.align		4
.L_258:
        /*0078*/ 	.byte	0x04, 0x17
        /*007a*/ 	.short	(.L_260 - .L_259)
.L_259:
        /*007c*/ 	.word	0x00000000
        /*0080*/ 	.short	0x0002
        /*0082*/ 	.short	0x0010
        /*0084*/ 	.byte	0x00, 0xf5, 0x21, 0x00


	//----- nvinfo : EIATTR_KPARAM_INFO
	.align		4
.L_260:
        /*0088*/ 	.byte	0x04, 0x17
        /*008a*/ 	.short	(.L_262 - .L_261)
.L_261:
        /*008c*/ 	.word	0x00000000
        /*0090*/ 	.short	0x0001
        /*0092*/ 	.short	0x0008
        /*0094*/ 	.byte	0x00, 0xf5, 0x21, 0x00


	//----- nvinfo : EIATTR_KPARAM_INFO
	.align		4
.L_262:
        /*0098*/ 	.byte	0x04, 0x17
        /*009a*/ 	.short	(.L_264 - .L_263)
.L_263:
        /*009c*/ 	.word	0x00000000
        /*00a0*/ 	.short	0x0000
        /*00a2*/ 	.short	0x0000
        /*00a4*/ 	.byte	0x00, 0xf0, 0x21, 0x00


	//----- nvinfo : EIATTR_SPARSE_MMA_MASK
	.align		4
.L_264:
        /*00a8*/ 	.byte	0x03, 0x50
        /*00aa*/ 	.short	0x0000


	//----- nvinfo : EIATTR_MAXREG_COUNT
	.align		4
        /*00ac*/ 	.byte	0x03, 0x1b
        /*00ae*/ 	.short	0x00ff


	//----- nvinfo : EIATTR_NUM_BARRIERS
	.align		4
        /*00b0*/ 	.byte	0x02, 0x4c
        /*00b2*/ 	.byte	0x01
	.zero		1


	//----- nvinfo : EIATTR_MERCURY_ISA_VERSION
	.align		4
        /*00b4*/ 	.byte	0x03, 0x5f
        /*00b6*/ 	.short	0x0101


	//----- nvinfo : EIATTR_COOP_GROUP_MASK_REGIDS
	.align		4
        /*00b8*/ 	.byte	0x04, 0x29
        /*00ba*/ 	.short	(.L_266 - .L_265)


	//   ....[0]....
.L_265:
        /*00bc*/ 	.word	0xffffffff


	//   ....[1]....
        /*00c0*/ 	.word	0xffffffff


	//   ....[2]....
        /*00c4*/ 	.word	0xffffffff


	//   ....[3]....
        /*00c8*/ 	.word	0xffffffff


	//   ....[4]....
        /*00cc*/ 	.word	0xffffffff


	//   ....[5]....
        /*00d0*/ 	.word	0xffffffff


	//   ....[6]....
        /*00d4*/ 	.word	0xffffffff


	//   ....[7]....
        /*00d8*/ 	.word	0xffffffff


	//   ....[8]....
        /*00dc*/ 	.word	0xffffffff


	//   ....[9]....
        /*00e0*/ 	.word	0xffffffff


	//   ....[10]....
        /*00e4*/ 	.word	0xffffffff


	//   ....[11]....
        /*00e8*/ 	.word	0xffffffff


	//   ....[12]....
        /*00ec*/ 	.word	0xffffffff


	//   ....[13]....
        /*00f0*/ 	.word	0xffffffff


	//   ....[14]....
        /*00f4*/ 	.word	0xffffffff


	//   ....[15]....
        /*00f8*/ 	.word	0xffffffff


	//   ....[16]....
        /*00fc*/ 	.word	0xffffffff


	//   ....[17]....
        /*0100*/ 	.word	0xffffffff


	//   ....[18]....
        /*0104*/ 	.word	0xffffffff


	//   ....[19]....
        /*0108*/ 	.word	0xffffffff


	//   ....[20]....
        /*010c*/ 	.word	0xffffffff


	//   ....[21]....
        /*0110*/ 	.word	0xffffffff


	//   ....[22]....
        /*0114*/ 	.word	0xffffffff


	//   ....[23]....
        /*0118*/ 	.word	0xffffffff


	//   ....[24]....
        /*011c*/ 	.word	0xffffffff


	//   ....[25]....
        /*0120*/ 	.word	0xffffffff


	//   ....[26]....
        /*0124*/ 	.word	0xffffffff


	//   ....[27]....
        /*0128*/ 	.word	0xffffffff


	//   ....[28]....
        /*012c*/ 	.word	0xffffffff


	//   ....[29]....
        /*0130*/ 	.word	0xffffffff


	//   ....[30]....
        /*0134*/ 	.word	0xffffffff


	//   ....[31]....
        /*0138*/ 	.word	0xffffffff


	//   ....[32]....
        /*013c*/ 	.word	0xffffffff


	//   ....[33]....
        /*0140*/ 	.word	0xffffffff


	//   ....[34]....
        /*0144*/ 	.word	0xffffffff


	//   ....[35]....
        /*0148*/ 	.word	0xffffffff


	//   ....[36]....
        /*014c*/ 	.word	0xffffffff


	//   ....[37]....
        /*0150*/ 	.word	0xffffffff


	//   ....[38]....
        /*0154*/ 	.word	0xffffffff


	//   ....[39]....
        /*0158*/ 	.word	0xffffffff


	//   ....[40]....
        /*015c*/ 	.word	0xffffffff


	//   ....[41]....
        /*0160*/ 	.word	0xffffffff


	//   ....[42]....
        /*0164*/ 	.word	0xffffffff


	//   ....[43]....
        /*0168*/ 	.word	0xffffffff


	//   ....[44]....
        /*016c*/ 	.word	0xffffffff


	//   ....[45]....
        /*0170*/ 	.word	0xffffffff


	//   ....[46]....
        /*0174*/ 	.word	0xffffffff


	//   ....[47]....
        /*0178*/ 	.word	0xffffffff


	//   ....[48]....
        /*017c*/ 	.word	0xffffffff


	//   ....[49]....
        /*0180*/ 	.word	0xffffffff


	//   ....[50]....
        /*0184*/ 	.word	0xffffffff


	//   ....[51]....
        /*0188*/ 	.word	0xffffffff


	//   ....[52]....
        /*018c*/ 	.word	0xffffffff


	//   ....[53]....
        /*0190*/ 	.word	0xffffffff


	//   ....[54]....
        /*0194*/ 	.word	0xffffffff


	//   ....[55]....
        /*0198*/ 	.word	0xffffffff


	//   ....[56]....
        /*019c*/ 	.word	0xffffffff


	//   ....[57]....
        /*01a0*/ 	.word	0xffffffff


	//   ....[58]....
        /*01a4*/ 	.word	0xffffffff


	//   ....[59]....
        /*01a8*/ 	.word	0xffffffff


	//   ....[60]....
        /*01ac*/ 	.word	0xffffffff


	//   ....[61]....
        /*01b0*/ 	.word	0xffffffff


	//   ....[62]....
        /*01b4*/ 	.word	0xffffffff


	//   ....[63]....
        /*01b8*/ 	.word	0xffffffff


	//   ....[64]....
        /*01bc*/ 	.word	0xffffffff


	//   ....[65]....
        /*01c0*/ 	.word	0xffffffff


	//   ....[66]....
        /*01c4*/ 	.word	0xffffffff


	//   ....[67]....
        /*01c8*/ 	.word	0xffffffff


	//   ....[68]....
        /*01cc*/ 	.word	0xffffffff


	//   ....[69]....
        /*01d0*/ 	.word	0xffffffff


	//   ....[70]....
        /*01d4*/ 	.word	0xffffffff


	//   ....[71]....
        /*01d8*/ 	.word	0xffffffff


	//   ....[72]....
        /*01dc*/ 	.word	0xffffffff


	//   ....[73]....
        /*01e0*/ 	.word	0xffffffff


	//   ....[74]....
        /*01e4*/ 	.word	0xffffffff


	//   ....[75]....
        /*01e8*/ 	.word	0xffffffff


	//   ....[76]....
        /*01ec*/ 	.word	0xffffffff


	//   ....[77]....
        /*01f0*/ 	.word	0xffffffff


	//   ....[78]....
        /*01f4*/ 	.word	0xffffffff


	//   ....[79]....
        /*01f8*/ 	.word	0xffffffff


	//   ....[80]....
        /*01fc*/ 	.word	0xffffffff


	//   ....[81]....
        /*0200*/ 	.word	0xffffffff


	//   ....[82]....
        /*0204*/ 	.word	0xffffffff


	//   ....[83]....
        /*0208*/ 	.word	0xffffffff


	//   ....[84]....
        /*020c*/ 	.word	0xffffffff


	//   ....[85]....
        /*0210*/ 	.word	0xffffffff


	//   ....[86]....
        /*0214*/ 	.word	0xffffffff


	//   ....[87]....
        /*0218*/ 	.word	0xffffffff


	//   ....[88]....
        /*021c*/ 	.word	0xffffffff


	//   ....[89]....
        /*0220*/ 	.word	0xffffffff


	//   ....[90]....
        /*0224*/ 	.word	0xffffffff


	//   ....[91]....
        /*0228*/ 	.word	0xffffffff


	//   ....[92]....
        /*022c*/ 	.word	0xffffffff


	//   ....[93]....
        /*0230*/ 	.word	0xffffffff


	//   ....[94]....
        /*0234*/ 	.word	0xffffffff


	//   ....[95]....
        /*0238*/ 	.word	0xffffffff


	//   ....[96]....
        /*023c*/ 	.word	0xffffffff


	//   ....[97]....
        /*0240*/ 	.word	0xffffffff


	//   ....[98]....
        /*0244*/ 	.word	0xffffffff


	//   ....[99]....
        /*0248*/ 	.word	0xffffffff


	//   ....[100]....
        /*024c*/ 	.word	0xffffffff


	//   ....[101]....
        /*0250*/ 	.word	0xffffffff


	//   ....[102]....
        /*0254*/ 	.word	0xffffffff


	//   ....[103]....
        /*0258*/ 	.word	0xffffffff


	//   ....[104]....
        /*025c*/ 	.word	0xffffffff


	//   ....[105]....
        /*0260*/ 	.word	0xffffffff


	//   ....[106]....
        /*0264*/ 	.word	0x0500000c


	//   ....[107]....
        /*0268*/ 	.word	0x0500000c


	//   ....[108]....
        /*026c*/ 	.word	0x0500000c


	//   ....[109]....
        /*0270*/ 	.word	0x0500000c


	//   ....[110]....
        /*0274*/ 	.word	0x0500000c


	//   ....[111]....
        /*0278*/ 	.word	0x0500000c


	//   ....[112]....
        /*027c*/ 	.word	0x0500000c


	//   ....[113]....
        /*0280*/ 	.word	0x0500000c


	//   ....[114]....
        /*0284*/ 	.word	0x0500000c


	//   ....[115]....
        /*0288*/ 	.word	0x0500000c


	//   ....[116]....
        /*028c*/ 	.word	0x0500000c


	//   ....[117]....
        /*0290*/ 	.word	0x0500000c


	//   ....[118]....
        /*0294*/ 	.word	0x0500000c


	//   ....[119]....
        /*0298*/ 	.word	0x0500000c


	//   ....[120]....
        /*029c*/ 	.word	0x0500000c


	//   ....[121]....
        /*02a0*/ 	.word	0x0500000c


	//   ....[122]....
        /*02a4*/ 	.word	0x0500000c


	//   ....[123]....
        /*02a8*/ 	.word	0x0500000c


	//   ....[124]....
        /*02ac*/ 	.word	0x0500000c


	//   ....[125]....
        /*02b0*/ 	.word	0x0500000c


	//   ....[126]....
        /*02b4*/ 	.word	0x0500000c


	//   ....[127]....
        /*02b8*/ 	.word	0x0500000c


	//   ....[128]....
        /*02bc*/ 	.word	0x0500000c


	//   ....[129]....
        /*02c0*/ 	.word	0x0500000c


	//   ....[130]....
        /*02c4*/ 	.word	0x0500000c


	//   ....[131]....
        /*02c8*/ 	.word	0x0500000c


	//   ....[132]....
        /*02cc*/ 	.word	0x0500000c


	//   ....[133]....
        /*02d0*/ 	.word	0x0500000c


	//   ....[134]....
        /*02d4*/ 	.word	0x0500000c


	//   ....[135]....
        /*02d8*/ 	.word	0x0500000c


	//   ....[136]....
        /*02dc*/ 	.word	0x0500000c


	//   ....[137]....
        /*02e0*/ 	.word	0x0500000c


	//   ....[138]....
        /*02e4*/ 	.word	0x0500000c


	//   ....[139]....
        /*02e8*/ 	.word	0x0500000c


	//   ....[140]....
        /*02ec*/ 	.word	0x0500000c


	//   ....[141]....
        /*02f0*/ 	.word	0x0500000c


	//   ....[142]....
        /*02f4*/ 	.word	0x0500000c


	//   ....[143]....
        /*02f8*/ 	.word	0x0500000c


	//   ....[144]....
        /*02fc*/ 	.word	0x0500000c


	//   ....[145]....
        /*0300*/ 	.word	0x0500000c


	//   ....[146]....
        /*0304*/ 	.word	0x0500000c


	//   ....[147]....
        /*0308*/ 	.word	0x0500000c


	//   ....[148]....
        /*030c*/ 	.word	0x0500000c


	//   ....[149]....
        /*0310*/ 	.word	0x0500000c


	//   ....[150]....
        /*0314*/ 	.word	0x0500000c


	//   ....[151]....
        /*0318*/ 	.word	0x0500000c


	//   ....[152]....
        /*031c*/ 	.word	0x0500000c


	//   ....[153]....
        /*0320*/ 	.word	0x0500000c


	//   ....[154]....
        /*0324*/ 	.word	0x0500000c


	//   ....[155]....
        /*0328*/ 	.word	0x0500000c


	//   ....[156]....
        /*032c*/ 	.word	0x0500000c


	//   ....[157]....
        /*0330*/ 	.word	0x0500000c


	//----- nvinfo : EIATTR_COOP_GROUP_INSTR_OFFSETS
	.align		4
.L_266:
        /*0334*/ 	.byte	0x04, 0x28
        /*0336*/ 	.short	(.L_268 - .L_267)


	//   ....[0]....
.L_267:
        /*0338*/ 	.word	0x00000ae0


	//   ....[1]....
        /*033c*/ 	.word	0x00000d00


	//   ....[2]....
        /*0340*/ 	.word	0x00001170


	//   ....[3]....
        /*0344*/ 	.word	0x000011d0


	//   ....[4]....
        /*0348*/ 	.word	0x000011f0


	//   ....[5]....
        /*034c*/ 	.word	0x00001260


	//   ....[6]....
        /*0350*/ 	.word	0x000012a0


	//   ....[7]....
        /*0354*/ 	.word	0x00001330


	//   ....[8]....
        /*0358*/ 	.word	0x00001350


	//   ....[9]....
        /*035c*/ 	.word	0x000013c0


	//   ....[10]....
        /*0360*/ 	.word	0x00001410


	//   ....[11]....
        /*0364*/ 	.word	0x00001490


	//   ....[12]....
        /*0368*/ 	.word	0x000014e0


	//   ....[13]....
        /*036c*/ 	.word	0x00001540


	//   ....[14]....
        /*0370*/ 	.word	0x00001eb0


	//   ....[15]....
        /*0374*/ 	.word	0x00001fa0


	//   ....[16]....
        /*0378*/ 	.word	0x00001fb0


	//   ....[17]....
        /*037c*/ 	.word	0x00002040


	//   ....[18]....
        /*0380*/ 	.word	0x00002060


	//   ....[19]....
        /*0384*/ 	.word	0x000020c0


	//   ....[20]....
        /*0388*/ 	.word	0x00002120


	//   ....[21]....
        /*038c*/ 	.word	0x00002170


	//   ....[22]....
        /*0390*/ 	.word	0x00002210


	//   ....[23]....
        /*0394*/ 	.word	0x00002220


	//   ....[24]....
        /*0398*/ 	.word	0x00002500


	//   ....[25]....
        /*039c*/ 	.word	0x00002610


	//   ....[26]....
        /*03a0*/ 	.word	0x00002920


	//   ....[27]....
        /*03a4*/ 	.word	0x00002980


	//   ....[28]....
        /*03a8*/ 	.word	0x00002a30


	//   ....[29]....
        /*03ac*/ 	.word	0x00002a50


	//   ....[30]....
        /*03b0*/ 	.word	0x00002b10


	//   ....[31]....
        /*03b4*/ 	.word	0x00002b30


	//   ....[32]....
        /*03b8*/ 	.word	0x00002b90


	//   ....[33]....
        /*03bc*/ 	.word	0x00002be0


	//   ....[34]....
        /*03c0*/ 	.word	0x00002c20


	//   ....[35]....
        /*03c4*/ 	.word	0x00002c90


	//   ....[36]....
        /*03c8*/ 	.word	0x00002cd0


	//   ....[37]....
        /*03cc*/ 	.word	0x00002d70


	//   ....[38]....
        /*03d0*/ 	.word	0x00002d80


	//   ....[39]....
        /*03d4*/ 	.word	0x00002eb0


	//   ....[40]....
        /*03d8*/ 	.word	0x00002f00


	//   ....[41]....
        /*03dc*/ 	.word	0x00002f90


	//   ....[42]....
        /*03e0*/ 	.word	0x00002fa0


	//   ....[43]....
        /*03e4*/ 	.word	0x00002fc0


	//   ....[44]....
        /*03e8*/ 	.word	0x00003060


	//   ....[45]....
        /*03ec*/ 	.word	0x00003090


	//   ....[46]....
        /*03f0*/ 	.word	0x000030d0


	//   ....[47]....
        /*03f4*/ 	.word	0x00003150


	//   ....[48]....
        /*03f8*/ 	.word	0x00003180


	//   ....[49]....
        /*03fc*/ 	.word	0x00003210


	//   ....[50]....
        /*0400*/ 	.word	0x00003240


	//   ....[51]....
        /*0404*/ 	.word	0x000032e0


	//   ....[52]....
        /*0408*/ 	.word	0x00003ae0


	//   ....[53]....
        /*040c*/ 	.word	0x00004b10


	//   ....[54]....
        /*0410*/ 	.word	0x00004dd0


	//   ....[55]....
        /*0414*/ 	.word	0x00005370


	//   ....[56]....
        /*0418*/ 	.word	0x000053d0


	//   ....[57]....
        /*041c*/ 	.word	0x000053f0


	//   ....[58]....
        /*0420*/ 	.word	0x00005460


	//   ....[59]....
        /*0424*/ 	.word	0x000054a0


	//   ....[60]....
        /*0428*/ 	.word	0x00005530


	//   ....[61]....
        /*042c*/ 	.word	0x00005550


	//   ....[62]....
        /*0430*/ 	.word	0x000055c0


	//   ....[63]....
        /*0434*/ 	.word	0x00005620


	//   ....[64]....
        /*0438*/ 	.word	0x000056a0


	//   ....[65]....
        /*043c*/ 	.word	0x000056d0


	//   ....[66]....
        /*0440*/ 	.word	0x00005710


	//   ....[67]....
        /*0444*/ 	.word	0x000061a0


	//   ....[68]....
        /*0448*/ 	.word	0x00006270


	//   ....[69]....
        /*044c*/ 	.word	0x000062b0


	//   ....[70]....
        /*0450*/ 	.word	0x00006330


	//   ....[71]....
        /*0454*/ 	.word	0x00006350


	//   ....[72]....
        /*0458*/ 	.word	0x000063b0


	//   ....[73]....
        /*045c*/ 	.word	0x00006400


	//   ....[74]....
        /*0460*/ 	.word	0x00006490


	//   ....[75]....
        /*0464*/ 	.word	0x000064c0


	//   ....[76]....
        /*0468*/ 	.word	0x00006520


	//   ....[77]....
        /*046c*/ 	.word	0x00006710


	//   ....[78]....
        /*0470*/ 	.word	0x000069b0


	//   ....[79]....
        /*0474*/ 	.word	0x00006c40


	//   ....[80]....
        /*0478*/ 	.word	0x00006ca0


	//   ....[81]....
        /*047c*/ 	.word	0x00006d50


	//   ....[82]....
        /*0480*/ 	.word	0x00006d70


	//   ....[83]....
        /*0484*/ 	.word	0x00006e30


	//   ....[84]....
        /*0488*/ 	.word	0x00006e40


	//   ....[85]....
        /*048c*/ 	.word	0x00006ea0


	//   ....[86]....
        /*0490*/ 	.word	0x00006f00


	//   ....[87]....
        /*0494*/ 	.word	0x00006f40


	//   ....[88]....
        /*0498*/ 	.word	0x00006fb0


	//   ....[89]....
        /*049c*/ 	.word	0x00007000


	//   ....[90]....
        /*04a0*/ 	.word	0x00007070


	//   ....[91]....
        /*04a4*/ 	.word	0x00007110


	//   ....[92]....
        /*04a8*/ 	.word	0x000071d0


	//   ....[93]....
        /*04ac*/ 	.word	0x00007220


	//   ....[94]....
        /*04b0*/ 	.word	0x000072a0


	//   ....[95]....
        /*04b4*/ 	.word	0x000072c0


	//   ....[96]....
        /*04b8*/ 	.word	0x00007360


	//   ....[97]....
        /*04bc*/ 	.word	0x00007380


	//   ....[98]....
        /*04c0*/ 	.word	0x000073d0


	//   ....[99]....
        /*04c4*/ 	.word	0x00007440


	//   ....[100]....
        /*04c8*/ 	.word	0x00007480


	//   ....[101]....
        /*04cc*/ 	.word	0x00007500


	//   ....[102]....
        /*04d0*/ 	.word	0x00007540


	//   ....[103]....
        /*04d4*/ 	.word	0x000075c0


	//   ....[104]....
        /*04d8*/ 	.word	0x000076b0


	//   ....[105]....
        /*04dc*/ 	.word	0x00007d70


	//   ....[106]....
        /*04e0*/ 	.word	0x00008070


	//   ....[107]....
        /*04e4*/ 	.word	0x00008100


	//   ....[108]....
        /*04e8*/ 	.word	0x00008210


	//   ....[109]....
        /*04ec*/ 	.word	0x00008280


	//   ....[110]....
        /*04f0*/ 	.word	0x00008370


	//   ....[111]....
        /*04f4*/ 	.word	0x000083e0


	//   ....[112]....
        /*04f8*/ 	.word	0x000084a0


	//   ....[113]....
        /*04fc*/ 	.word	0x00008510


	//   ....[114]....
        /*0500*/ 	.word	0x000085d0


	//   ....[115]....
        /*0504*/ 	.word	0x00008640


	//   ....[116]....
        /*0508*/ 	.word	0x00008710


	//   ....[117]....
        /*050c*/ 	.word	0x000087a0


	//   ....[118]....
        /*0510*/ 	.word	0x00008830


	//   ....[119]....
        /*0514*/ 	.word	0x000088b0


	//   ....[120]....
        /*0518*/ 	.word	0x00008930


	//   ....[121]....
        /*051c*/ 	.word	0x00008a10


	//   ....[122]....
        /*0520*/ 	.word	0x00008a80


	//   ....[123]....
        /*0524*/ 	.word	0x00008b10


	//   ....[124]....
        /*0528*/ 	.word	0x00008bc0


	//   ....[125]....
        /*052c*/ 	.word	0x00008c50


	//   ....[126]....
        /*0530*/ 	.word	0x00008d00


	//   ....[127]....
        /*0534*/ 	.word	0x00008d90


	//   ....[128]....
        /*0538*/ 	.word	0x00008e40


	//   ....[129]....
        /*053c*/ 	.word	0x00008ed0


	//   ....[130]....
        /*0540*/ 	.word	0x00008f80


	//   ....[131]....
        /*0544*/ 	.word	0x00009040


	//   ....[132]....
        /*0548*/ 	.word	0x000090f0


	//   ....[133]....
        /*054c*/ 	.word	0x00009170


	//   ....[134]....
        /*0550*/ 	.word	0x00009260


	//   ....[135]....
        /*0554*/ 	.word	0x000092c0


	//   ....[136]....
        /*0558*/ 	.word	0x00009390


	//   ....[137]....
        /*055c*/ 	.word	0x00009410


	//   ....[138]....
        /*0560*/ 	.word	0x000094c0


	//   ....[139]....
        /*0564*/ 	.word	0x00009550


	//   ....[140]....
        /*0568*/ 	.word	0x00009600


	//   ....[141]....
        /*056c*/ 	.word	0x00009670


	//   ....[142]....
        /*0570*/ 	.word	0x00009760


	//   ....[143]....
        /*0574*/ 	.word	0x000097d0


	//   ....[144]....
        /*0578*/ 	.word	0x000098b0


	//   ....[145]....
        /*057c*/ 	.word	0x00009920


	//   ....[146]....
        /*0580*/ 	.word	0x000099a0


	//   ....[147]....
        /*0584*/ 	.word	0x00009a80


	//   ....[148]....
        /*0588*/ 	.word	0x00009ae0


	//   ....[149]....
        /*058c*/ 	.word	0x00009b90


	//   ....[150]....
        /*0590*/ 	.word	0x00009c20


	//   ....[151]....
        /*0594*/ 	.word	0x00009cd0


	//   ....[152]....
        /*0598*/ 	.word	0x00009d60


	//   ....[153]....
        /*059c*/ 	.word	0x00009e10


	//   ....[154]....
        /*05a0*/ 	.word	0x00009ea0


	//   ....[155]....
        /*05a4*/ 	.word	0x00009f50


	//   ....[156]....
        /*05a8*/ 	.word	0x00009fe0


	//   ....[157]....
        /*05ac*/ 	.word	0x0000a0f0


	//----- nvinfo : EIATTR_VRC_CTA_INIT_COUNT
	.align		4
.L_268:
        /*05b0*/ 	.byte	0x02, 0x4a
	.zero		1
	.zero		1


	//----- nvinfo : EIATTR_EXIT_INSTR_OFFSETS
	.align		4
        /*05b4*/ 	.byte	0x04, 0x1c
        /*05b6*/ 	.short	(.L_270 - .L_269)


	//   ....[0]....
.L_269:
        /*05b8*/ 	.word	0x00003c10


	//   ....[1]....
        /*05bc*/ 	.word	0x00003c30


	//   ....[2]....
        /*05c0*/ 	.word	0x00008000


	//   ....[3]....
        /*05c4*/ 	.word	0x00008020


	//----- nvinfo : EIATTR_MAX_THREADS
	.align		4
.L_270:
        /*05c8*/ 	.byte	0x04, 0x05
        /*05ca*/ 	.short	(.L_272 - .L_271)
.L_271:
        /*05cc*/ 	.word	0x00000100
        /*05d0*/ 	.word	0x00000001
        /*05d4*/ 	.word	0x00000001


	//----- nvinfo : EIATTR_CRS_STACK_SIZE
	.align		4
.L_272:
        /*05d8*/ 	.byte	0x04, 0x1e
        /*05da*/ 	.short	(.L_274 - .L_273)
.L_273:
        /*05dc*/ 	.word	0x00000000


	//----- nvinfo : EIATTR_CBANK_PARAM_SIZE
	.align		4
.L_274:
        /*05e0*/ 	.byte	0x03, 0x19
        /*05e2*/ 	.short	0x0034


	//----- nvinfo : EIATTR_PARAM_CBANK
	.align		4
        /*05e4*/ 	.byte	0x04, 0x0a
        /*05e6*/ 	.short	(.L_276 - .L_275)
	.align		4
.L_275:
        /*05e8*/ 	.word	index@(.nv.constant0._ZN3cub18CUB_300001_SM_10006detail11scan_by_key21DeviceScanByKeyKernelINS2_10policy_hubIN6thrust24THRUST_300001_SM_1000_NS18transform_iteratorI6RowKeyNS6_17counting_iteratorIiNS6_11use_defaultESA_SA_EESA_SA_EEhh8SatAddU8E10Policy1000ESC_PhSG_NS0_24ReduceByKeyScanTileStateIhiLb1EEEN4cuda3std3__48equal_toIiEESD_NS0_8NullTypeEjhiEEvT0_PT9_T1_T2_T3_iT4_T5_T6_T7_)
        /*05ec*/ 	.short	0x0380
        /*05ee*/ 	.short	0x0034


	//----- nvinfo : EIATTR_SW_WAR
	.align		4
.L_276:
        /*05f0*/ 	.byte	0x04, 0x36
        /*05f2*/ 	.short	(.L_278 - .L_277)
.L_277:
        /*05f4*/ 	.word	0x00000008
.L_278:


//--------------------- .nv.info._ZN3cub18CUB_300001_SM_10006detail11scan_by_key25DeviceScanByKeyInitKernelINS0_24ReduceByKeyScanTileStateIhiLb1EEEN6thrust24THRUST_300001_SM_1000_NS18transform_iteratorI6RowKeyNS7_17counting_iteratorIiNS7_11use_defaultESB_SB_EESB_SB_EEjEEvT_T0_PN4cuda3std3__415iterator_traitsISF_vE10value_typeET1_i --------------------------
	.section	.nv.info._ZN3cub18CUB_300001_SM_10006detail11scan_by_key25DeviceScanByKeyInitKernelINS0_24ReduceByKeyScanTileStateIhiLb1EEEN6thrust24THRUST_300001_SM_1000_NS18transform_iteratorI6RowKeyNS7_17counting_iteratorIiNS7_11use_defaultESB_SB_EESB_SB_EEjEEvT_T0_PN4cuda3std3__415iterator_traitsISF_vE10value_typeET1_i,"",@"SHT_CUDA_INFO"
	.sectionflags	@""
	.align	4


	//----- nvinfo : EIATTR_CUDA_API_VERSION
	.align		4
        /*0000*/ 	.byte	0x04, 0x37
        /*0002*/ 	.short	(.L_280 - .L_279)
.L_279:
        /*0004*/ 	.word	0x00000082


	//----- nvinfo : EIATTR_KPARAM_INFO
	.align		4
.L_280:
        /*0008*/ 	.byte	0x04, 0x17
        /*000a*/ 	.short	(.L_282 - .L_281)
.L_281:
        /*000c*/ 	.word	0x00000000
        /*0010*/ 	.short	0x0004
        /*0012*/ 	.short	0x001c
        /*0014*/ 	.byte	0x00, 0xf0, 0x11, 0x00


	//----- nvinfo : EIATTR_KPARAM_INFO
	.align		4
.L_282:
        /*0018*/ 	.byte	0x04, 0x17
        /*001a*/ 	.short	(.L_284 - .L_283)
.L_283:
        /*001c*/ 	.word	0x00000000
        /*0020*/ 	.short	0x0003
        /*0022*/ 	.short	0x0018
        /*0024*/ 	.byte	0x00, 0xf0, 0x11, 0x00


	//----- nvinfo : EIATTR_KPARAM_INFO
	.align		4
.L_284:
        /*0028*/ 	.byte	0x04, 0x17
        /*002a*/ 	.short	(.L_286 - .L_285)
.L_285:
        /*002c*/ 	.word	0x00000000
        /*0030*/ 	.short	0x0002
        /*0032*/ 	.short	0x0010
        /*0034*/ 	.byte	0x00, 0xf5, 0x21, 0x00


	//----- nvinfo : EIATTR_KPARAM_INFO
	.align		4
.L_286:
        /*0038*/ 	.byte	0x04, 0x17
        /*003a*/ 	.short	(.L_288 - .L_287)
.L_287:
        /*003c*/ 	.word	0x00000000
        /*0040*/ 	.short	0x0001
        /*0042*/ 	.short	0x0008
        /*0044*/ 	.byte	0x00, 0xf0, 0x21, 0x00


	//----- nvinfo : EIATTR_KPARAM_INFO
	.align		4
.L_288:
        /*0048*/ 	.byte	0x04, 0x17
        /*004a*/ 	.short	(.L_290 - .L_289)
.L_289:
        /*004c*/ 	.word	0x00000000
        /*0050*/ 	.short	0x0000
        /*0052*/ 	.short	0x0000
        /*0054*/ 	.byte	0x00, 0xf0, 0x21, 0x00


	//----- nvinfo : EIATTR_SPARSE_MMA_MASK
	.align		4
.L_290:
        /*0058*/ 	.byte	0x03, 0x50
        /*005a*/ 	.short	0x0000


	//----- nvinfo : EIATTR_MAXREG_COUNT
	.align		4
        /*005c*/ 	.byte	0x03, 0x1b
        /*005e*/ 	.short	0x00ff


	//----- nvinfo : EIATTR_MERCURY_ISA_VERSION
	.align		4
        /*0060*/ 	.byte	0x03, 0x5f
        /*0062*/ 	.short	0x0101


	//----- nvinfo : EIATTR_VRC_CTA_INIT_COUNT
	.align		4
        /*0064*/ 	.byte	0x02, 0x4a
	.zero		1
	.zero		1


	//----- nvinfo : EIATTR_EXIT_INSTR_OFFSETS
	.align		4
        /*0068*/ 	.byte	0x04, 0x1c
        /*006a*/ 	.short	(.L_292 - .L_291)


	//   ....[0]....
.L_291:
        /*006c*/ 	.word	0x00000140


	//   ....[1]....
        /*0070*/ 	.word	0x00000330


	//----- nvinfo : EIATTR_CBANK_PARAM_SIZE
	.align		4
.L_292:
        /*0074*/ 	.byte	0x03, 0x19
        /*0076*/ 	.short	0x0020


	//----- nvinfo : EIATTR_PARAM_CBANK
	.align		4
        /*0078*/ 	.byte	0x04, 0x0a
        /*007a*/ 	.short	(.L_294 - .L_293)
	.align		4
.L_293:
        /*007c*/ 	.word	index@(.nv.constant0._ZN3cub18CUB_300001_SM_10006detail11scan_by_key25DeviceScanByKeyInitKernelINS0_24ReduceByKeyScanTileStateIhiLb1EEEN6thrust24THRUST_300001_SM_1000_NS18transform_iteratorI6RowKeyNS7_17counting_iteratorIiNS7_11use_defaultESB_SB_EESB_SB_EEjEEvT_T0_PN4cuda3std3__415iterator_traitsISF_vE10value_typeET1_i)
        /*0080*/ 	.short	0x0380
        /*0082*/ 	.short	0x0020


	//----- nvinfo : EIATTR_SW_WAR
	.align		4
.L_294:
        /*0084*/ 	.byte	0x04, 0x36
        /*0086*/ 	.short	(.L_296 - .L_295)
.L_295:
        /*0088*/ 	.word	0x00000008
.L_296:


//--------------------- .nv.info._ZN3cub18CUB_300001_SM_10006detail11scan_by_key21DeviceScanByKeyKernelINS2_10policy_hubIN6thrust24THRUST_300001_SM_1000_NS18transform_iteratorI6RowKeyNS6_17counting_iteratorIiNS6_11use_defaultESA_SA_EESA_SA_EE6__halfSD_7HalfAddE10Policy1000ESC_PSD_SH_NS0_24ReduceByKeyScanTileStateISD_iLb1EEEN4cuda3std3__48equal_toIiEESE_NS0_8NullTypeEmSD_iEEvT0_PT9_T1_T2_T3_iT4_T5_T6_T7_ --------------------------
	.section	.nv.info._ZN3cub18CUB_300001_SM_10006detail11scan_by_key21DeviceScanByKeyKernelINS2_10policy_hubIN6thrust24THRUST_300001_SM_1000_NS18transform_iteratorI6RowKeyNS6_17counting_iteratorIiNS6_11use_defaultESA_SA_EESA_SA_EE6__halfSD_7HalfAddE10Policy1000ESC_PSD_SH_NS0_24ReduceByKeyScanTileStateISD_iLb1EEEN4cuda3std3__48equal_toIiEESE_NS0_8NullTypeEmSD_iEEvT0_PT9_T1_T2_T3_iT4_T5_T6_T7_,"",@"SHT_CUDA_INFO"
	.sectionflags	@""
	.align	4


	//----- nvinfo : EIATTR_CUDA_API_VERSION
	.align		4
        /*0000*/ 	.byte	0x04, 0x37
        /*0002*/ 	.short	(.L_298 - .L_297)
.L_297:
        /*0004*/ 	.word	0x00000082


	//----- nvinfo : EIATTR_KPARAM_INFO
	.align		4
.L_298:
        /*0008*/ 	.byte	0x04, 0x17
        /*000a*/ 	.short	(.L_300 - .L_299)
.L_299:
        /*000c*/ 	.word	0x00000000
        /*0010*/ 	.short	0x0009
        /*0012*/ 	.short	0x0030
        /*0014*/ 	.byte	0x00, 0xf0, 0x21, 0x00


	//----- nvinfo : EIATTR_KPARAM_INFO
	.align		4
.L_300:
        /*0018*/ 	.byte	0x04, 0x17
        /*001a*/ 	.short	(.L_302 - .L_301)
.L_301:
        /*001c*/ 	.word	0x00000000
        /*0020*/ 	.short	0x0008
        /*0022*/ 	.short	0x002e
        /*0024*/ 	.byte	0x00, 0xf0, 0x05, 0x00


	//----- nvinfo : EIATTR_KPARAM_INFO
	.align		4
.L_302:
        /*0028*/ 	.byte	0x04, 0x17
        /*002a*/ 	.short	(.L_304 - .L_303)
.L_303:
        /*002c*/ 	.word	0x00000000
        /*0030*/ 	.short	0x0007
        /*0032*/ 	.short	0x002d
        /*0034*/ 	.byte	0x00, 0xf0, 0x05, 0x00


	//----- nvinfo : EIATTR_KPARAM_INFO
	.align		4
.L_304:
        /*0038*/ 	.byte	0x04, 0x17
        /*003a*/ 	.short	(.L_306 - .L_305)
.L_305:
        /*003c*/ 	.word	0x00000000
        /*0040*/ 	.short	0x0006
        /*0042*/ 	.short	0x002c
        /*0044*/ 	.byte	0x00, 0xf0, 0x05, 0x00


	//----- nvinfo : EIATTR_KPARAM_INFO
	.align		4
.L_306:
        /*0048*/ 	.byte	0x04, 0x17
        /*004a*/ 	.short	(.L_308 - .L_307)
.L_307:
        /*004c*/ 	.word	0x00000000
        /*0050*/ 	.short	0x0005
        /*0052*/ 	.short	0x0028
        /*0054*/ 	.byte	0x00, 0xf0, 0x11, 0x00


	//----- nvinfo : EIATTR_KPARAM_INFO
	.align		4
.L_308:
        /*0058*/ 	.byte	0x04, 0x17
        /*005a*/ 	.short	(.L_310 - .L_309)
.L_309:
        /*005c*/ 	.word	0x00000000
        /*0060*/ 	.short	0x0004
        /*0062*/ 	.short	0x0020
        /*0064*/ 	.byte	0x00, 0xf0, 0x21, 0x00


	//----- nvinfo : EIATTR_KPARAM_INFO
	.align		4
.L_310:
        /*0068*/ 	.byte	0x04, 0x17
        /*006a*/ 	.short	(.L_312 - .L_311)
.L_311:
        /*006c*/ 	.word	0x00000000
        /*0070*/ 	.short	0x0003
        /*0072*/ 	.short	0x0018
        /*0074*/ 	.byte	0x00, 0xf5, 0x21, 0x00


	//----- nvinfo : EIATTR_KPARAM_INFO
	.align		4
.L_312:
        /*0078*/ 	.byte	0x04, 0x17
        /*007a*/ 	.short	(.L_314 - .L_313)
.L_313:
        /*007c*/ 	.word	0x00000000
        /*0080*/ 	.short	0x0002
        /*0082*/ 	.short	0x0010
        /*0084*/ 	.byte	0x00, 0xf5, 0x21, 0x00


	//----- nvinfo : EIATTR_KPARAM_INFO
	.align		4
.L_314:
        /*0088*/ 	.byte	0x04, 0x17
        /*008a*/ 	.short	(.L_316 - .L_315)
.L_315:
        /*008c*/ 	.word	0x00000000
        /*0090*/ 	.short	0x0001
        /*0092*/ 	.short	0x0008
        /*0094*/ 	.byte	0x00, 0xf5, 0x21, 0x00


	//----- nvinfo : EIATTR_KPARAM_INFO
	.align		4
.L_316:
        /*0098*/ 	.byte	0x04, 0x17
        /*009a*/ 	.short	(.L_318 - .L_317)
.L_317:
        /*009c*/ 	.word	0x00000000
        /*00a0*/ 	.short	0x0000
        /*00a2*/ 	.short	0x0000
        /*00a4*/ 	.byte	0x00, 0xf0, 0x21, 0x00


	//----- nvinfo : EIATTR_SPARSE_MMA_MASK
	.align		4
.L_318:
        /*00a8*/ 	.byte	0x03, 0x50
        /*00aa*/ 	.short	0x0000


	//----- nvinfo : EIATTR_MAXREG_COUNT
	.align		4
        /*00ac*/ 	.byte	0x03, 0x1b
        /*00ae*/ 	.short	0x00ff


	//----- nvinfo : EIATTR_NUM_BARRIERS
	.align		4
        /*00b0*/ 	.byte	0x02, 0x4c
        /*00b2*/ 	.byte	0x01
	.zero		1


	//----- nvinfo : EIATTR_MERCURY_ISA_VERSION
	.align		4
        /*00b4*/ 	.byte	0x03, 0x5f
        /*00b6*/ 	.short	0x0101


	//----- nvinfo : EIATTR_COOP_GROUP_MASK_REGIDS
	.align		4
        /*00b8*/ 	.byte	0x04, 0x29
        /*00ba*/ 	.short	(.L_320 - .L_319)


	//   ....[0]....
.L_319:
        /*00bc*/ 	.word	0xffffffff


	//   ....[1]....
        /*00c0*/ 	.word	0xffffffff


	//   ....[2]....
        /*00c4*/ 	.word	0xffffffff


	//   ....[3]....
        /*00c8*/ 	.word	0xffffffff


	//   ....[4]....
        /*00cc*/ 	.word	0xffffffff


	//   ....[5]....
        /*00d0*/ 	.word	0xffffffff


	//   ....[6]....
        /*00d4*/ 	.word	0xffffffff


	//   ....[7]....
        /*00d8*/ 	.word	0xffffffff


	//   ....[8]....
        /*00dc*/ 	.word	0xffffffff


	//   ....[9]....
        /*00e0*/ 	.word	0xffffffff


	//   ....[10]....
        /*00e4*/ 	.word	0xffffffff


	//   ....[11]....
        /*00e8*/ 	.word	0xffffffff


	//   ....[12]....
        /*00ec*/ 	.word	0xffffffff


	//   ....[13]....
        /*00f0*/ 	.word	0xffffffff


	//   ....[14]....
        /*00f4*/ 	.word	0xffffffff


	//   ....[15]....
        /*00f8*/ 	.word	0xffffffff


	//   ....[16]....
        /*00fc*/ 	.word	0xffffffff


	//   ....[17]....
        /*0100*/ 	.word	0xffffffff


	//   ....[18]....
        /*0104*/ 	.word	0xffffffff


	//   ....[19]....
        /*0108*/ 	.word	0xffffffff


	//   ....[20]....
        /*010c*/ 	.word	0xffffffff


	//   ....[21]....
        /*0110*/ 	.word	0xffffffff


	//   ....[22]....
        /*0114*/ 	.word	0xffffffff


	//   ....[23]....
        /*0118*/ 	.word	0xffffffff


	//   ....[24]....
        /*011c*/ 	.word	0xffffffff


	//   ....[25]....
        /*0120*/ 	.word	0xffffffff


	//   ....[26]....
        /*0124*/ 	.word	0xffffffff


	//   ....[27]....
        /*0128*/ 	.word	0xffffffff


	//   ....[28]....
        /*012c*/ 	.word	0xffffffff


	//   ....[29]....
        /*0130*/ 	.word	0xffffffff


	//   ....[30]....
        /*0134*/ 	.word	0xffffffff


	//   ....[31]....
        /*0138*/ 	.word	0xffffffff


	//   ....[32]....
        /*013c*/ 	.word	0xffffffff


	//   ....[33]....
        /*0140*/ 	.word	0xffffffff


	//   ....[34]....
        /*0144*/ 	.word	0xffffffff


	//   ....[35]....
        /*0148*/ 	.word	0xffffffff


	//   ....[36]....
        /*014c*/ 	.word	0xffffffff


	//   ....[37]....
        /*0150*/ 	.word	0xffffffff


	//   ....[38]....
        /*0154*/ 	.word	0xffffffff


	//   ....[39]....
        /*0158*/ 	.word	0xffffffff


	//   ....[40]....
        /*015c*/ 	.word	0xffffffff


	//   ....[41]....
        /*0160*/ 	.word	0xffffffff


	//   ....[42]....
        /*0164*/ 	.word	0xffffffff


	//   ....[43]....
        /*0168*/ 	.word	0xffffffff


	//   ....[44]....
        /*016c*/ 	.word	0xffffffff


	//   ....[45]....
        /*0170*/ 	.word	0xffffffff


	//   ....[46]....
        /*0174*/ 	.word	0xffffffff


	//   ....[47]....
        /*0178*/ 	.word	0xffffffff


	//   ....[48]....
        /*017c*/ 	.word	0xffffffff


	//   ....[49]....
        /*0180*/ 	.word	0xffffffff


	//   ....[50]....
        /*0184*/ 	.word	0xffffffff


	//   ....[51]....
        /*0188*/ 	.word	0xffffffff


	//   ....[52]....
        /*018c*/ 	.word	0xffffffff


	//   ....[53]....
        /*0190*/ 	.word	0xffffffff


	//   ....[54]....
        /*0194*/ 	.word	0xffffffff


	//   ....[55]....
        /*0198*/ 	.word	0xffffffff


	//   ....[56]....
        /*019c*/ 	.word	0xffffffff


	//   ....[57]....
        /*01a0*/ 	.word	0xffffffff


	//   ....[58]....
        /*01a4*/ 	.word	0xffffffff


	//   ....[59]....
        /*01a8*/ 	.word	0xffffffff


	//   ....[60]....
        /*01ac*/ 	.word	0xffffffff


	//   ....[61]....
        /*01b0*/ 	.word	0xffffffff


	//   ....[62]....
        /*01b4*/ 	.word	0xffffffff


	//   ....[63]....
        /*01b8*/ 	.word	0xffffffff


	//   ....[64]....
        /*01bc*/ 	.word	0xffffffff


	//   ....[65]....
        /*01c0*/ 	.word	0xffffffff


	//   ....[66]....
        /*01c4*/ 	.word	0xffffffff


	//   ....[67]....
        /*01c8*/ 	.word	0xffffffff


	//   ....[68]....
        /*01cc*/ 	.word	0xffffffff


	//   ....[69]....
        /*01d0*/ 	.word	0xffffffff


	//   ....[70]....
        /*01d4*/ 	.word	0xffffffff


	//   ....[71]....
        /*01d8*/ 	.word	0xffffffff


	//   ....[72]....
        /*01dc*/ 	.word	0xffffffff


	//   ....[73]....
        /*01e0*/ 	.word	0xffffffff


	//   ....[74]....
        /*01e4*/ 	.word	0xffffffff


	//   ....[75]....
        /*01e8*/ 	.word	0xffffffff


	//   ....[76]....
        /*01ec*/ 	.word	0xffffffff


	//   ....[77]....
        /*01f0*/ 	.word	0xffffffff


	//   ....[78]....
        /*01f4*/ 	.word	0xffffffff


	//   ....[79]....
        /*01f8*/ 	.word	0xffffffff


	//   ....[80]....
        /*01fc*/ 	.word	0xffffffff


	//   ....[81]....
        /*0200*/ 	.word	0xffffffff


	//   ....[82]....
        /*0204*/ 	.word	0xffffffff


	//   ....[83]....
        /*0208*/ 	.word	0xffffffff


	//   ....[84]....
        /*020c*/ 	.word	0xffffffff


	//   ....[85]....
        /*0210*/ 	.word	0xffffffff


	//   ....[86]....
        /*0214*/ 	.word	0xffffffff


	//   ....[87]....
        /*0218*/ 	.word	0xffffffff


	//   ....[88]....
        /*021c*/ 	.word	0xffffffff


	//   ....[89]....
        /*0220*/ 	.word	0xffffffff


	//   ....[90]....
        /*0224*/ 	.word	0xffffffff


	//   ....[91]....
        /*0228*/ 	.word	0xffffffff


	//   ....[92]....
        /*022c*/ 	.word	0xffffffff


	//   ....[93]....
        /*0230*/ 	.word	0xffffffff


	//   ....[94]....
        /*0234*/ 	.word	0xffffffff


	//   ....[95]....
        /*0238*/ 	.word	0xffffffff


	//   ....[96]....
        /*023c*/ 	.word	0xffffffff


	//   ....[97]....
        /*0240*/ 	.word	0xffffffff


	//   ....[98]....
        /*0244*/ 	.word	0xffffffff


	//   ....[99]....
        /*0248*/ 	.word	0xffffffff


	//   ....[100]....
        /*024c*/ 	.word	0xffffffff


	//   ....[101]....
        /*0250*/ 	.word	0xffffffff


	//   ....[102]....
        /*0254*/ 	.word	0xffffffff


	//   ....[103]....
        /*0258*/ 	.word	0xffffffff


	//   ....[104]....
        /*025c*/ 	.word	0xffffffff


	//   ....[105]....
        /*0260*/ 	.word	0xffffffff


	//   ....[106]....
        /*0264*/ 	.word	0x05000021


	//   ....[107]....
        /*0268*/ 	.word	0x05000021


	//   ....[108]....
        /*026c*/ 	.word	0x05000021


	//   ....[109]....
        /*0270*/ 	.word	0x05000021


	//   ....[110]....
        /*0274*/ 	.word	0x05000021


	//   ....[111]....
        /*0278*/ 	.word	0x05000021


	//   ....[112]....
        /*027c*/ 	.word	0x05000021


	//   ....[113]....
        /*0280*/ 	.word	0x05000021


	//   ....[114]....
        /*0284*/ 	.word	0x05000021


	//   ....[115]....
        /*0288*/ 	.word	0x05000021


	//   ....[116]....
        /*028c*/ 	.word	0x05000021


	//   ....[117]....
        /*0290*/ 	.word	0x05000021


	//   ....[118]....
        /*0294*/ 	.word	0x05000021


	//   ....[119]....
        /*0298*/ 	.word	0x05000021


	//   ....[120]....
        /*029c*/ 	.word	0x05000021


	//   ....[121]....
        /*02a0*/ 	.word	0x05000021


	//   ....[122]....
        /*02a4*/ 	.word	0x05000021


	//   ....[123]....
        /*02a8*/ 	.word	0x05000021


	//   ....[124]....
        /*02ac*/ 	.word	0x05000021


	//   ....[125]....
        /*02b0*/ 	.word	0x05000021


	//   ....[126]....
        /*02b4*/ 	.word	0x05000021


	//   ....[127]....
        /*02b8*/ 	.word	0x05000021


	//   ....[128]....
        /*02bc*/ 	.word	0x05000021


	//   ....[129]....
        /*02c0*/ 	.word	0x05000021


	//   ....[130]....
        /*02c4*/ 	.word	0x05000021


	//   ....[131]....
        /*02c8*/ 	.word	0x05000021


	//   ....[132]....
        /*02cc*/ 	.word	0x05000021


	//   ....[133]....
        /*02d0*/ 	.word	0x05000021


	//   ....[134]....
        /*02d4*/ 	.word	0x05000021


	//   ....[135]....
        /*02d8*/ 	.word	0x05000021


	//   ....[136]....
        /*02dc*/ 	.word	0x05000021


	//   ....[137]....
        /*02e0*/ 	.word	0x05000021


	//   ....[138]....
        /*02e4*/ 	.word	0x05000021


	//   ....[139]....
        /*02e8*/ 	.word	0x05000021


	//   ....[140]....
        /*02ec*/ 	.word	0x05000021


	//   ....[141]....
        /*02f0*/ 	.word	0x05000021


	//   ....[142]....
        /*02f4*/ 	.word	0x05000021


	//   ....[143]....
        /*02f8*/ 	.word	0x05000021


	//   ....[144]....
        /*02fc*/ 	.word	0x05000021


	//   ....[145]....
        /*0300*/ 	.word	0x05000021


	//   ....[146]....
        /*0304*/ 	.word	0x05000021


	//   ....[147]....
        /*0308*/ 	.word	0x05000021


	//   ....[148]....
        /*030c*/ 	.word	0x05000021


	//   ....[149]....
        /*0310*/ 	.word	0x05000021


	//   ....[150]....
        /*0314*/ 	.word	0x05000021


	//   ....[151]....
        /*0318*/ 	.word	0x05000021


	//   ....[152]....
        /*031c*/ 	.word	0x05000021


	//   ....[153]....
        /*0320*/ 	.word	0x05000021


	//   ....[154]....
        /*0324*/ 	.word	0x05000021


	//   ....[155]....
        /*0328*/ 	.word	0x05000021


	//   ....[156]....
        /*032c*/ 	.word	0x05000021


	//   ....[157]....
        /*0330*/ 	.word	0x05000021


	//----- nvinfo : EIATTR_COOP_GROUP_INSTR_OFFSETS
	.align		4
.L_320:
        /*0334*/ 	.byte	0x04, 0x28
        /*0336*/ 	.short	(.L_322 - .L_321)


	//   ....[0]....
.L_321:
        /*0338*/ 	.word	0x00000b00


	//   ....[1]....
        /*033c*/ 	.word	0x00000d20


	//   ....[2]....
        /*0340*/ 	.word	0x000010d0


	//   ....[3]....
        /*0344*/ 	.word	0x00001110


	//   ....[4]....
        /*0348*/ 	.word	0x00001160


	//   ....[5]....
        /*034c*/ 	.word	0x000011b0


	//   ....[6]....
        /*0350*/ 	.word	0x00001200


	//   ....[7]....
        /*0354*/ 	.word	0x00001250


	//   ....[8]....
        /*0358*/ 	.word	0x000012a0


	//   ....[9]....
        /*035c*/ 	.word	0x000012f0


	//   ....[10]....
        /*0360*/ 	.word	0x00001340


	//   ....[11]....
        /*0364*/ 	.word	0x00001370


	//   ....[12]....
        /*0368*/ 	.word	0x00001440


	//   ....[13]....
        /*036c*/ 	.word	0x00001460


	//   ....[14]....
        /*0370*/ 	.word	0x00001c20


	//   ....[15]....
        /*0374*/ 	.word	0x00001cc0


	//   ....[16]....
        /*0378*/ 	.word	0x00001d20


	//   ....[17]....
        /*037c*/ 	.word	0x00001d70


	//   ....[18]....
        /*0380*/ 	.word	0x00001df0


	//   ....[19]....
        /*0384*/ 	.word	0x00001e10


	//   ....[20]....
        /*0388*/ 	.word	0x00001e70


	//   ....[21]....
        /*038c*/ 	.word	0x00001ea0


	//   ....[22]....
        /*0390*/ 	.word	0x00001ee0


	//   ....[23]....
        /*0394*/ 	.word	0x00001f50


	//   ....[24]....
        /*0398*/ 	.word	0x00002000


	//   ....[25]....
        /*039c*/ 	.word	0x000022e0


	//   ....[26]....
        /*03a0*/ 	.word	0x00002600


	//   ....[27]....
        /*03a4*/ 	.word	0x00002660


	//   ....[28]....
        /*03a8*/ 	.word	0x000026e0


	//   ....[29]....
        /*03ac*/ 	.word	0x000026f0


	//   ....[30]....
        /*03b0*/ 	.word	0x00002790


	//   ....[31]....
        /*03b4*/ 	.word	0x000027a0


	//   ....[32]....
        /*03b8*/ 	.word	0x00002850


	//   ....[33]....
        /*03bc*/ 	.word	0x00002860


	//   ....[34]....
        /*03c0*/ 	.word	0x00002910


	//   ....[35]....
        /*03c4*/ 	.word	0x00002920


	//   ....[36]....
        /*03c8*/ 	.word	0x000029d0


	//   ....[37]....
        /*03cc*/ 	.word	0x000029e0


	//   ....[38]....
        /*03d0*/ 	.word	0x00002af0


	//   ....[39]....
        /*03d4*/ 	.word	0x00002b90


	//   ....[40]....
        /*03d8*/ 	.word	0x00002bf0


	//   ....[41]....
        /*03dc*/ 	.word	0x00002c60


	//   ....[42]....
        /*03e0*/ 	.word	0x00002c70


	//   ....[43]....
        /*03e4*/ 	.word	0x00002d20


	//   ....[44]....
        /*03e8*/ 	.word	0x00002d30


	//   ....[45]....
        /*03ec*/ 	.word	0x00002df0


	//   ....[46]....
        /*03f0*/ 	.word	0x00002e00


	//   ....[47]....
        /*03f4*/ 	.word	0x00002ec0


	//   ....[48]....
        /*03f8*/ 	.word	0x00002ed0


	//   ....[49]....
        /*03fc*/ 	.word	0x00002f90


	//   ....[50]....
        /*0400*/ 	.word	0x00002fa0


	//   ....[51]....
        /*0404*/ 	.word	0x000030a0


	//   ....[52]....
        /*0408*/ 	.word	0x00003590


	//   ....[53]....
        /*040c*/ 	.word	0x000045e0


	//   ....[54]....
        /*0410*/ 	.word	0x000048c0


	//   ....[55]....
        /*0414*/ 	.word	0x00004f10


	//   ....[56]....
        /*0418*/ 	.word	0x00004f50


	//   ....[57]....
        /*041c*/ 	.word	0x00004f90


	//   ....[58]....
        /*0420*/ 	.word	0x00004ff0


	//   ....[59]....
        /*0424*/ 	.word	0x00005030


	//   ....[60]....
        /*0428*/ 	.word	0x00005070


	//   ....[61]....
        /*042c*/ 	.word	0x000050e0


	//   ....[62]....
        /*0430*/ 	.word	0x00005110


	//   ....[63]....
        /*0434*/ 	.word	0x000051a0


	//   ....[64]....
        /*0438*/ 	.word	0x000051d0


	//   ....[65]....
        /*043c*/ 	.word	0x00005260


	//   ....[66]....
        /*0440*/ 	.word	0x00005560


	//   ....[67]....
        /*0444*/ 	.word	0x00005c30


	//   ....[68]....
        /*0448*/ 	.word	0x00005c80


	//   ....[69]....
        /*044c*/ 	.word	0x00005cd0


	//   ....[70]....
        /*0450*/ 	.word	0x00005d20


	//   ....[71]....
        /*0454*/ 	.word	0x00005d70


	//   ....[72]....
        /*0458*/ 	.word	0x00005dc0


	//   ....[73]....
        /*045c*/ 	.word	0x00005e10


	//   ....[74]....
        /*0460*/ 	.word	0x00005e60


	//   ....[75]....
        /*0464*/ 	.word	0x00005ea0


	//   ....[76]....
        /*0468*/ 	.word	0x00005ee0


	//   ....[77]....
        /*046c*/ 	.word	0x00005fb0


	//   ....[78]....
        /*0470*/ 	.word	0x00005fd0


	//   ....[79]....
        /*0474*/ 	.word	0x000065d0


	//   ....[80]....
        /*0478*/ 	.word	0x00006630


	//   ....[81]....
        /*047c*/ 	.word	0x000066b0


	//   ....[82]....
        /*0480*/ 	.word	0x000066c0


	//   ....[83]....
        /*0484*/ 	.word	0x00006760


	//   ....[84]....
        /*0488*/ 	.word	0x00006770


	//   ....[85]....
        /*048c*/ 	.word	0x00006820


	//   ....[86]....
        /*0490*/ 	.word	0x00006830


	//   ....[87]....
        /*0494*/ 	.word	0x000068e0


	//   ....[88]....
        /*0498*/ 	.word	0x000068f0


	//   ....[89]....
        /*049c*/ 	.word	0x000069a0


	//   ....[90]....
        /*04a0*/ 	.word	0x000069b0


	//   ....[91]....
        /*04a4*/ 	.word	0x00006ac0


	//   ....[92]....
        /*04a8*/ 	.word	0x00006b60


	//   ....[93]....
        /*04ac*/ 	.word	0x00006bb0


	//   ....[94]....
        /*04b0*/ 	.word	0x00006c20


	//   ....[95]....
        /*04b4*/ 	.word	0x00006c30


	//   ....[96]....
        /*04b8*/ 	.word	0x00006ce0


	//   ....[97]....
        /*04bc*/ 	.word	0x00006cf0


	//   ....[98]....
        /*04c0*/ 	.word	0x00006db0


	//   ....[99]....
        /*04c4*/ 	.word	0x00006dc0


	//   ....[100]....
        /*04c8*/ 	.word	0x00006e80


	//   ....[101]....
        /*04cc*/ 	.word	0x00006e90


	//   ....[102]....
        /*04d0*/ 	.word	0x00006f50


	//   ....[103]....
        /*04d4*/ 	.word	0x00006f60


	//   ....[104]....
        /*04d8*/ 	.word	0x00007060


	//   ....[105]....
        /*04dc*/ 	.word	0x000075d0


	//   ....[106]....
        /*04e0*/ 	.word	0x00007930


	//   ....[107]....
        /*04e4*/ 	.word	0x000079c0


	//   ....[108]....
        /*04e8*/ 	.word	0x00007aa0


	//   ....[109]....
        /*04ec*/ 	.word	0x00007b00


	//   ....[110]....
        /*04f0*/ 	.word	0x00007b90


	//   ....[111]....
        /*04f4*/ 	.word	0x00007c10


	//   ....[112]....
        /*04f8*/ 	.word	0x00007ca0


	//   ....[113]....
        /*04fc*/ 	.word	0x00007d20


	//   ....[114]....
        /*0500*/ 	.word	0x00007db0


	//   ....[115]....
        /*0504*/ 	.word	0x00007e30


	//   ....[116]....
        /*0508*/ 	.word	0x00007ec0


	//   ....[117]....
        /*050c*/ 	.word	0x00007f40


	//   ....[118]....
        /*0510*/ 	.word	0x00007fb0


	//   ....[119]....
        /*0514*/ 	.word	0x00008030


	//   ....[120]....
        /*0518*/ 	.word	0x000080d0


	//   ....[121]....
        /*051c*/ 	.word	0x00008190


	//   ....[122]....
        /*0520*/ 	.word	0x000081f0


	//   ....[123]....
        /*0524*/ 	.word	0x00008280


	//   ....[124]....
        /*0528*/ 	.word	0x00008300


	//   ....[125]....
        /*052c*/ 	.word	0x00008380


	//   ....[126]....
        /*0530*/ 	.word	0x00008400


	//   ....[127]....
        /*0534*/ 	.word	0x00008480


	//   ....[128]....
        /*0538*/ 	.word	0x00008500


	//   ....[129]....
        /*053c*/ 	.word	0x00008580


	//   ....[130]....
        /*0540*/ 	.word	0x00008600


	//   ....[131]....
        /*0544*/ 	.word	0x00008660


	//   ....[132]....
        /*0548*/ 	.word	0x000086e0


	//   ....[133]....
        /*054c*/ 	.word	0x00008760


	//   ....[134]....
        /*0550*/ 	.word	0x00008850


	//   ....[135]....
        /*0554*/ 	.word	0x000088b0


	//   ....[136]....
        /*0558*/ 	.word	0x00008940


	//   ....[137]....
        /*055c*/ 	.word	0x000089c0


	//   ....[138]....
        /*0560*/ 	.word	0x00008a50


	//   ....[139]....
        /*0564*/ 	.word	0x00008ad0


	//   ....[140]....
        /*0568*/ 	.word	0x00008b60


	//   ....[141]....
        /*056c*/ 	.word	0x00008be0


	//   ....[142]....
        /*0570*/ 	.word	0x00008c70


	//   ....[143]....
        /*0574*/ 	.word	0x00008cf0


	//   ....[144]....
        /*0578*/ 	.word	0x00008d60


	//   ....[145]....
        /*057c*/ 	.word	0x00008de0


	//   ....[146]....
        /*0580*/ 	.word	0x00008e60


	//   ....[147]....
        /*0584*/ 	.word	0x00008f30


	//   ....[148]....
        /*0588*/ 	.word	0x00008f90


	//   ....[149]....
        /*058c*/ 	.word	0x00009020


	//   ....[150]....
        /*0590*/ 	.word	0x000090a0


	//   ....[151]....
        /*0594*/ 	.word	0x00009130


	//   ....[152]....
        /*0598*/ 	.word	0x000091b0


	//   ....[153]....
        /*059c*/ 	.word	0x00009240


	//   ....[154]....
        /*05a0*/ 	.word	0x000092c0


	//   ....[155]....
        /*05a4*/ 	.word	0x00009350


	//   ....[156]....
        /*05a8*/ 	.word	0x000093d0


	//   ....[157]....
        /*05ac*/ 	.word	0x00009440


	//----- nvinfo : EIATTR_VRC_CTA_INIT_COUNT
	.align		4
.L_322:
        /*05b0*/ 	.byte	0x02, 0x4a
	.zero		1
	.zero		1


	//----- nvinfo : EIATTR_EXIT_INSTR_OFFSETS
	.align		4
        /*05b4*/ 	.byte	0x04, 0x1c
        /*05b6*/ 	.short	(.L_324 - .L_323)


	//   ....[0]....
.L_323:
        /*05b8*/ 	.word	0x00003720


	//   ....[1]....
        /*05bc*/ 	.word	0x00003750


	//   ....[2]....
        /*05c0*/ 	.word	0x000078c0


	//   ....[3]....
        /*05c4*/ 	.word	0x000078e0


	//----- nvinfo : EIATTR_MAX_THREADS
	.align		4
.L_324:
        /*05c8*/ 	.byte	0x04, 0x05
        /*05ca*/ 	.short	(.L_326 - .L_325)
.L_325:
        /*05cc*/ 	.word	0x00000100
        /*05d0*/ 	.word	0x00000001
        /*05d4*/ 	.word	0x00000001


	//----- nvinfo : EIATTR_CRS_STACK_SIZE
	.align		4
.L_326:
        /*05d8*/ 	.byte	0x04, 0x1e
        /*05da*/ 	.short	(.L_328 - .L_327)
.L_327:
        /*05dc*/ 	.word	0x00000000


	//----- nvinfo : EIATTR_CBANK_PARAM_SIZE
	.align		4
.L_328:
        /*05e0*/ 	.byte	0x03, 0x19
        /*05e2*/ 	.short	0x0038


	//----- nvinfo : EIATTR_PARAM_CBANK
	.align		4
        /*05e4*/ 	.byte	0x04, 0x0a
        /*05e6*/ 	.short	(.L_330 - .L_329)
	.align		4
.L_329:
        /*05e8*/ 	.word	index@(.nv.constant0._ZN3cub18CUB_300001_SM_10006detail11scan_by_key21DeviceScanByKeyKernelINS2_10policy_hubIN6thrust24THRUST_300001_SM_1000_NS18transform_iteratorI6RowKeyNS6_17counting_iteratorIiNS6_11use_defaultESA_SA_EESA_SA_EE6__halfSD_7HalfAddE10Policy1000ESC_PSD_SH_NS0_24ReduceByKeyScanTileStateISD_iLb1EEEN4cuda3std3__48equal_toIiEESE_NS0_8NullTypeEmSD_iEEvT0_PT9_T1_T2_T3_iT4_T5_T6_T7_)
        /*05ec*/ 	.short	0x0380
        /*05ee*/ 	.short	0x0038


	//----- nvinfo : EIATTR_SW_WAR
	.align		4
.L_330:
        /*05f0*/ 	.byte	0x04, 0x36
        /*05f2*/ 	.short	(.L_332 - .L_331)
.L_331:
        /*05f4*/ 	.word	0x00000008
.L_332:


//--------------------- .nv.info._ZN3cub18CUB_300001_SM_10006detail11scan_by_key25DeviceScanByKeyInitKernelINS0_24ReduceByKeyScanTileStateI6__halfiLb1EEEN6thrust24THRUST_300001_SM_1000_NS18transform_iteratorI6RowKeyNS8_17counting_iteratorIiNS8_11use_defaultESC_SC_EESC_SC_EEmEEvT_T0_PN4cuda3std3__415iterator_traitsISG_vE10value_typeET1_i --------------------------
	.section	.nv.info._ZN3cub18CUB_300001_SM_10006detail11scan_by_key25DeviceScanByKeyInitKernelINS0_24ReduceByKeyScanTileStateI6__halfiLb1EEEN6thrust24THRUST_300001_SM_1000_NS18transform_iteratorI6RowKeyNS8_17counting_iteratorIiNS8_11use_defaultESC_SC_EESC_SC_EEmEEvT_T0_PN4cuda3std3__415iterator_traitsISG_vE10value_typeET1_i,"",@"SHT_CUDA_INFO"
	.sectionflags	@""
	.align	4


	//----- nvinfo : EIATTR_CUDA_API_VERSION
	.align		4
        /*0000*/ 	.byte	0x04, 0x37
        /*0002*/ 	.short	(.L_334 - .L_333)
.L_333:
        /*0004*/ 	.word	0x00000082


	//----- nvinfo : EIATTR_KPARAM_INFO
	.align		4
.L_334:
        /*0008*/ 	.byte	0x04, 0x17
        /*000a*/ 	.short	(.L_336 - .L_335)
.L_335:
        /*000c*/ 	.word	0x00000000
        /*0010*/ 	.short	0x0004
        /*0012*/ 	.short	0x0020
        /*0014*/ 	.byte	0x00, 0xf0, 0x11, 0x00


	//----- nvinfo : EIATTR_KPARAM_INFO
	.align		4
.L_336:
        /*0018*/ 	.byte	0x04, 0x17
        /*001a*/ 	.short	(.L_338 - .L_337)
.L_337:
        /*001c*/ 	.word	0x00000000
        /*0020*/ 	.short	0x0003
        /*0022*/ 	.short	0x0018
        /*0024*/ 	.byte	0x00, 0xf0, 0x21, 0x00


	//----- nvinfo : EIATTR_KPARAM_INFO
	.align		4
.L_338:
        /*0028*/ 	.byte	0x04, 0x17
        /*002a*/ 	.short	(.L_340 - .L_339)
.L_339:
        /*002c*/ 	.word	0x00000000
        /*0030*/ 	.short	0x0002
        /*0032*/ 	.short	0x0010
        /*0034*/ 	.byte	0x00, 0xf5, 0x21, 0x00


	//----- nvinfo : EIATTR_KPARAM_INFO
	.align		4
.L_340:
        /*0038*/ 	.byte	0x04, 0x17
        /*003a*/ 	.short	(.L_342 - .L_341)
.L_341:
        /*003c*/ 	.word	0x00000000
        /*0040*/ 	.short	0x0001
        /*0042*/ 	.short	0x0008
        /*0044*/ 	.byte	0x00, 0xf0, 0x21, 0x00


	//----- nvinfo : EIATTR_KPARAM_INFO
	.align		4
.L_342:
        /*0048*/ 	.byte	0x04, 0x17
        /*004a*/ 	.short	(.L_344 - .L_343)
.L_343:
        /*004c*/ 	.word	0x00000000
        /*0050*/ 	.short	0x0000
        /*0052*/ 	.short	0x0000
        /*0054*/ 	.byte	0x00, 0xf0, 0x21, 0x00


	//----- nvinfo : EIATTR_SPARSE_MMA_MASK
	.align		4
.L_344:
        /*0058*/ 	.byte	0x03, 0x50
        /*005a*/ 	.short	0x0000


	//----- nvinfo : EIATTR_MAXREG_COUNT
	.align		4
        /*005c*/ 	.byte	0x03, 0x1b
        /*005e*/ 	.short	0x00ff


	//----- nvinfo : EIATTR_MERCURY_ISA_VERSION
	.align		4
        /*0060*/ 	.byte	0x03, 0x5f
        /*0062*/ 	.short	0x0101


	//----- nvinfo : EIATTR_VRC_CTA_INIT_COUNT
	.align		4
        /*0064*/ 	.byte	0x02, 0x4a
	.zero		1
	.zero		1


	//----- nvinfo : EIATTR_EXIT_INSTR_OFFSETS
	.align		4
        /*0068*/ 	.byte	0x04, 0x1c
        /*006a*/ 	.short	(.L_346 - .L_345)


	//   ....[0]....
.L_345:
        /*006c*/ 	.word	0x00000140


	//   ....[1]....
        /*0070*/ 	.word	0x00000330


	//----- nvinfo : EIATTR_CBANK_PARAM_SIZE
	.align		4
.L_346:
        /*0074*/ 	.byte	0x03, 0x19
        /*0076*/ 	.short	0x0024


	//----- nvinfo : EIATTR_PARAM_CBANK
	.align		4
        /*0078*/ 	.byte	0x04, 0x0a
        /*007a*/ 	.short	(.L_348 - .L_347)
	.align		4
.L_347:
        /*007c*/ 	.word	index@(.nv.constant0._ZN3cub18CUB_300001_SM_10006detail11scan_by_key25DeviceScanByKeyInitKernelINS0_24ReduceByKeyScanTileStateI6__halfiLb1EEEN6thrust24THRUST_300001_SM_1000_NS18transform_iteratorI6RowKeyNS8_17counting_iteratorIiNS8_11use_defaultESC_SC_EESC_SC_EEmEEvT_T0_PN4cuda3std3__415iterator_traitsISG_vE10value_typeET1_i)
        /*0080*/ 	.short	0x0380
        /*0082*/ 	.short	0x0024


	//----- nvinfo : EIATTR_SW_WAR
	.align		4
.L_348:
        /*0084*/ 	.byte	0x04, 0x36
        /*0086*/ 	.short	(.L_350 - .L_349)
.L_349:
        /*0088*/ 	.word	0x00000008
.L_350:


//--------------------- .nv.info._ZN3cub18CUB_300001_SM_10006detail11scan_by_key21DeviceScanByKeyKernelINS2_10policy_hubIN6thrust24THRUST_300001_SM_1000_NS18transform_iteratorI6RowKeyNS6_17counting_iteratorIiNS6_11use_defaultESA_SA_EESA_SA_EE6__halfSD_7HalfAddE10Policy1000ESC_PSD_SH_NS0_24ReduceByKeyScanTileStateISD_iLb1EEEN4cuda3std3__48equal_toIiEESE_NS0_8NullTypeEjSD_iEEvT0_PT9_T1_T2_T3_iT4_T5_T6_T7_ --------------------------
	.section	.nv.info._ZN3cub18CUB_300001_SM_10006detail11scan_by_key21DeviceScanByKeyKernelINS2_10policy_hubIN6thrust24THRUST_300001_SM_1000_NS18transform_iteratorI6RowKeyNS6_17counting_iteratorIiNS6_11use_defaultESA_SA_EESA_SA_EE6__halfSD_7HalfAddE10Policy1000ESC_PSD_SH_NS0_24ReduceByKeyScanTileStateISD_iLb1EEEN4cuda3std3__48equal_toIiEESE_NS0_8NullTypeEjSD_iEEvT0_PT9_T1_T2_T3_iT4_T5_T6_T7_,"",@"SHT_CUDA_INFO"
	.sectionflags	@""
	.align	4


	//----- nvinfo : EIATTR_CUDA_API_VERSION
	.align		4
        /*0000*/ 	.byte	0x04, 0x37
        /*0002*/ 	.short	(.L_352 - .L_351)
.L_351:
        /*0004*/ 	.word	0x00000082


	//----- nvinfo : EIATTR_KPARAM_INFO
	.align		4
.L_352:
        /*0008*/ 	.byte	0x04, 0x17
        /*000a*/ 	.short	(.L_354 - .L_353)
.L_353:
        /*000c*/ 	.word	0x00000000
        /*0010*/ 	.short	0x0009
        /*0012*/ 	.short	0x0030
        /*0014*/ 	.byte	0x00, 0xf0, 0x11, 0x00


	//----- nvinfo : EIATTR_KPARAM_INFO
	.align		4
.L_354:
        /*0018*/ 	.byte	0x04, 0x17
        /*001a*/ 	.short	(.L_356 - .L_355)
.L_355:
        /*001c*/ 	.word	0x00000000
        /*0020*/ 	.short	0x0008
        /*0022*/ 	.short	0x002e
        /*0024*/ 	.byte	0x00, 0xf0, 0x05, 0x00


	//----- nvinfo : EIATTR_KPARAM_INFO
	.align		4
.L_356:
        /*0028*/ 	.byte	0x04, 0x17
        /*002a*/ 	.short	(.L_358 - .L_357)
.L_357:
        /*002c*/ 	.word	0x00000000
        /*0030*/ 	.short	0x0007
        /*0032*/ 	.short	0x002d
        /*0034*/ 	.byte	0x00, 0xf0, 0x05, 0x00


	//----- nvinfo : EIATTR_KPARAM_INFO
	.align		4
.L_358:
        /*0038*/ 	.byte	0x04, 0x17
        /*003a*/ 	.short	(.L_360 - .L_359)
.L_359:
        /*003c*/ 	.word	0x00000000
        /*0040*/ 	.short	0x0006
        /*0042*/ 	.short	0x002c
        /*0044*/ 	.byte	0x00, 0xf0, 0x05, 0x00


	//----- nvinfo : EIATTR_KPARAM_INFO
	.align		4
.L_360:
        /*0048*/ 	.byte	0x04, 0x17
        /*004a*/ 	.short	(.L_362 - .L_361)
.L_361:
        /*004c*/ 	.word	0x00000000
        /*0050*/ 	.short	0x0005
        /*0052*/ 	.short	0x0028
        /*0054*/ 	.byte	0x00, 0xf0, 0x11, 0x00


	//----- nvinfo : EIATTR_KPARAM_INFO
	.align		4
.L_362:
        /*0058*/ 	.byte	0x04, 0x17
        /*005a*/ 	.short	(.L_364 - .L_363)
.L_363:
        /*005c*/ 	.word	0x00000000
        /*0060*/ 	.short	0x0004
        /*0062*/ 	.short	0x0020
        /*0064*/ 	.byte	0x00, 0xf0, 0x21, 0x00


	//----- nvinfo : EIATTR_KPARAM_INFO
	.align		4
.L_364:
        /*0068*/ 	.byte	0x04, 0x17
        /*006a*/ 	.short	(.L_366 - .L_365)
.L_365:
        /*006c*/ 	.word	0x00000000
        /*0070*/ 	.short	0x0003
        /*0072*/ 	.short	0x0018
        /*0074*/ 	.byte	0x00, 0xf5, 0x21, 0x00


	//----- nvinfo : EIATTR_KPARAM_INFO
	.align		4
.L_366:
        /*0078*/ 	.byte	0x04, 0x17
        /*007a*/ 	.short	(.L_368 - .L_367)
.L_367:
        /*007c*/ 	.word	0x00000000
        /*0080*/ 	.short	0x0002
        /*0082*/ 	.short	0x0010
        /*0084*/ 	.byte	0x00, 0xf5, 0x21, 0x00


	//----- nvinfo : EIATTR_KPARAM_INFO
	.align		4
.L_368:
        /*0088*/ 	.byte	0x04, 0x17
        /*008a*/ 	.short	(.L_370 - .L_369)
.L_369:
        /*008c*/ 	.word	0x00000000
        /*0090*/ 	.short	0x0001
        /*0092*/ 	.short	0x0008
        /*0094*/ 	.byte	0x00, 0xf5, 0x21, 0x00


	//----- nvinfo : EIATTR_KPARAM_INFO
	.align		4
.L_370:
        /*0098*/ 	.byte	0x04, 0x17
        /*009a*/ 	.short	(.L_372 - .L_371)
.L_371:
        /*009c*/ 	.word	0x00000000
        /*00a0*/ 	.short	0x0000
        /*00a2*/ 	.short	0x0000
        /*00a4*/ 	.byte	0x00, 0xf0, 0x21, 0x00


	//----- nvinfo : EIATTR_SPARSE_MMA_MASK
	.align		4
.L_372:
        /*00a8*/ 	.byte	0x03, 0x50
        /*00aa*/ 	.short	0x0000


	//----- nvinfo : EIATTR_MAXREG_COUNT
	.align		4
        /*00ac*/ 	.byte	0x03, 0x1b
        /*00ae*/ 	.short	0x00ff


	//----- nvinfo : EIATTR_NUM_BARRIERS
	.align		4
        /*00b0*/ 	.byte	0x02, 0x4c
        /*00b2*/ 	.byte	0x01
	.zero		1


	//----- nvinfo : EIATTR_MERCURY_ISA_VERSION
	.align		4
        /*00b4*/ 	.byte	0x03, 0x5f
        /*00b6*/ 	.short	0x0101


	//----- nvinfo : EIATTR_COOP_GROUP_MASK_REGIDS
	.align		4
        /*00b8*/ 	.byte	0x04, 0x29
        /*00ba*/ 	.short	(.L_374 - .L_373)


	//   ....[0]....
.L_373:
        /*00bc*/ 	.word	0xffffffff


	//   ....[1]....
        /*00c0*/ 	.word	0xffffffff


	//   ....[2]....
        /*00c4*/ 	.word	0xffffffff


	//   ....[3]....
        /*00c8*/ 	.word	0xffffffff


	//   ....[4]....
        /*00cc*/ 	.word	0xffffffff


	//   ....[5]....
        /*00d0*/ 	.word	0xffffffff


	//   ....[6]....
        /*00d4*/ 	.word	0xffffffff


	//   ....[7]....
        /*00d8*/ 	.word	0xffffffff


	//   ....[8]....
        /*00dc*/ 	.word	0xffffffff


	//   ....[9]....
        /*00e0*/ 	.word	0xffffffff


	//   ....[10]....
        /*00e4*/ 	.word	0xffffffff


	//   ....[11]....
        /*00e8*/ 	.word	0xffffffff


	//   ....[12]....
        /*00ec*/ 	.word	0xffffffff


	//   ....[13]....
        /*00f0*/ 	.word	0xffffffff


	//   ....[14]....
        /*00f4*/ 	.word	0xffffffff


	//   ....[15]....
        /*00f8*/ 	.word	0xffffffff


	//   ....[16]....
        /*00fc*/ 	.word	0xffffffff


	//   ....[17]....
        /*0100*/ 	.word	0xffffffff


	//   ....[18]....
        /*0104*/ 	.word	0xffffffff


	//   ....[19]....
        /*0108*/ 	.word	0xffffffff


	//   ....[20]....
        /*010c*/ 	.word	0xffffffff


	//   ....[21]....
        /*0110*/ 	.word	0xffffffff


	//   ....[22]....
        /*0114*/ 	.word	0xffffffff


	//   ....[23]....
        /*0118*/ 	.word	0xffffffff


	//   ....[24]....
        /*011c*/ 	.word	0xffffffff


	//   ....[25]....
        /*0120*/ 	.word	0xffffffff


	//   ....[26]....
        /*0124*/ 	.word	0xffffffff


	//   ....[27]....
        /*0128*/ 	.word	0xffffffff


	//   ....[28]....
        /*012c*/ 	.word	0xffffffff


	//   ....[29]....
        /*0130*/ 	.word	0xffffffff


	//   ....[30]....
        /*0134*/ 	.word	0xffffffff


	//   ....[31]....
        /*0138*/ 	.word	0xffffffff


	//   ....[32]....
        /*013c*/ 	.word	0xffffffff


	//   ....[33]....
        /*0140*/ 	.word	0xffffffff


	//   ....[34]....
        /*0144*/ 	.word	0xffffffff


	//   ....[35]....
        /*0148*/ 	.word	0xffffffff


	//   ....[36]....
        /*014c*/ 	.word	0xffffffff


	//   ....[37]....
        /*0150*/ 	.word	0xffffffff


	//   ....[38]....
        /*0154*/ 	.word	0xffffffff


	//   ....[39]....
        /*0158*/ 	.word	0xffffffff


	//   ....[40]....
        /*015c*/ 	.word	0xffffffff


	//   ....[41]....
        /*0160*/ 	.word	0xffffffff


	//   ....[42]....
        /*0164*/ 	.word	0xffffffff


	//   ....[43]....
        /*0168*/ 	.word	0xffffffff


	//   ....[44]....
        /*016c*/ 	.word	0xffffffff


	//   ....[45]....
        /*0170*/ 	.word	0xffffffff


	//   ....[46]....
        /*0174*/ 	.word	0xffffffff


	//   ....[47]....
        /*0178*/ 	.word	0xffffffff


	//   ....[48]....
        /*017c*/ 	.word	0xffffffff


	//   ....[49]....
        /*0180*/ 	.word	0xffffffff


	//   ....[50]....
        /*0184*/ 	.word	0xffffffff


	//   ....[51]....
        /*0188*/ 	.word	0xffffffff


	//   ....[52]....
        /*018c*/ 	.word	0xffffffff


	//   ....[53]....
        /*0190*/ 	.word	0xffffffff


	//   ....[54]....
        /*0194*/ 	.word	0xffffffff


	//   ....[55]....
        /*0198*/ 	.word	0xffffffff


	//   ....[56]....
        /*019c*/ 	.word	0xffffffff


	//   ....[57]....
        /*01a0*/ 	.word	0xffffffff


	//   ....[58]....
        /*01a4*/ 	.word	0xffffffff


	//   ....[59]....
        /*01a8*/ 	.word	0xffffffff


	//   ....[60]....
        /*01ac*/ 	.word	0xffffffff


	//   ....[61]....
        /*01b0*/ 	.word	0xffffffff


	//   ....[62]....
        /*01b4*/ 	.word	0xffffffff


	//   ....[63]....
        /*01b8*/ 	.word	0xffffffff


	//   ....[64]....
        /*01bc*/ 	.word	0xffffffff


	//   ....[65]....
        /*01c0*/ 	.word	0xffffffff


	//   ....[66]....
        /*01c4*/ 	.word	0xffffffff


	//   ....[67]....
        /*01c8*/ 	.word	0xffffffff


	//   ....[68]....
        /*01cc*/ 	.word	0xffffffff


	//   ....[69]....
        /*01d0*/ 	.word	0xffffffff


	//   ....[70]....
        /*01d4*/ 	.word	0xffffffff


	//   ....[71]....
        /*01d8*/ 	.word	0xffffffff


	//   ....[72]....
        /*01dc*/ 	.word	0xffffffff


	//   ....[73]....
        /*01e0*/ 	.word	0xffffffff


	//   ....[74]....
        /*01e4*/ 	.word	0xffffffff


	//   ....[75]....
        /*01e8*/ 	.word	0xffffffff


	//   ....[76]....
        /*01ec*/ 	.word	0xffffffff


	//   ....[77]....
        /*01f0*/ 	.word	0xffffffff


	//   ....[78]....
        /*01f4*/ 	.word	0xffffffff


	//   ....[79]....
        /*01f8*/ 	.word	0xffffffff


	//   ....[80]....
        /*01fc*/ 	.word	0xffffffff


	//   ....[81]....
        /*0200*/ 	.word	0xffffffff


	//   ....[82]....
        /*0204*/ 	.word	0xffffffff


	//   ....[83]....
        /*0208*/ 	.word	0xffffffff


	//   ....[84]....
        /*020c*/ 	.word	0xffffffff


	//   ....[85]....
        /*0210*/ 	.word	0xffffffff


	//   ....[86]....
        /*0214*/ 	.word	0xffffffff


	//   ....[87]....
        /*0218*/ 	.word	0xffffffff


	//   ....[88]....
        /*021c*/ 	.word	0xffffffff


	//   ....[89]....
        /*0220*/ 	.word	0xffffffff


	//   ....[90]....
        /*0224*/ 	.word	0xffffffff


	//   ....[91]....
        /*0228*/ 	.word	0xffffffff


	//   ....[92]....
        /*022c*/ 	.word	0xffffffff


	//   ....[93]....
        /*0230*/ 	.word	0xffffffff


	//   ....[94]....
        /*0234*/ 	.word	0xffffffff


	//   ....[95]....
        /*0238*/ 	.word	0xffffffff


	//   ....[96]....
        /*023c*/ 	.word	0xffffffff


	//   ....[97]....
        /*0240*/ 	.word	0xffffffff


	//   ....[98]....
        /*0244*/ 	.word	0xffffffff


	//   ....[99]....
        /*0248*/ 	.word	0xffffffff


	//   ....[100]....
        /*024c*/ 	.word	0xffffffff


	//   ....[101]....
        /*0250*/ 	.word	0xffffffff


	//   ....[102]....
        /*0254*/ 	.word	0xffffffff


	//   ....[103]....
        /*0258*/ 	.word	0xffffffff


	//   ....[104]....
        /*025c*/ 	.word	0xffffffff


	//   ....[105]....
        /*0260*/ 	.word	0xffffffff


	//   ....[106]....
        /*0264*/ 	.word	0x05000021


	//   ....[107]....
        /*0268*/ 	.word	0x05000021


	//   ....[108]....
        /*026c*/ 	.word	0x05000021


	//   ....[109]....
        /*0270*/ 	.word	0x05000021


	//   ....[110]....
        /*0274*/ 	.word	0x05000021


	//   ....[111]....
        /*0278*/ 	.word	0x05000021


	//   ....[112]....
        /*027c*/ 	.word	0x05000021


	//   ....[113]....
        /*0280*/ 	.word	0x05000021


	//   ....[114]....
        /*0284*/ 	.word	0x05000021


	//   ....[115]....
        /*0288*/ 	.word	0x05000021


	//   ....[116]....
        /*028c*/ 	.word	0x05000021


	//   ....[117]....
        /*0290*/ 	.word	0x05000021


	//   ....[118]....
        /*0294*/ 	.word	0x05000021


	//   ....[119]....
        /*0298*/ 	.word	0x05000021


	//   ....[120]....
        /*029c*/ 	.word	0x05000021


	//   ....[121]....
        /*02a0*/ 	.word	0x05000021


	//   ....[122]....
        /*02a4*/ 	.word	0x05000021


	//   ....[123]....
        /*02a8*/ 	.word	0x05000021


	//   ....[124]....
        /*02ac*/ 	.word	0x05000021


	//   ....[125]....
        /*02b0*/ 	.word	0x05000021


	//   ....[126]....
        /*02b4*/ 	.word	0x05000021


	//   ....[127]....
        /*02b8*/ 	.word	0x05000021


	//   ....[128]....
        /*02bc*/ 	.word	0x05000021


	//   ....[129]....
        /*02c0*/ 	.word	0x05000021


	//   ....[130]....
        /*02c4*/ 	.word	0x05000021


	//   ....[131]....
        /*02c8*/ 	.word	0x05000021


	//   ....[132]....
        /*02cc*/ 	.word	0x05000021


	//   ....[133]....
        /*02d0*/ 	.word	0x05000021


	//   ....[134]....
        /*02d4*/ 	.word	0x05000021


	//   ....[135]....
        /*02d8*/ 	.word	0x05000021


	//   ....[136]....
        /*02dc*/ 	.word	0x05000021


	//   ....[137]....
        /*02e0*/ 	.word	0x05000021


	//   ....[138]....
        /*02e4*/ 	.word	0x05000021


	//   ....[139]....
        /*02e8*/ 	.word	0x05000021


	//   ....[140]....
        /*02ec*/ 	.word	0x05000021


	//   ....[141]....
        /*02f0*/ 	.word	0x05000021


	//   ....[142]....
        /*02f4*/ 	.word	0x05000021


	//   ....[143]....
        /*02f8*/ 	.word	0x05000021


	//   ....[144]....
        /*02fc*/ 	.word	0x05000021


	//   ....[145]....
        /*0300*/ 	.word	0x05000021


	//   ....[146]....
        /*0304*/ 	.word	0x05000021


	//   ....[147]....
        /*0308*/ 	.word	0x05000021


	//   ....[148]....
        /*030c*/ 	.word	0x05000021


	//   ....[149]....
        /*0310*/ 	.word	0x05000021


	//   ....[150]....
        /*0314*/ 	.word	0x05000021


	//   ....[151]....
        /*0318*/ 	.word	0x05000021


	//   ....[152]....
        /*031c*/ 	.word	0x05000021


	//   ....[153]....
        /*0320*/ 	.word	0x05000021


	//   ....[154]....
        /*0324*/ 	.word	0x05000021


	//   ....[155]....
        /*0328*/ 	.word	0x05000021


	//   ....[156]....
        /*032c*/ 	.word	0x05000021


	//   ....[157]....
        /*0330*/ 	.word	0x05000021


	//----- nvinfo : EIATTR_COOP_GROUP_INSTR_OFFSETS
	.align		4
.L_374:
        /*0334*/ 	.byte	0x04, 0x28
        /*0336*/ 	.short	(.L_376 - .L_375)


	//   ....[0]....
.L_375:
        /*0338*/ 	.word	0x00000af0


	//   ....[1]....
        /*033c*/ 	.word	0x00000d10


	//   ....[2]....
        /*0340*/ 	.word	0x000010c0


	//   ....[3]....
        /*0344*/ 	.word	0x00001100


	//   ....[4]....
        /*0348*/ 	.word	0x00001150


	//   ....[5]....
        /*034c*/ 	.word	0x000011a0


	//   ....[6]....
        /*0350*/ 	.word	0x000011f0


	//   ....[7]....
        /*0354*/ 	.word	0x00001240


	//   ....[8]....
        /*0358*/ 	.word	0x00001290


	//   ....[9]....
        /*035c*/ 	.word	0x000012e0


	//   ....[10]....
        /*0360*/ 	.word	0x00001330


	//   ....[11]....
        /*0364*/ 	.word	0x00001360


	//   ....[12]....
        /*0368*/ 	.word	0x00001430


	//   ....[13]....
        /*036c*/ 	.word	0x00001450


	//   ....[14]....
        /*0370*/ 	.word	0x00001c10


	//   ....[15]....
        /*0374*/ 	.word	0x00001cb0


	//   ....[16]....
        /*0378*/ 	.word	0x00001d10


	//   ....[17]....
        /*037c*/ 	.word	0x00001d60


	//   ....[18]....
        /*0380*/ 	.word	0x00001de0


	//   ....[19]....
        /*0384*/ 	.word	0x00001e00


	//   ....[20]....
        /*0388*/ 	.word	0x00001e60


	//   ....[21]....
        /*038c*/ 	.word	0x00001e90


	//   ....[22]....
        /*0390*/ 	.word	0x00001ed0


	//   ....[23]....
        /*0394*/ 	.word	0x00001f40


	//   ....[24]....
        /*0398*/ 	.word	0x00001ff0


	//   ....[25]....
        /*039c*/ 	.word	0x000022d0


	//   ....[26]....
        /*03a0*/ 	.word	0x000025f0


	//   ....[27]....
        /*03a4*/ 	.word	0x00002650


	//   ....[28]....
        /*03a8*/ 	.word	0x000026d0


	//   ....[29]....
        /*03ac*/ 	.word	0x000026e0


	//   ....[30]....
        /*03b0*/ 	.word	0x00002780


	//   ....[31]....
        /*03b4*/ 	.word	0x00002790


	//   ....[32]....
        /*03b8*/ 	.word	0x00002840


	//   ....[33]....
        /*03bc*/ 	.word	0x00002850


	//   ....[34]....
        /*03c0*/ 	.word	0x00002900


	//   ....[35]....
        /*03c4*/ 	.word	0x00002910


	//   ....[36]....
        /*03c8*/ 	.word	0x000029c0


	//   ....[37]....
        /*03cc*/ 	.word	0x000029d0


	//   ....[38]....
        /*03d0*/ 	.word	0x00002ae0


	//   ....[39]....
        /*03d4*/ 	.word	0x00002b80


	//   ....[40]....
        /*03d8*/ 	.word	0x00002be0


	//   ....[41]....
        /*03dc*/ 	.word	0x00002c50


	//   ....[42]....
        /*03e0*/ 	.word	0x00002c60


	//   ....[43]....
        /*03e4*/ 	.word	0x00002d10


	//   ....[44]....
        /*03e8*/ 	.word	0x00002d20


	//   ....[45]....
        /*03ec*/ 	.word	0x00002de0


	//   ....[46]....
        /*03f0*/ 	.word	0x00002df0


	//   ....[47]....
        /*03f4*/ 	.word	0x00002eb0


	//   ....[48]....
        /*03f8*/ 	.word	0x00002ec0


	//   ....[49]....
        /*03fc*/ 	.word	0x00002f80


	//   ....[50]....
        /*0400*/ 	.word	0x00002f90


	//   ....[51]....
        /*0404*/ 	.word	0x00003090


	//   ....[52]....
        /*0408*/ 	.word	0x00003590


	//   ....[53]....
        /*040c*/ 	.word	0x000045d0


	//   ....[54]....
        /*0410*/ 	.word	0x000048c0


	//   ....[55]....
        /*0414*/ 	.word	0x00004e00


	//   ....[56]....
        /*0418*/ 	.word	0x00004e40


	//   ....[57]....
        /*041c*/ 	.word	0x00004e80


	//   ....[58]....
        /*0420*/ 	.word	0x00004ee0


	//   ....[59]....
        /*0424*/ 	.word	0x00004f20


	//   ....[60]....
        /*0428*/ 	.word	0x00004f60


	//   ....[61]....
        /*042c*/ 	.word	0x00004fd0


	//   ....[62]....
        /*0430*/ 	.word	0x00005000


	//   ....[63]....
        /*0434*/ 	.word	0x00005090


	//   ....[64]....
        /*0438*/ 	.word	0x000050c0


	//   ....[65]....
        /*043c*/ 	.word	0x00005150


	//   ....[66]....
        /*0440*/ 	.word	0x00005450


	//   ....[67]....
        /*0444*/ 	.word	0x00005990


	//   ....[68]....
        /*0448*/ 	.word	0x00005a60


	//   ....[69]....
        /*044c*/ 	.word	0x00005ab0


	//   ....[70]....
        /*0450*/ 	.word	0x00005b00


	//   ....[71]....
        /*0454*/ 	.word	0x00005b50


	//   ....[72]....
        /*0458*/ 	.word	0x00005ba0


	//   ....[73]....
        /*045c*/ 	.word	0x00005bf0


	//   ....[74]....
        /*0460*/ 	.word	0x00005c40


	//   ....[75]....
        /*0464*/ 	.word	0x00005ca0


	//   ....[76]....
        /*0468*/ 	.word	0x00005cc0


	//   ....[77]....
        /*046c*/ 	.word	0x000060d0


	//   ....[78]....
        /*0470*/ 	.word	0x00006160


	//   ....[79]....
        /*0474*/ 	.word	0x000063b0


	//   ....[80]....
        /*0478*/ 	.word	0x00006410


	//   ....[81]....
        /*047c*/ 	.word	0x00006490


	//   ....[82]....
        /*0480*/ 	.word	0x000064a0


	//   ....[83]....
        /*0484*/ 	.word	0x00006540


	//   ....[84]....
        /*0488*/ 	.word	0x00006550


	//   ....[85]....
        /*048c*/ 	.word	0x00006600


	//   ....[86]....
        /*0490*/ 	.word	0x00006610


	//   ....[87]....
        /*0494*/ 	.word	0x000066c0


	//   ....[88]....
        /*0498*/ 	.word	0x000066d0


	//   ....[89]....
        /*049c*/ 	.word	0x00006780


	//   ....[90]....
        /*04a0*/ 	.word	0x00006790


	//   ....[91]....
        /*04a4*/ 	.word	0x000068a0


	//   ....[92]....
        /*04a8*/ 	.word	0x00006940


	//   ....[93]....
        /*04ac*/ 	.word	0x00006990


	//   ....[94]....
        /*04b0*/ 	.word	0x000069f0


	//   ....[95]....
        /*04b4*/ 	.word	0x00006a00


	//   ....[96]....
        /*04b8*/ 	.word	0x00006ab0


	//   ....[97]....
        /*04bc*/ 	.word	0x00006ac0


	//   ....[98]....
        /*04c0*/ 	.word	0x00006b80


	//   ....[99]....
        /*04c4*/ 	.word	0x00006b90


	//   ....[100]....
        /*04c8*/ 	.word	0x00006c50


	//   ....[101]....
        /*04cc*/ 	.word	0x00006c60


	//   ....[102]....
        /*04d0*/ 	.word	0x00006d20


	//   ....[103]....
        /*04d4*/ 	.word	0x00006d30


	//   ....[104]....
        /*04d8*/ 	.word	0x00006e30


	//   ....[105]....
        /*04dc*/ 	.word	0x00007380


	//   ....[106]....
        /*04e0*/ 	.word	0x000076c0


	//   ....[107]....
        /*04e4*/ 	.word	0x00007750


	//   ....[108]....
        /*04e8*/ 	.word	0x00007830


	//   ....[109]....
        /*04ec*/ 	.word	0x00007890


	//   ....[110]....
        /*04f0*/ 	.word	0x00007920


	//   ....[111]....
        /*04f4*/ 	.word	0x000079a0


	//   ....[112]....
        /*04f8*/ 	.word	0x00007a30


	//   ....[113]....
        /*04fc*/ 	.word	0x00007ab0


	//   ....[114]....
        /*0500*/ 	.word	0x00007b40


	//   ....[115]....
        /*0504*/ 	.word	0x00007bc0


	//   ....[116]....
        /*0508*/ 	.word	0x00007c50


	//   ....[117]....
        /*050c*/ 	.word	0x00007cd0


	//   ....[118]....
        /*0510*/ 	.word	0x00007d40


	//   ....[119]....
        /*0514*/ 	.word	0x00007dc0


	//   ....[120]....
        /*0518*/ 	.word	0x00007e60


	//   ....[121]....
        /*051c*/ 	.word	0x00007f20


	//   ....[122]....
        /*0520*/ 	.word	0x00007f80


	//   ....[123]....
        /*0524*/ 	.word	0x00008010


	//   ....[124]....
        /*0528*/ 	.word	0x00008090


	//   ....[125]....
        /*052c*/ 	.word	0x00008110


	//   ....[126]....
        /*0530*/ 	.word	0x00008190


	//   ....[127]....
        /*0534*/ 	.word	0x00008210


	//   ....[128]....
        /*0538*/ 	.word	0x00008290


	//   ....[129]....
        /*053c*/ 	.word	0x00008310


	//   ....[130]....
        /*0540*/ 	.word	0x00008390


	//   ....[131]....
        /*0544*/ 	.word	0x000083f0


	//   ....[132]....
        /*0548*/ 	.word	0x00008470


	//   ....[133]....
        /*054c*/ 	.word	0x000084f0


	//   ....[134]....
        /*0550*/ 	.word	0x000085e0


	//   ....[135]....
        /*0554*/ 	.word	0x00008640


	//   ....[136]....
        /*0558*/ 	.word	0x000086d0


	//   ....[137]....
        /*055c*/ 	.word	0x00008750


	//   ....[138]....
        /*0560*/ 	.word	0x000087e0


	//   ....[139]....
        /*0564*/ 	.word	0x00008860


	//   ....[140]....
        /*0568*/ 	.word	0x000088f0


	//   ....[141]....
        /*056c*/ 	.word	0x00008970


	//   ....[142]....
        /*0570*/ 	.word	0x00008a00


	//   ....[143]....
        /*0574*/ 	.word	0x00008a80


	//   ....[144]....
        /*0578*/ 	.word	0x00008af0


	//   ....[145]....
        /*057c*/ 	.word	0x00008b70


	//   ....[146]....
        /*0580*/ 	.word	0x00008bf0


	//   ....[147]....
        /*0584*/ 	.word	0x00008cb0


	//   ....[148]....
        /*0588*/ 	.word	0x00008d10


	//   ....[149]....
        /*058c*/ 	.word	0x00008da0


	//   ....[150]....
        /*0590*/ 	.word	0x00008e20


	//   ....[151]....
        /*0594*/ 	.word	0x00008eb0


	//   ....[152]....
        /*0598*/ 	.word	0x00008f30


	//   ....[153]....
        /*059c*/ 	.word	0x00008fc0


	//   ....[154]....
        /*05a0*/ 	.word	0x00009040


	//   ....[155]....
        /*05a4*/ 	.word	0x000090d0


	//   ....[156]....
        /*05a8*/ 	.word	0x00009150


	//   ....[157]....
        /*05ac*/ 	.word	0x000091c0


	//----- nvinfo : EIATTR_VRC_CTA_INIT_COUNT
	.align		4
.L_376:
        /*05b0*/ 	.byte	0x02, 0x4a
	.zero		1
	.zero		1


	//----- nvinfo : EIATTR_EXIT_INSTR_OFFSETS
	.align		4
        /*05b4*/ 	.byte	0x04, 0x1c
        /*05b6*/ 	.short	(.L_378 - .L_377)


	//   ....[0]....
.L_377:
        /*05b8*/ 	.word	0x00003730


	//   ....[1]....
        /*05bc*/ 	.word	0x00003750


	//   ....[2]....
        /*05c0*/ 	.word	0x00007650


	//   ....[3]....
        /*05c4*/ 	.word	0x00007670


	//----- nvinfo : EIATTR_MAX_THREADS
	.align		4
.L_378:
        /*05c8*/ 	.byte	0x04, 0x05
        /*05ca*/ 	.short	(.L_380 - .L_379)
.L_379:
        /*05cc*/ 	.word	0x00000100
        /*05d0*/ 	.word	0x00000001
        /*05d4*/ 	.word	0x00000001


	//----- nvinfo : EIATTR_CRS_STACK_SIZE
	.align		4
.L_380:
        /*05d8*/ 	.byte	0x04, 0x1e
        /*05da*/ 	.short	(.L_382 - .L_381)
.L_381:
        /*05dc*/ 	.word	0x00000000


	//----- nvinfo : EIATTR_CBANK_PARAM_SIZE
	.align		4
.L_382:
        /*05e0*/ 	.byte	0x03, 0x19
        /*05e2*/ 	.short	0x0034


	//----- nvinfo : EIATTR_PARAM_CBANK
	.align		4
        /*05e4*/ 	.byte	0x04, 0x0a
        /*05e6*/ 	.short	(.L_384 - .L_383)
	.align		4
.L_383:
        /*05e8*/ 	.word	index@(.nv.constant0._ZN3cub18CUB_300001_SM_10006detail11scan_by_key21DeviceScanByKeyKernelINS2_10policy_hubIN6thrust24THRUST_300001_SM_1000_NS18transform_iteratorI6RowKeyNS6_17counting_iteratorIiNS6_11use_defaultESA_SA_EESA_SA_EE6__halfSD_7HalfAddE10Policy1000ESC_PSD_SH_NS0_24ReduceByKeyScanTileStateISD_iLb1EEEN4cuda3std3__48equal_toIiEESE_NS0_8NullTypeEjSD_iEEvT0_PT9_T1_T2_T3_iT4_T5_T6_T7_)
        /*05ec*/ 	.short	0x0380
        /*05ee*/ 	.short	0x0034


	//----- nvinfo : EIATTR_SW_WAR
	.align		4
.L_384:
        /*05f0*/ 	.byte	0x04, 0x36
        /*05f2*/ 	.short	(.L_386 - .L_385)
.L_385:
        /*05f4*/ 	.word	0x00000008
.L_386:


//--------------------- .nv.info._ZN3cub18CUB_300001_SM_10006detail11scan_by_key25DeviceScanByKeyInitKernelINS0_24ReduceByKeyScanTileStateI6__halfiLb1EEEN6thrust24THRUST_300001_SM_1000_NS18transform_iteratorI6RowKeyNS8_17counting_iteratorIiNS8_11use_defaultESC_SC_EESC_SC_EEjEEvT_T0_PN4cuda3std3__415iterator_traitsISG_vE10value_typeET1_i --------------------------
	.section	.nv.info._ZN3cub18CUB_300001_SM_10006detail11scan_by_key25DeviceScanByKeyInitKernelINS0_24ReduceByKeyScanTileStateI6__halfiLb1EEEN6thrust24THRUST_300001_SM_1000_NS18transform_iteratorI6RowKeyNS8_17counting_iteratorIiNS8_11use_defaultESC_SC_EESC_SC_EEjEEvT_T0_PN4cuda3std3__415iterator_traitsISG_vE10value_typeET1_i,"",@"SHT_CUDA_INFO"
	.sectionflags	@""
	.align	4


	//----- nvinfo : EIATTR_CUDA_API_VERSION
	.align		4
        /*0000*/ 	.byte	0x04, 0x37
        /*0002*/ 	.short	(.L_388 - .L_387)
.L_387:
        /*0004*/ 	.word	0x00000082


	//----- nvinfo : EIATTR_KPARAM_INFO
	.align		4
.L_388:
        /*0008*/ 	.byte	0x04, 0x17
        /*000a*/ 	.short	(.L_390 - .L_389)
.L_389:
        /*000c*/ 	.word	0x00000000
        /*0010*/ 	.short	0x0004
        /*0012*/ 	.short	0x001c
        /*0014*/ 	.byte	0x00, 0xf0, 0x11, 0x00


	//----- nvinfo : EIATTR_KPARAM_INFO
	.align		4
.L_390:
        /*0018*/ 	.byte	0x04, 0x17
        /*001a*/ 	.short	(.L_392 - .L_391)
.L_391:
        /*001c*/ 	.word	0x00000000
        /*0020*/ 	.short	0x0003
        /*0022*/ 	.short	0x0018
        /*0024*/ 	.byte	0x00, 0xf0, 0x11, 0x00


	//----- nvinfo : EIATTR_KPARAM_INFO
	.align		4
.L_392:
        /*0028*/ 	.byte	0x04, 0x17
        /*002a*/ 	.short	(.L_394 - .L_393)
.L_393:
        /*002c*/ 	.word	0x00000000
        /*0030*/ 	.short	0x0002
        /*0032*/ 	.short	0x0010
        /*0034*/ 	.byte	0x00, 0xf5, 0x21, 0x00


	//----- nvinfo : EIATTR_KPARAM_INFO
	.align		4
.L_394:
        /*0038*/ 	.byte	0x04, 0x17
        /*003a*/ 	.short	(.L_396 - .L_395)
.L_395:
        /*003c*/ 	.word	0x00000000
        /*0040*/ 	.short	0x0001
        /*0042*/ 	.short	0x0008
        /*0044*/ 	.byte	0x00, 0xf0, 0x21, 0x00


	//----- nvinfo : EIATTR_KPARAM_INFO
	.align		4
.L_396:
        /*0048*/ 	.byte	0x04, 0x17
        /*004a*/ 	.short	(.L_398 - .L_397)
.L_397:
        /*004c*/ 	.word	0x00000000
        /*0050*/ 	.short	0x0000
        /*0052*/ 	.short	0x0000
        /*0054*/ 	.byte	0x00, 0xf0, 0x21, 0x00


	//----- nvinfo : EIATTR_SPARSE_MMA_MASK
	.align		4
.L_398:
        /*0058*/ 	.byte	0x03, 0x50
        /*005a*/ 	.short	0x0000


	//----- nvinfo : EIATTR_MAXREG_COUNT
	.align		4
        /*005c*/ 	.byte	0x03, 0x1b
        /*005e*/ 	.short	0x00ff


	//----- nvinfo : EIATTR_MERCURY_ISA_VERSION
	.align		4
        /*0060*/ 	.byte	0x03, 0x5f
        /*0062*/ 	.short	0x0101


	//----- nvinfo : EIATTR_VRC_CTA_INIT_COUNT
	.align		4
        /*0064*/ 	.byte	0x02, 0x4a
	.zero		1
	.zero		1


	//----- nvinfo : EIATTR_EXIT_INSTR_OFFSETS
	.align		4
        /*0068*/ 	.byte	0x04, 0x1c
        /*006a*/ 	.short	(.L_400 - .L_399)


	//   ....[0]....
.L_399:
        /*006c*/ 	.word	0x00000140


	//   ....[1]....
        /*0070*/ 	.word	0x00000330


	//----- nvinfo : EIATTR_CBANK_PARAM_SIZE
	.align		4
.L_400:
        /*0074*/ 	.byte	0x03, 0x19
        /*0076*/ 	.short	0x0020


	//----- nvinfo : EIATTR_PARAM_CBANK
	.align		4
        /*0078*/ 	.byte	0x04, 0x0a
        /*007a*/ 	.short	(.L_402 - .L_401)
	.align		4
.L_401:
        /*007c*/ 	.word	index@(.nv.constant0._ZN3cub18CUB_300001_SM_10006detail11scan_by_key25DeviceScanByKeyInitKernelINS0_24ReduceByKeyScanTileStateI6__halfiLb1EEEN6thrust24THRUST_300001_SM_1000_NS18transform_iteratorI6RowKeyNS8_17counting_iteratorIiNS8_11use_defaultESC_SC_EESC_SC_EEjEEvT_T0_PN4cuda3std3__415iterator_traitsISG_vE10value_typeET1_i)
        /*0080*/ 	.short	0x0380
        /*0082*/ 	.short	0x0020


	//----- nvinfo : EIATTR_SW_WAR
	.align		4
.L_402:
        /*0084*/ 	.byte	0x04, 0x36
        /*0086*/ 	.short	(.L_404 - .L_403)
.L_403:
        /*0088*/ 	.word	0x00000008
.L_404:


//--------------------- .nv.info._ZN3cub18CUB_300001_SM_10006detail11scan_by_key21DeviceScanByKeyKernelINS2_10policy_hubIN6thrust24THRUST_300001_SM_1000_NS18transform_iteratorI6RowKeyNS6_17counting_iteratorIiNS6_11use_defaultESA_SA_EESA_SA_EEjjN4cuda3std3__44plusIvEEE10Policy1000ESC_PjSK_NS0_24ReduceByKeyScanTileStateIjiLb1EEENSF_8equal_toIvEESH_NS0_8NullTypeEmjiEEvT0_PT9_T1_T2_T3_iT4_T5_T6_T7_ --------------------------
	.section	.nv.info._ZN3cub18CUB_300001_SM_10006detail11scan_by_key21DeviceScanByKeyKernelINS2_10policy_hubIN6thrust24THRUST_300001_SM_1000_NS18transform_iteratorI6RowKeyNS6_17counting_iteratorIiNS6_11use_defaultESA_SA_EESA_SA_EEjjN4cuda3std3__44plusIvEEE10Policy1000ESC_PjSK_NS0_24ReduceByKeyScanTileStateIjiLb1EEENSF_8equal_toIvEESH_NS0_8NullTypeEmjiEEvT0_PT9_T1_T2_T3_iT4_T5_T6_T7_,"",@"SHT_CUDA_INFO"
	.sectionflags	@""
	.align	4


	//----- nvinfo : EIATTR_CUDA_API_VERSION
	.align		4
        /*0000*/ 	.byte	0x04, 0x37
        /*0002*/ 	.short	(.L_406 - .L_405)
.L_405:
        /*0004*/ 	.word	0x00000082


	//----- nvinfo : EIATTR_KPARAM_INFO
	.align		4
.L_406:
        /*0008*/ 	.byte	0x04, 0x17
        /*000a*/ 	.short	(.L_408 - .L_407)
.L_407:
        /*000c*/ 	.word	0x00000000
        /*0010*/ 	.short	0x0009
        /*0012*/ 	.short	0x0030
        /*0014*/ 	.byte	0x00, 0xf0, 0x21, 0x00


	//----- nvinfo : EIATTR_KPARAM_INFO
	.align		4
.L_408:
        /*0018*/ 	.byte	0x04, 0x17
        /*001a*/ 	.short	(.L_410 - .L_409)
.L_409:
        /*001c*/ 	.word	0x00000000
        /*0020*/ 	.short	0x0008
        /*0022*/ 	.short	0x002e
        /*0024*/ 	.byte	0x00, 0xf0, 0x05, 0x00


	//----- nvinfo : EIATTR_KPARAM_INFO
	.align		4
.L_410:
        /*0028*/ 	.byte	0x04, 0x17
        /*002a*/ 	.short	(.L_412 - .L_411)
.L_411:
        /*002c*/ 	.word	0x00000000
        /*0030*/ 	.short	0x0007
        /*0032*/ 	.short	0x002d
        /*0034*/ 	.byte	0x00, 0xf0, 0x05, 0x00


	//----- nvinfo : EIATTR_KPARAM_INFO
	.align		4
.L_412:
        /*0038*/ 	.byte	0x04, 0x17
        /*003a*/ 	.short	(.L_414 - .L_413)
.L_413:
        /*003c*/ 	.word	0x00000000
        /*0040*/ 	.short	0x0006
        /*0042*/ 	.short	0x002c
        /*0044*/ 	.byte	0x00, 0xf0, 0x05, 0x00


	//----- nvinfo : EIATTR_KPARAM_INFO
	.align		4
.L_414:
        /*0048*/ 	.byte	0x04, 0x17
        /*004a*/ 	.short	(.L_416 - .L_415)
.L_415:
        /*004c*/ 	.word	0x00000000
        /*0050*/ 	.short	0x0005
        /*0052*/ 	.short	0x0028
        /*0054*/ 	.byte	0x00, 0xf0, 0x11, 0x00


	//----- nvinfo : EIATTR_KPARAM_INFO
	.align		4
.L_416:
        /*0058*/ 	.byte	0x04, 0x17
        /*005a*/ 	.short	(.L_418 - .L_417)
.L_417:
        /*005c*/ 	.word	0x00000000
        /*0060*/ 	.short	0x0004
        /*0062*/ 	.short	0x0020
        /*0064*/ 	.byte	0x00, 0xf0, 0x21, 0x00


	//----- nvinfo : EIATTR_KPARAM_INFO
	.align		4
.L_418:
        /*0068*/ 	.byte	0x04, 0x17
        /*006a*/ 	.short	(.L_420 - .L_419)
.L_419:
        /*006c*/ 	.word	0x00000000
        /*0070*/ 	.short	0x0003
        /*0072*/ 	.short	0x0018
        /*0074*/ 	.byte	0x00, 0xf5, 0x21, 0x00


	//----- nvinfo : EIATTR_KPARAM_INFO
	.align		4
.L_420:
        /*0078*/ 	.byte	0x04, 0x17
        /*007a*/ 	.short	(.L_422 - .L_421)
.L_421:
        /*007c*/ 	.word	0x00000000
        /*0080*/ 	.short	0x0002
        /*0082*/ 	.short	0x0010
        /*0084*/ 	.byte	0x00, 0xf5, 0x21, 0x00


	//----- nvinfo : EIATTR_KPARAM_INFO
	.align		4
.L_422:
        /*0088*/ 	.byte	0x04, 0x17
        /*008a*/ 	.short	(.L_424 - .L_423)
.L_423:
        /*008c*/ 	.word	0x00000000
        /*0090*/ 	.short	0x0001
        /*0092*/ 	.short	0x0008
        /*0094*/ 	.byte	0x00, 0xf5, 0x21, 0x00


	//----- nvinfo : EIATTR_KPARAM_INFO
	.align		4
.L_424:
        /*0098*/ 	.byte	0x04, 0x17
        /*009a*/ 	.short	(.L_426 - .L_425)
.L_425:
        /*009c*/ 	.word	0x00000000
        /*00a0*/ 	.short	0x0000
        /*00a2*/ 	.short	0x0000
        /*00a4*/ 	.byte	0x00, 0xf0, 0x21, 0x00


	//----- nvinfo : EIATTR_SPARSE_MMA_MASK
	.align		4
.L_426:
        /*00a8*/ 	.byte	0x03, 0x50
        /*00aa*/ 	.short	0x0000


	//----- nvinfo : EIATTR_MAXREG_COUNT
	.align		4
        /*00ac*/ 	.byte	0x03, 0x1b
        /*00ae*/ 	.short	0x00ff


	//----- nvinfo : EIATTR_NUM_BARRIERS
	.align		4
        /*00b0*/ 	.byte	0x02, 0x4c
        /*00b2*/ 	.byte	0x01
	.zero		1


	//----- nvinfo : EIATTR_MERCURY_ISA_VERSION
	.align		4
        /*00b4*/ 	.byte	0x03, 0x5f
        /*00b6*/ 	.short	0x0101


	//----- nvinfo : EIATTR_UNUSED_LOAD_BYTE_OFFSET
	.align		4
        /*00b8*/ 	.byte	0x04, 0x44
        /*00ba*/ 	.short	(.L_428 - .L_427)


	//   ....[0]....
.L_427:
        /*00bc*/ 	.word	0x00008420
        /*00c0*/ 	.word	0x0000fff0


	//----- nvinfo : EIATTR_COOP_GROUP_MASK_REGIDS
	.align		4
.L_428:
        /*00c4*/ 	.byte	0x04, 0x29
        /*00c6*/ 	.short	(.L_430 - .L_429)


	//   ....[0]....
.L_429:
        /*00c8*/ 	.word	0xffffffff


	//   ....[1]....
        /*00cc*/ 	.word	0xffffffff


	//   ....[2]....
        /*00d0*/ 	.word	0xffffffff


	//   ....[3]....
        /*00d4*/ 	.word	0xffffffff


	//   ....[4]....
        /*00d8*/ 	.word	0xffffffff


	//   ....[5]....
        /*00dc*/ 	.word	0xffffffff


	//   ....[6]....
        /*00e0*/ 	.word	0xffffffff


	//   ....[7]....
        /*00e4*/ 	.word	0xffffffff


	//   ....[8]....
        /*00e8*/ 	.word	0xffffffff


	//   ....[9]....
        /*00ec*/ 	.word	0xffffffff


	//   ....[10]....
        /*00f0*/ 	.word	0xffffffff


	//   ....[11]....
        /*00f4*/ 	.word	0xffffffff


	//   ....[12]....
        /*00f8*/ 	.word	0xffffffff


	//   ....[13]....
        /*00fc*/ 	.word	0xffffffff


	//   ....[14]....
        /*0100*/ 	.word	0xffffffff


	//   ....[15]....
        /*0104*/ 	.word	0xffffffff


	//   ....[16]....
        /*0108*/ 	.word	0xffffffff


	//   ....[17]....
        /*010c*/ 	.word	0xffffffff


	//   ....[18]....
        /*0110*/ 	.word	0xffffffff


	//   ....[19]....
        /*0114*/ 	.word	0xffffffff


	//   ....[20]....
        /*0118*/ 	.word	0xffffffff


	//   ....[21]....
        /*011c*/ 	.word	0xffffffff


	//   ....[22]....
        /*0120*/ 	.word	0xffffffff


	//   ....[23]....
        /*0124*/ 	.word	0xffffffff


	//   ....[24]....
        /*0128*/ 	.word	0xffffffff


	//   ....[25]....
        /*012c*/ 	.word	0xffffffff


	//   ....[26]....
        /*0130*/ 	.word	0xffffffff


	//   ....[27]....
        /*0134*/ 	.word	0xffffffff


	//   ....[28]....
        /*0138*/ 	.word	0xffffffff


	//   ....[29]....
        /*013c*/ 	.word	0xffffffff


	//   ....[30]....
        /*0140*/ 	.word	0xffffffff


	//   ....[31]....
        /*0144*/ 	.word	0xffffffff


	//   ....[32]....
        /*0148*/ 	.word	0xffffffff


	//   ....[33]....
        /*014c*/ 	.word	0xffffffff


	//   ....[34]....
        /*0150*/ 	.word	0xffffffff


	//   ....[35]....
        /*0154*/ 	.word	0xffffffff


	//   ....[36]....
        /*0158*/ 	.word	0xffffffff


	//   ....[37]....
        /*015c*/ 	.word	0xffffffff


	//   ....[38]....
        /*0160*/ 	.word	0xffffffff


	//   ....[39]....
        /*0164*/ 	.word	0xffffffff


	//   ....[40]....
        /*0168*/ 	.word	0xffffffff


	//   ....[41]....
        /*016c*/ 	.word	0xffffffff


	//   ....[42]....
        /*0170*/ 	.word	0xffffffff


	//   ....[43]....
        /*0174*/ 	.word	0xffffffff


	//   ....[44]....
        /*0178*/ 	.word	0xffffffff


	//   ....[45]....
        /*017c*/ 	.word	0xffffffff


	//   ....[46]....
        /*0180*/ 	.word	0xffffffff


	//   ....[47]....
        /*0184*/ 	.word	0xffffffff


	//   ....[48]....
        /*0188*/ 	.word	0xffffffff


	//   ....[49]....
        /*018c*/ 	.word	0xffffffff


	//   ....[50]....
        /*0190*/ 	.word	0xffffffff


	//   ....[51]....
        /*0194*/ 	.word	0xffffffff


	//   ....[52]....
        /*0198*/ 	.word	0xffffffff


	//   ....[53]....
        /*019c*/ 	.word	0xffffffff


	//   ....[54]....
        /*01a0*/ 	.word	0xffffffff


	//   ....[55]....
        /*01a4*/ 	.word	0xffffffff


	//   ....[56]....
        /*01a8*/ 	.word	0xffffffff


	//   ....[57]....
        /*01ac*/ 	.word	0xffffffff


	//   ....[58]....
        /*01b0*/ 	.word	0xffffffff


	//   ....[59]....
        /*01b4*/ 	.word	0xffffffff


	//   ....[60]....
        /*01b8*/ 	.word	0xffffffff


	//   ....[61]....
        /*01bc*/ 	.word	0xffffffff


	//   ....[62]....
        /*01c0*/ 	.word	0xffffffff


	//   ....[63]....
        /*01c4*/ 	.word	0xffffffff


	//   ....[64]....
        /*01c8*/ 	.word	0xffffffff


	//   ....[65]....
        /*01cc*/ 	.word	0xffffffff


	//   ....[66]....
        /*01d0*/ 	.word	0xffffffff


	//   ....[67]....
        /*01d4*/ 	.word	0xffffffff


	//   ....[68]....
        /*01d8*/ 	.word	0xffffffff


	//   ....[69]....
        /*01dc*/ 	.word	0xffffffff


	//   ....[70]....
        /*01e0*/ 	.word	0xffffffff


	//   ....[71]....
        /*01e4*/ 	.word	0xffffffff


	//   ....[72]....
        /*01e8*/ 	.word	0xffffffff


	//   ....[73]....
        /*01ec*/ 	.word	0xffffffff


	//   ....[74]....
        /*01f0*/ 	.word	0xffffffff


	//   ....[75]....
        /*01f4*/ 	.word	0xffffffff


	//   ....[76]....
        /*01f8*/ 	.word	0xffffffff


	//   ....[77]....
        /*01fc*/ 	.word	0xffffffff


	//   ....[78]....
        /*0200*/ 	.word	0xffffffff


	//   ....[79]....
        /*0204*/ 	.word	0xffffffff


	//   ....[80]....
        /*0208*/ 	.word	0xffffffff


	//   ....[81]....
        /*020c*/ 	.word	0xffffffff


	//   ....[82]....
        /*0210*/ 	.word	0xffffffff


	//   ....[83]....
        /*0214*/ 	.word	0xffffffff


	//   ....[84]....
        /*0218*/ 	.word	0xffffffff


	//   ....[85]....
        /*021c*/ 	.word	0xffffffff


	//   ....[86]....
        /*0220*/ 	.word	0xffffffff


	//   ....[87]....
        /*0224*/ 	.word	0xffffffff


	//   ....[88]....
        /*0228*/ 	.word	0xffffffff


	//   ....[89]....
        /*022c*/ 	.word	0xffffffff


	//   ....[90]....
        /*0230*/ 	.word	0xffffffff


	//   ....[91]....
        /*0234*/ 	.word	0xffffffff


	//   ....[92]....
        /*0238*/ 	.word	0xffffffff


	//   ....[93]....
        /*023c*/ 	.word	0xffffffff


	//   ....[94]....
        /*0240*/ 	.word	0xffffffff


	//   ....[95]....
        /*0244*/ 	.word	0xffffffff


	//   ....[96]....
        /*0248*/ 	.word	0xffffffff


	//   ....[97]....
        /*024c*/ 	.word	0xffffffff


	//   ....[98]....
        /*0250*/ 	.word	0xffffffff


	//   ....[99]....
        /*0254*/ 	.word	0xffffffff


	//   ....[100]....
        /*0258*/ 	.word	0xffffffff


	//   ....[101]....
        /*025c*/ 	.word	0xffffffff


	//   ....[102]....
        /*0260*/ 	.word	0xffffffff


	//   ....[103]....
        /*0264*/ 	.word	0xffffffff


	//   ....[104]....
        /*0268*/ 	.word	0xffffffff


	//   ....[105]....
        /*026c*/ 	.word	0xffffffff


	//   ....[106]....
        /*0270*/ 	.word	0x0500003c


	//   ....[107]....
        /*0274*/ 	.word	0x0500003c


	//   ....[108]....
        /*0278*/ 	.word	0x0500003c


	//   ....[109]....
        /*027c*/ 	.word	0x0500003c


	//   ....[110]....
        /*0280*/ 	.word	0x0500003c


	//   ....[111]....
        /*0284*/ 	.word	0x0500003c


	//   ....[112]....
        /*0288*/ 	.word	0x0500003c


	//   ....[113]....
        /*028c*/ 	.word	0x0500003c


	//   ....[114]....
        /*0290*/ 	.word	0x0500003c


	//   ....[115]....
        /*0294*/ 	.word	0x0500003c


	//   ....[116]....
        /*0298*/ 	.word	0x0500003c


	//   ....[117]....
        /*029c*/ 	.word	0x0500003c


	//   ....[118]....
        /*02a0*/ 	.word	0x0500003c


	//   ....[119]....
        /*02a4*/ 	.word	0x0500003c


	//   ....[120]....
        /*02a8*/ 	.word	0x0500003c


	//   ....[121]....
        /*02ac*/ 	.word	0x0500003c


	//   ....[122]....
        /*02b0*/ 	.word	0x0500003c


	//   ....[123]....
        /*02b4*/ 	.word	0x0500003c


	//   ....[124]....
        /*02b8*/ 	.word	0x0500003c


	//   ....[125]....
        /*02bc*/ 	.word	0x0500003c


	//   ....[126]....
        /*02c0*/ 	.word	0x0500003c


	//   ....[127]....
        /*02c4*/ 	.word	0x0500003c


	//   ....[128]....
        /*02c8*/ 	.word	0x0500003c


	//   ....[129]....
        /*02cc*/ 	.word	0x0500003c


	//   ....[130]....
        /*02d0*/ 	.word	0x0500003c


	//   ....[131]....
        /*02d4*/ 	.word	0x0500003c


	//   ....[132]....
        /*02d8*/ 	.word	0x0500003c


	//   ....[133]....
        /*02dc*/ 	.word	0x0500003c


	//   ....[134]....
        /*02e0*/ 	.word	0x0500003c


	//   ....[135]....
        /*02e4*/ 	.word	0x0500003c


	//   ....[136]....
        /*02e8*/ 	.word	0x0500003c


	//   ....[137]....
        /*02ec*/ 	.word	0x0500003c


	//   ....[138]....
        /*02f0*/ 	.word	0x0500003c


	//   ....[139]....
        /*02f4*/ 	.word	0x0500003c


	//   ....[140]....
        /*02f8*/ 	.word	0x0500003c


	//   ....[141]....
        /*02fc*/ 	.word	0x0500003c


	//   ....[142]....
        /*0300*/ 	.word	0x0500003c


	//   ....[143]....
        /*0304*/ 	.word	0x0500003c


	//   ....[144]....
        /*0308*/ 	.word	0x0500003c


	//   ....[145]....
        /*030c*/ 	.word	0x0500003c


	//   ....[146]....
        /*0310*/ 	.word	0x0500003c


	//   ....[147]....
        /*0314*/ 	.word	0x0500003c


	//   ....[148]....
        /*0318*/ 	.word	0x0500003c


	//   ....[149]....
        /*031c*/ 	.word	0x0500003c


	//   ....[150]....
        /*0320*/ 	.word	0x0500003c


	//   ....[151]....
        /*0324*/ 	.word	0x0500003c


	//   ....[152]....
        /*0328*/ 	.word	0x0500003c


	//   ....[153]....
        /*032c*/ 	.word	0x0500003c


	//   ....[154]....
        /*0330*/ 	.word	0x0500003c


	//   ....[155]....
        /*0334*/ 	.word	0x0500003c


	//   ....[156]....
        /*0338*/ 	.word	0x0500003c


	//   ....[157]....
        /*033c*/ 	.word	0x0500003c


	//----- nvinfo : EIATTR_COOP_GROUP_INSTR_OFFSETS
	.align		4
.L_430:
        /*0340*/ 	.byte	0x04, 0x28
        /*0342*/ 	.short	(.L_432 - .L_431)


	//   ....[0]....
.L_431:
        /*0344*/ 	.word	0x00001560


	//   ....[1]....
        /*0348*/ 	.word	0x00001880


	//   ....[2]....
        /*034c*/ 	.word	0x00002100


	//   ....[3]....
        /*0350*/ 	.word	0x00002190


	//   ....[4]....
        /*0354*/ 	.word	0x000021d0


	//   ....[5]....
        /*0358*/ 	.word	0x00002200


	//   ....[6]....
        /*035c*/ 	.word	0x00002260


	//   ....[7]....
        /*0360*/ 	.word	0x000022a0


	//   ....[8]....
        /*0364*/ 	.word	0x000022d0


	//   ....[9]....
        /*0368*/ 	.word	0x00002310


	//   ....[10]....
        /*036c*/ 	.word	0x00002360


	//   ....[11]....
        /*0370*/ 	.word	0x00002380


	//   ....[12]....
        /*0374*/ 	.word	0x00002430


	//   ....[13]....
        /*0378*/ 	.word	0x000025e0


	//   ....[14]....
        /*037c*/ 	.word	0x00003010


	//   ....[15]....
        /*0380*/ 	.word	0x00003090


	//   ....[16]....
        /*0384*/ 	.word	0x000030e0


	//   ....[17]....
        /*0388*/ 	.word	0x00003120


	//   ....[18]....
        /*038c*/ 	.word	0x00003160


	//   ....[19]....
        /*0390*/ 	.word	0x000031a0


	//   ....[20]....
        /*0394*/ 	.word	0x000031f0


	//   ....[21]....
        /*0398*/ 	.word	0x00003220


	//   ....[22]....
        /*039c*/ 	.word	0x00003290


	//   ....[23]....
        /*03a0*/ 	.word	0x000032a0


	//   ....[24]....
        /*03a4*/ 	.word	0x00003350


	//   ....[25]....
        /*03a8*/ 	.word	0x00003400


	//   ....[26]....
        /*03ac*/ 	.word	0x00003940


	//   ....[27]....
        /*03b0*/ 	.word	0x000039c0


	//   ....[28]....
        /*03b4*/ 	.word	0x00003a40


	//   ....[29]....
        /*03b8*/ 	.word	0x00003a60


	//   ....[30]....
        /*03bc*/ 	.word	0x00003ad0


	//   ....[31]....
        /*03c0*/ 	.word	0x00003af0


	//   ....[32]....
        /*03c4*/ 	.word	0x00003b50


	//   ....[33]....
        /*03c8*/ 	.word	0x00003b70


	//   ....[34]....
        /*03cc*/ 	.word	0x00003be0


	//   ....[35]....
        /*03d0*/ 	.word	0x00003c00


	//   ....[36]....
        /*03d4*/ 	.word	0x00003c80


	//   ....[37]....
        /*03d8*/ 	.word	0x00003cb0


	//   ....[38]....
        /*03dc*/ 	.word	0x00003cd0


	//   ....[39]....
        /*03e0*/ 	.word	0x00003f80


	//   ....[40]....
        /*03e4*/ 	.word	0x00003ff0


	//   ....[41]....
        /*03e8*/ 	.word	0x000040a0


	//   ....[42]....
        /*03ec*/ 	.word	0x000040b0


	//   ....[43]....
        /*03f0*/ 	.word	0x000040d0


	//   ....[44]....
        /*03f4*/ 	.word	0x00004150


	//   ....[45]....
        /*03f8*/ 	.word	0x00004160


	//   ....[46]....
        /*03fc*/ 	.word	0x000041d0


	//   ....[47]....
        /*0400*/ 	.word	0x000041f0


	//   ....[48]....
        /*0404*/ 	.word	0x00004270


	//   ....[49]....
        /*0408*/ 	.word	0x00004280


	//   ....[50]....
        /*040c*/ 	.word	0x000042e0


	//   ....[51]....
        /*0410*/ 	.word	0x000042f0


	//   ....[52]....
        /*0414*/ 	.word	0x00004a80


	//   ....[53]....
        /*0418*/ 	.word	0x00006c40


	//   ....[54]....
        /*041c*/ 	.word	0x00007160


	//   ....[55]....
        /*0420*/ 	.word	0x00008120


	//   ....[56]....
        /*0424*/ 	.word	0x00008140


	//   ....[57]....
        /*0428*/ 	.word	0x00008190


	//   ....[58]....
        /*042c*/ 	.word	0x000081b0


	//   ....[59]....
        /*0430*/ 	.word	0x00008220


	//   ....[60]....
        /*0434*/ 	.word	0x00008250


	//   ....[61]....
        /*0438*/ 	.word	0x00008280


	//   ....[62]....
        /*043c*/ 	.word	0x000082c0


	//   ....[63]....
        /*0440*/ 	.word	0x00008310


	//   ....[64]....
        /*0444*/ 	.word	0x00008330


	//   ....[65]....
        /*0448*/ 	.word	0x000083b0


	//   ....[66]....
        /*044c*/ 	.word	0x000083c0


	//   ....[67]....
        /*0450*/ 	.word	0x00009920


	//   ....[68]....
        /*0454*/ 	.word	0x00009a20


	//   ....[69]....
        /*0458*/ 	.word	0x00009a50


	//   ....[70]....
        /*045c*/ 	.word	0x00009a90


	//   ....[71]....
        /*0460*/ 	.word	0x00009ae0


	//   ....[72]....
        /*0464*/ 	.word	0x00009b00


	//   ....[73]....
        /*0468*/ 	.word	0x00009b70


	//   ....[74]....
        /*046c*/ 	.word	0x00009ba0


	//   ....[75]....
        /*0470*/ 	.word	0x00009bd0


	//   ....[76]....
        /*0474*/ 	.word	0x00009c10


	//   ....[77]....
        /*0478*/ 	.word	0x00009c80


	//   ....[78]....
        /*047c*/ 	.word	0x00009e10


	//   ....[79]....
        /*0480*/ 	.word	0x0000a320


	//   ....[80]....
        /*0484*/ 	.word	0x0000a3a0


	//   ....[81]....
        /*0488*/ 	.word	0x0000a450


	//   ....[82]....
        /*048c*/ 	.word	0x0000a460


	//   ....[83]....
        /*0490*/ 	.word	0x0000a4e0


	//   ....[84]....
        /*0494*/ 	.word	0x0000a4f0


	//   ....[85]....
        /*0498*/ 	.word	0x0000a560


	//   ....[86]....
        /*049c*/ 	.word	0x0000a580


	//   ....[87]....
        /*04a0*/ 	.word	0x0000a5f0


	//   ....[88]....
        /*04a4*/ 	.word	0x0000a610


	//   ....[89]....
        /*04a8*/ 	.word	0x0000a680


	//   ....[90]....
        /*04ac*/ 	.word	0x0000a6a0


	//   ....[91]....
        /*04b0*/ 	.word	0x0000a720


	//   ....[92]....
        /*04b4*/ 	.word	0x0000a940


	//   ....[93]....
        /*04b8*/ 	.word	0x0000a9b0


	//   ....[94]....
        /*04bc*/ 	.word	0x0000aa30


	//   ....[95]....
        /*04c0*/ 	.word	0x0000aa40


	//   ....[96]....
        /*04c4*/ 	.word	0x0000aac0


	//   ....[97]....
        /*04c8*/ 	.word	0x0000aad0


	//   ....[98]....
        /*04cc*/ 	.word	0x0000ab40


	//   ....[99]....
        /*04d0*/ 	.word	0x0000ab60


	//   ....[100]....
        /*04d4*/ 	.word	0x0000abd0


	//   ....[101]....
        /*04d8*/ 	.word	0x0000abf0


	//   ....[102]....
        /*04dc*/ 	.word	0x0000ac60


	//   ....[103]....
        /*04e0*/ 	.word	0x0000ac80


	//   ....[104]....
        /*04e4*/ 	.word	0x0000ad30


	//   ....[105]....
        /*04e8*/ 	.word	0x0000b470


	//   ....[106]....
        /*04ec*/ 	.word	0x0000ba90


	//   ....[107]....
        /*04f0*/ 	.word	0x0000bb50


	//   ....[108]....
        /*04f4*/ 	.word	0x0000bc20


	//   ....[109]....
        /*04f8*/ 	.word	0x0000bc90


	//   ....[110]....
        /*04fc*/ 	.word	0x0000bd50


	//   ....[111]....
        /*0500*/ 	.word	0x0000bda0


	//   ....[112]....
        /*0504*/ 	.word	0x0000be40


	//   ....[113]....
        /*0508*/ 	.word	0x0000be90


	//   ....[114]....
        /*050c*/ 	.word	0x0000bf00


	//   ....[115]....
        /*0510*/ 	.word	0x0000bfb0


	//   ....[116]....
        /*0514*/ 	.word	0x0000c020


	//   ....[117]....
        /*0518*/ 	.word	0x0000c0b0


	//   ....[118]....
        /*051c*/ 	.word	0x0000c150


	//   ....[119]....
        /*0520*/ 	.word	0x0000c1e0


	//   ....[120]....
        /*0524*/ 	.word	0x0000c260


	//   ....[121]....
        /*0528*/ 	.word	0x0000c330


	//   ....[122]....
        /*052c*/ 	.word	0x0000c390


	//   ....[123]....
        /*0530*/ 	.word	0x0000c440


	//   ....[124]....
        /*0534*/ 	.word	0x0000c4a0


	//   ....[125]....
        /*0538*/ 	.word	0x0000c530


	//   ....[126]....
        /*053c*/ 	.word	0x0000c5c0


	//   ....[127]....
        /*0540*/ 	.word	0x0000c660


	//   ....[128]....
        /*0544*/ 	.word	0x0000c6b0


	//   ....[129]....
        /*0548*/ 	.word	0x0000c750


	//   ....[130]....
        /*054c*/ 	.word	0x0000c7c0


	//   ....[131]....
        /*0550*/ 	.word	0x0000c890


	//   ....[132]....
        /*0554*/ 	.word	0x0000c900


	//   ....[133]....
        /*0558*/ 	.word	0x0000c980


	//   ....[134]....
        /*055c*/ 	.word	0x0000ca50


	//   ....[135]....
        /*0560*/ 	.word	0x0000caa0


	//   ....[136]....
        /*0564*/ 	.word	0x0000cb70


	//   ....[137]....
        /*0568*/ 	.word	0x0000cbc0


	//   ....[138]....
        /*056c*/ 	.word	0x0000cc80


	//   ....[139]....
        /*0570*/ 	.word	0x0000ccd0


	//   ....[140]....
        /*0574*/ 	.word	0x0000cda0


	//   ....[141]....
        /*0578*/ 	.word	0x0000cdf0


	//   ....[142]....
        /*057c*/ 	.word	0x0000ced0


	//   ....[143]....
        /*0580*/ 	.word	0x0000cf20


	//   ....[144]....
        /*0584*/ 	.word	0x0000cfd0


	//   ....[145]....
        /*0588*/ 	.word	0x0000d040


	//   ....[146]....
        /*058c*/ 	.word	0x0000d0c0


	//   ....[147]....
        /*0590*/ 	.word	0x0000d180


	//   ....[148]....
        /*0594*/ 	.word	0x0000d1d0


	//   ....[149]....
        /*0598*/ 	.word	0x0000d2a0


	//   ....[150]....
        /*059c*/ 	.word	0x0000d2f0


	//   ....[151]....
        /*05a0*/ 	.word	0x0000d3b0


	//   ....[152]....
        /*05a4*/ 	.word	0x0000d400


	//   ....[153]....
        /*05a8*/ 	.word	0x0000d4c0


	//   ....[154]....
        /*05ac*/ 	.word	0x0000d510


	//   ....[155]....
        /*05b0*/ 	.word	0x0000d5d0


	//   ....[156]....
        /*05b4*/ 	.word	0x0000d620


	//   ....[157]....
        /*05b8*/ 	.word	0x0000d700


	//----- nvinfo : EIATTR_VRC_CTA_INIT_COUNT
	.align		4
.L_432:
        /*05bc*/ 	.byte	0x02, 0x4a
	.zero		1
	.zero		1


	//----- nvinfo : EIATTR_EXIT_INSTR_OFFSETS
	.align		4
        /*05c0*/ 	.byte	0x04, 0x1c
        /*05c2*/ 	.short	(.L_434 - .L_433)


	//   ....[0]....
.L_433:
        /*05c4*/ 	.word	0x00004d40


	//   ....[1]....
        /*05c8*/ 	.word	0x00004d70


	//   ....[2]....
        /*05cc*/ 	.word	0x0000ba20


	//   ....[3]....
        /*05d0*/ 	.word	0x0000ba40


	//----- nvinfo : EIATTR_MAX_THREADS
	.align		4
.L_434:
        /*05d4*/ 	.byte	0x04, 0x05
        /*05d6*/ 	.short	(.L_436 - .L_435)
.L_435:
        /*05d8*/ 	.word	0x000000e0
        /*05dc*/ 	.word	0x00000001
        /*05e0*/ 	.word	0x00000001


	//----- nvinfo : EIATTR_CRS_STACK_SIZE
	.align		4
.L_436:
        /*05e4*/ 	.byte	0x04, 0x1e
        /*05e6*/ 	.short	(.L_438 - .L_437)
.L_437:
        /*05e8*/ 	.word	0x00000000


	//----- nvinfo : EIATTR_CBANK_PARAM_SIZE
	.align		4
.L_438:
        /*05ec*/ 	.byte	0x03, 0x19
        /*05ee*/ 	.short	0x0038


	//----- nvinfo : EIATTR_PARAM_CBANK
	.align		4
        /*05f0*/ 	.byte	0x04, 0x0a
        /*05f2*/ 	.short	(.L_440 - .L_439)
	.align		4
.L_439:
        /*05f4*/ 	.word	index@(.nv.constant0._ZN3cub18CUB_300001_SM_10006detail11scan_by_key21DeviceScanByKeyKernelINS2_10policy_hubIN6thrust24THRUST_300001_SM_1000_NS18transform_iteratorI6RowKeyNS6_17counting_iteratorIiNS6_11use_defaultESA_SA_EESA_SA_EEjjN4cuda3std3__44plusIvEEE10Policy1000ESC_PjSK_NS0_24ReduceByKeyScanTileStateIjiLb1EEENSF_8equal_toIvEESH_NS0_8NullTypeEmjiEEvT0_PT9_T1_T2_T3_iT4_T5_T6_T7_)
        /*05f8*/ 	.short	0x0380
        /*05fa*/ 	.short	0x0038


	//----- nvinfo : EIATTR_SW_WAR
	.align		4
.L_440:
        /*05fc*/ 	.byte	0x04, 0x36
        /*05fe*/ 	.short	(.L_442 - .L_441)
.L_441:
        /*0600*/ 	.word	0x00000008
.L_442:


//--------------------- .nv.info._ZN3cub18CUB_300001_SM_10006detail11scan_by_key25DeviceScanByKeyInitKernelINS0_24ReduceByKeyScanTileStateIjiLb1EEEN6thrust24THRUST_300001_SM_1000_NS18transform_iteratorI6RowKeyNS7_17counting_iteratorIiNS7_11use_defaultESB_SB_EESB_SB_EEmEEvT_T0_PN4cuda3std3__415iterator_traitsISF_vE10value_typeET1_i --------------------------
	.section	.nv.info._ZN3cub18CUB_300001_SM_10006detail11scan_by_key25DeviceScanByKeyInitKernelINS0_24ReduceByKeyScanTileStateIjiLb1EEEN6thrust24THRUST_300001_SM_1000_NS18transform_iteratorI6RowKeyNS7_17counting_iteratorIiNS7_11use_defaultESB_SB_EESB_SB_EEmEEvT_T0_PN4cuda3std3__415iterator_traitsISF_vE10value_typeET1_i,"",@"SHT_CUDA_INFO"
	.sectionflags	@""
	.align	4


	//----- nvinfo : EIATTR_CUDA_API_VERSION
	.align		4
        /*0000*/ 	.byte	0x04, 0x37
        /*0002*/ 	.short	(.L_444 - .L_443)
.L_443:
        /*0004*/ 	.word	0x00000082


	//----- nvinfo : EIATTR_KPARAM_INFO
	.align		4
.L_444:
        /*0008*/ 	.byte	0x04, 0x17
        /*000a*/ 	.short	(.L_446 - .L_445)
.L_445:
        /*000c*/ 	.word	0x00000000
        /*0010*/ 	.short	0x0004
        /*0012*/ 	.short	0x0020
        /*0014*/ 	.byte	0x00, 0xf0, 0x11, 0x00


	//----- nvinfo : EIATTR_KPARAM_INFO
	.align		4
.L_446:
        /*0018*/ 	.byte	0x04, 0x17
        /*001a*/ 	.short	(.L_448 - .L_447)
.L_447:
        /*001c*/ 	.word	0x00000000
        /*0020*/ 	.short	0x0003
        /*0022*/ 	.short	0x0018
        /*0024*/ 	.byte	0x00, 0xf0, 0x21, 0x00


	//----- nvinfo : EIATTR_KPARAM_INFO
	.align		4
.L_448:
        /*0028*/ 	.byte	0x04, 0x17
        /*002a*/ 	.short	(.L_450 - .L_449)
.L_449:
        /*002c*/ 	.word	0x00000000
        /*0030*/ 	.short	0x0002
        /*0032*/ 	.short	0x0010
        /*0034*/ 	.byte	0x00, 0xf5, 0x21, 0x00


	//----- nvinfo : EIATTR_KPARAM_INFO
	.align		4
.L_450:
        /*0038*/ 	.byte	0x04, 0x17
        /*003a*/ 	.short	(.L_452 - .L_451)
.L_451:
        /*003c*/ 	.word	0x00000000
        /*0040*/ 	.short	0x0001
        /*0042*/ 	.short	0x0008
        /*0044*/ 	.byte	0x00, 0xf0, 0x21, 0x00


	//----- nvinfo : EIATTR_KPARAM_INFO
	.align		4
.L_452:
        /*0048*/ 	.byte	0x04, 0x17
        /*004a*/ 	.short	(.L_454 - .L_453)
.L_453:
        /*004c*/ 	.word	0x00000000
        /*0050*/ 	.short	0x0000
        /*0052*/ 	.short	0x0000
        /*0054*/ 	.byte	0x00, 0xf0, 0x21, 0x00


	//----- nvinfo : EIATTR_SPARSE_MMA_MASK
	.align		4
.L_454:
        /*0058*/ 	.byte	0x03, 0x50
        /*005a*/ 	.short	0x0000


	//----- nvinfo : EIATTR_MAXREG_COUNT
	.align		4
        /*005c*/ 	.byte	0x03, 0x1b
        /*005e*/ 	.short	0x00ff


	//----- nvinfo : EIATTR_MERCURY_ISA_VERSION
	.align		4
        /*0060*/ 	.byte	0x03, 0x5f
        /*0062*/ 	.short	0x0101


	//----- nvinfo : EIATTR_VRC_CTA_INIT_COUNT
	.align		4
        /*0064*/ 	.byte	0x02, 0x4a
	.zero		1
	.zero		1


	//----- nvinfo : EIATTR_EXIT_INSTR_OFFSETS
	.align		4
        /*0068*/ 	.byte	0x04, 0x1c
        /*006a*/ 	.short	(.L_456 - .L_455)


	//   ....[0]....
.L_455:
        /*006c*/ 	.word	0x00000150


	//   ....[1]....
        /*0070*/ 	.word	0x00000340


	//----- nvinfo : EIATTR_CBANK_PARAM_SIZE
	.align		4
.L_456:
        /*0074*/ 	.byte	0x03, 0x19
        /*0076*/ 	.short	0x0024


	//----- nvinfo : EIATTR_PARAM_CBANK
	.align		4
        /*0078*/ 	.byte	0x04, 0x0a
        /*007a*/ 	.short	(.L_458 - .L_457)
	.align		4
.L_457:
        /*007c*/ 	.word	index@(.nv.constant0._ZN3cub18CUB_300001_SM_10006detail11scan_by_key25DeviceScanByKeyInitKernelINS0_24ReduceByKeyScanTileStateIjiLb1EEEN6thrust24THRUST_300001_SM_1000_NS18transform_iteratorI6RowKeyNS7_17counting_iteratorIiNS7_11use_defaultESB_SB_EESB_SB_EEmEEvT_T0_PN4cuda3std3__415iterator_traitsISF_vE10value_typeET1_i)
        /*0080*/ 	.short	0x0380
        /*0082*/ 	.short	0x0024


	//----- nvinfo : EIATTR_SW_WAR
	.align		4
.L_458:
        /*0084*/ 	.byte	0x04, 0x36
        /*0086*/ 	.short	(.L_460 - .L_459)
.L_459:
        /*0088*/ 	.word	0x00000008
.L_460:


//--------------------- .nv.info._ZN3cub18CUB_300001_SM_10006detail11scan_by_key21DeviceScanByKeyKernelINS2_10policy_hubIN6thrust24THRUST_300001_SM_1000_NS18transform_iteratorI6RowKeyNS6_17counting_iteratorIiNS6_11use_defaultESA_SA_EESA_SA_EEjjN4cuda3std3__44plusIvEEE10Policy1000ESC_PjSK_NS0_24ReduceByKeyScanTileStateIjiLb1EEENSF_8equal_toIvEESH_NS0_8NullTypeEjjiEEvT0_PT9_T1_T2_T3_iT4_T5_T6_T7_ --------------------------
	.section	.nv.info._ZN3cub18CUB_300001_SM_10006detail11scan_by_key21DeviceScanByKeyKernelINS2_10policy_hubIN6thrust24THRUST_300001_SM_1000_NS18transform_iteratorI6RowKeyNS6_17counting_iteratorIiNS6_11use_defaultESA_SA_EESA_SA_EEjjN4cuda3std3__44plusIvEEE10Policy1000ESC_PjSK_NS0_24ReduceByKeyScanTileStateIjiLb1EEENSF_8equal_toIvEESH_NS0_8NullTypeEjjiEEvT0_PT9_T1_T2_T3_iT4_T5_T6_T7_,"",@"SHT_CUDA_INFO"
	.sectionflags	@""
	.align	4


	//----- nvinfo : EIATTR_CUDA_API_VERSION
	.align		4
        /*0000*/ 	.byte	0x04, 0x37
        /*0002*/ 	.short	(.L_462 - .L_461)
.L_461:
        /*0004*/ 	.word	0x00000082


	//----- nvinfo : EIATTR_KPARAM_INFO
	.align		4
.L_462:
        /*0008*/ 	.byte	0x04, 0x17
        /*000a*/ 	.short	(.L_464 - .L_463)
.L_463:
        /*000c*/ 	.word	0x00000000
        /*0010*/ 	.short	0x0009
        /*0012*/ 	.short	0x0030
        /*0014*/ 	.byte	0x00, 0xf0, 0x11, 0x00


	//----- nvinfo : EIATTR_KPARAM_INFO
	.align		4
.L_464:
        /*0018*/ 	.byte	0x04, 0x17
        /*001a*/ 	.short	(.L_466 - .L_465)
.L_465:
        /*001c*/ 	.word	0x00000000
        /*0020*/ 	.short	0x0008
        /*0022*/ 	.short	0x002e
        /*0024*/ 	.byte	0x00, 0xf0, 0x05, 0x00


	//----- nvinfo : EIATTR_KPARAM_INFO
	.align		4
.L_466:
        /*0028*/ 	.byte	0x04, 0x17
        /*002a*/ 	.short	(.L_468 - .L_467)
.L_467:
        /*002c*/ 	.word	0x00000000
        /*0030*/ 	.short	0x0007
        /*0032*/ 	.short	0x002d
        /*0034*/ 	.byte	0x00, 0xf0, 0x05, 0x00


	//----- nvinfo : EIATTR_KPARAM_INFO
	.align		4
.L_468:
        /*0038*/ 	.byte	0x04, 0x17
        /*003a*/ 	.short	(.L_470 - .L_469)
.L_469:
        /*003c*/ 	.word	0x00000000
        /*0040*/ 	.short	0x0006
        /*0042*/ 	.short	0x002c
        /*0044*/ 	.byte	0x00, 0xf0, 0x05, 0x00


	//----- nvinfo : EIATTR_KPARAM_INFO
	.align		4
.L_470:
        /*0048*/ 	.byte	0x04, 0x17
        /*004a*/ 	.short	(.L_472 - .L_471)
.L_471:
        /*004c*/ 	.word	0x00000000
        /*0050*/ 	.short	0x0005
        /*0052*/ 	.short	0x0028
        /*0054*/ 	.byte	0x00, 0xf0, 0x11, 0x00


	//----- nvinfo : EIATTR_KPARAM_INFO
	.align		4
.L_472:
        /*0058*/ 	.byte	0x04, 0x17
        /*005a*/ 	.short	(.L_474 - .L_473)
.L_473:
        /*005c*/ 	.word	0x00000000
        /*0060*/ 	.short	0x0004
        /*0062*/ 	.short	0x0020
        /*0064*/ 	.byte	0x00, 0xf0, 0x21, 0x00


	//----- nvinfo : EIATTR_KPARAM_INFO
	.align		4
.L_474:
        /*0068*/ 	.byte	0x04, 0x17
        /*006a*/ 	.short	(.L_476 - .L_475)
.L_475:
        /*006c*/ 	.word	0x00000000
        /*0070*/ 	.short	0x0003
        /*0072*/ 	.short	0x0018
        /*0074*/ 	.byte	0x00, 0xf5, 0x21, 0x00


	//----- nvinfo : EIATTR_KPARAM_INFO
	.align		4
.L_476:
        /*0078*/ 	.byte	0x04, 0x17
        /*007a*/ 	.short	(.L_478 - .L_477)
.L_477:
        /*007c*/ 	.word	0x00000000
        /*0080*/ 	.short	0x0002
        /*0082*/ 	.short	0x0010
        /*0084*/ 	.byte	0x00, 0xf5, 0x21, 0x00


	//----- nvinfo : EIATTR_KPARAM_INFO
	.align		4
.L_478:
        /*0088*/ 	.byte	0x04, 0x17
        /*008a*/ 	.short	(.L_480 - .L_479)
.L_479:
        /*008c*/ 	.word	0x00000000
        /*0090*/ 	.short	0x0001
        /*0092*/ 	.short	0x0008
        /*0094*/ 	.byte	0x00, 0xf5, 0x21, 0x00


	//----- nvinfo : EIATTR_KPARAM_INFO
	.align		4
.L_480:
        /*0098*/ 	.byte	0x04, 0x17
        /*009a*/ 	.short	(.L_482 - .L_481)
.L_481:
        /*009c*/ 	.word	0x00000000
        /*00a0*/ 	.short	0x0000
        /*00a2*/ 	.short	0x0000
        /*00a4*/ 	.byte	0x00, 0xf0, 0x21, 0x00


	//----- nvinfo : EIATTR_SPARSE_MMA_MASK
	.align		4
.L_482:
        /*00a8*/ 	.byte	0x03, 0x50
        /*00aa*/ 	.short	0x0000


	//----- nvinfo : EIATTR_MAXREG_COUNT
	.align		4
        /*00ac*/ 	.byte	0x03, 0x1b
        /*00ae*/ 	.short	0x00ff


	//----- nvinfo : EIATTR_NUM_BARRIERS
	.align		4
        /*00b0*/ 	.byte	0x02, 0x4c
        /*00b2*/ 	.byte	0x01
	.zero		1


	//----- nvinfo : EIATTR_MERCURY_ISA_VERSION
	.align		4
        /*00b4*/ 	.byte	0x03, 0x5f
        /*00b6*/ 	.short	0x0101


	//----- nvinfo : EIATTR_UNUSED_LOAD_BYTE_OFFSET
	.align		4
        /*00b8*/ 	.byte	0x04, 0x44
        /*00ba*/ 	.short	(.L_484 - .L_483)


	//   ....[0]....
.L_483:
        /*00bc*/ 	.word	0x00008160
        /*00c0*/ 	.word	0x0000fff0


	//----- nvinfo : EIATTR_COOP_GROUP_MASK_REGIDS
	.align		4
.L_484:
        /*00c4*/ 	.byte	0x04, 0x29
        /*00c6*/ 	.short	(.L_486 - .L_485)


	//   ....[0]....
.L_485:
        /*00c8*/ 	.word	0xffffffff


	//   ....[1]....
        /*00cc*/ 	.word	0xffffffff


	//   ....[2]....
        /*00d0*/ 	.word	0xffffffff


	//   ....[3]....
        /*00d4*/ 	.word	0xffffffff


	//   ....[4]....
        /*00d8*/ 	.word	0xffffffff


	//   ....[5]....
        /*00dc*/ 	.word	0xffffffff


	//   ....[6]....
        /*00e0*/ 	.word	0xffffffff


	//   ....[7]....
        /*00e4*/ 	.word	0xffffffff


	//   ....[8]....
        /*00e8*/ 	.word	0xffffffff


	//   ....[9]....
        /*00ec*/ 	.word	0xffffffff


	//   ....[10]....
        /*00f0*/ 	.word	0xffffffff


	//   ....[11]....
        /*00f4*/ 	.word	0xffffffff


	//   ....[12]....
        /*00f8*/ 	.word	0xffffffff


	//   ....[13]....
        /*00fc*/ 	.word	0xffffffff


	//   ....[14]....
        /*0100*/ 	.word	0xffffffff


	//   ....[15]....
        /*0104*/ 	.word	0xffffffff


	//   ....[16]....
        /*0108*/ 	.word	0xffffffff


	//   ....[17]....
        /*010c*/ 	.word	0xffffffff


	//   ....[18]....
        /*0110*/ 	.word	0xffffffff


	//   ....[19]....
        /*0114*/ 	.word	0xffffffff


	//   ....[20]....
        /*0118*/ 	.word	0xffffffff


	//   ....[21]....
        /*011c*/ 	.word	0xffffffff


	//   ....[22]....
        /*0120*/ 	.word	0xffffffff


	//   ....[23]....
        /*0124*/ 	.word	0xffffffff


	//   ....[24]....
        /*0128*/ 	.word	0xffffffff


	//   ....[25]....
        /*012c*/ 	.word	0xffffffff


	//   ....[26]....
        /*0130*/ 	.word	0xffffffff


	//   ....[27]....
        /*0134*/ 	.word	0xffffffff


	//   ....[28]....
        /*0138*/ 	.word	0xffffffff


	//   ....[29]....
        /*013c*/ 	.word	0xffffffff


	//   ....[30]....
        /*0140*/ 	.word	0xffffffff


	//   ....[31]....
        /*0144*/ 	.word	0xffffffff


	//   ....[32]....
        /*0148*/ 	.word	0xffffffff


	//   ....[33]....
        /*014c*/ 	.word	0xffffffff


	//   ....[34]....
        /*0150*/ 	.word	0xffffffff


	//   ....[35]....
        /*0154*/ 	.word	0xffffffff


	//   ....[36]....
        /*0158*/ 	.word	0xffffffff


	//   ....[37]....
        /*015c*/ 	.word	0xffffffff


	//   ....[38]....
        /*0160*/ 	.word	0xffffffff


	//   ....[39]....
        /*0164*/ 	.word	0xffffffff


	//   ....[40]....
        /*0168*/ 	.word	0xffffffff


	//   ....[41]....
        /*016c*/ 	.word	0xffffffff


	//   ....[42]....
        /*0170*/ 	.word	0xffffffff


	//   ....[43]....
        /*0174*/ 	.word	0xffffffff


	//   ....[44]....
        /*0178*/ 	.word	0xffffffff


	//   ....[45]....
        /*017c*/ 	.word	0xffffffff


	//   ....[46]....
        /*0180*/ 	.word	0xffffffff


	//   ....[47]....
        /*0184*/ 	.word	0xffffffff


	//   ....[48]....
        /*0188*/ 	.word	0xffffffff


	//   ....[49]....
        /*018c*/ 	.word	0xffffffff


	//   ....[50]....
        /*0190*/ 	.word	0xffffffff


	//   ....[51]....
        /*0194*/ 	.word	0xffffffff


	//   ....[52]....
        /*0198*/ 	.word	0xffffffff


	//   ....[53]....
        /*019c*/ 	.word	0xffffffff


	//   ....[54]....
        /*01a0*/ 	.word	0xffffffff


	//   ....[55]....
        /*01a4*/ 	.word	0xffffffff


	//   ....[56]....
        /*01a8*/ 	.word	0xffffffff


	//   ....[57]....
        /*01ac*/ 	.word	0xffffffff


	//   ....[58]....
        /*01b0*/ 	.word	0xffffffff


	//   ....[59]....
        /*01b4*/ 	.word	0xffffffff


	//   ....[60]....
        /*01b8*/ 	.word	0xffffffff


	//   ....[61]....
        /*01bc*/ 	.word	0xffffffff


	//   ....[62]....
        /*01c0*/ 	.word	0xffffffff


	//   ....[63]....
        /*01c4*/ 	.word	0xffffffff


	//   ....[64]....
        /*01c8*/ 	.word	0xffffffff


	//   ....[65]....
        /*01cc*/ 	.word	0xffffffff


	//   ....[66]....
        /*01d0*/ 	.word	0xffffffff


	//   ....[67]....
        /*01d4*/ 	.word	0xffffffff


	//   ....[68]....
        /*01d8*/ 	.word	0xffffffff


	//   ....[69]....
        /*01dc*/ 	.word	0xffffffff


	//   ....[70]....
        /*01e0*/ 	.word	0xffffffff


	//   ....[71]....
        /*01e4*/ 	.word	0xffffffff


	//   ....[72]....
        /*01e8*/ 	.word	0xffffffff


	//   ....[73]....
        /*01ec*/ 	.word	0xffffffff


	//   ....[74]....
        /*01f0*/ 	.word	0xffffffff


	//   ....[75]....
        /*01f4*/ 	.word	0xffffffff


	//   ....[76]....
        /*01f8*/ 	.word	0xffffffff


	//   ....[77]....
        /*01fc*/ 	.word	0xffffffff


	//   ....[78]....
        /*0200*/ 	.word	0xffffffff


	//   ....[79]....
        /*0204*/ 	.word	0xffffffff


	//   ....[80]....
        /*0208*/ 	.word	0xffffffff


	//   ....[81]....
        /*020c*/ 	.word	0xffffffff


	//   ....[82]....
        /*0210*/ 	.word	0xffffffff


	//   ....[83]....
        /*0214*/ 	.word	0xffffffff


	//   ....[84]....
        /*0218*/ 	.word	0xffffffff


	//   ....[85]....
        /*021c*/ 	.word	0xffffffff


	//   ....[86]....
        /*0220*/ 	.word	0xffffffff


	//   ....[87]....
        /*0224*/ 	.word	0xffffffff


	//   ....[88]....
        /*0228*/ 	.word	0xffffffff


	//   ....[89]....
        /*022c*/ 	.word	0xffffffff


	//   ....[90]....
        /*0230*/ 	.word	0xffffffff


	//   ....[91]....
        /*0234*/ 	.word	0xffffffff


	//   ....[92]....
        /*0238*/ 	.word	0xffffffff


	//   ....[93]....
        /*023c*/ 	.word	0xffffffff


	//   ....[94]....
        /*0240*/ 	.word	0xffffffff


	//   ....[95]....
        /*0244*/ 	.word	0xffffffff


	//   ....[96]....
        /*0248*/ 	.word	0xffffffff


	//   ....[97]....
        /*024c*/ 	.word	0xffffffff


	//   ....[98]....
        /*0250*/ 	.word	0xffffffff


	//   ....[99]....
        /*0254*/ 	.word	0xffffffff


	//   ....[100]....
        /*0258*/ 	.word	0xffffffff


	//   ....[101]....
        /*025c*/ 	.word	0xffffffff


	//   ....[102]....
        /*0260*/ 	.word	0xffffffff


	//   ....[103]....
        /*0264*/ 	.word	0xffffffff


	//   ....[104]....
        /*0268*/ 	.word	0xffffffff


	//   ....[105]....
        /*026c*/ 	.word	0xffffffff


	//   ....[106]....
        /*0270*/ 	.word	0x0500003c


	//   ....[107]....
        /*0274*/ 	.word	0x0500003c


	//   ....[108]....
        /*0278*/ 	.word	0x0500003c


	//   ....[109]....
        /*027c*/ 	.word	0x0500003c


	//   ....[110]....
        /*0280*/ 	.word	0x0500003c


	//   ....[111]....
        /*0284*/ 	.word	0x0500003c


	//   ....[112]....
        /*0288*/ 	.word	0x0500003c


	//   ....[113]....
        /*028c*/ 	.word	0x0500003c


	//   ....[114]....
        /*0290*/ 	.word	0x0500003c


	//   ....[115]....
        /*0294*/ 	.word	0x0500003c


	//   ....[116]....
        /*0298*/ 	.word	0x0500003c


	//   ....[117]....
        /*029c*/ 	.word	0x0500003c


	//   ....[118]....
        /*02a0*/ 	.word	0x0500003c


	//   ....[119]....
        /*02a4*/ 	.word	0x0500003c


	//   ....[120]....
        /*02a8*/ 	.word	0x0500003c


	//   ....[121]....
        /*02ac*/ 	.word	0x0500003c


	//   ....[122]....
        /*02b0*/ 	.word	0x0500003c


	//   ....[123]....
        /*02b4*/ 	.word	0x0500003c


	//   ....[124]....
        /*02b8*/ 	.word	0x0500003c


	//   ....[125]....
        /*02bc*/ 	.word	0x0500003c


	//   ....[126]....
        /*02c0*/ 	.word	0x0500003c


	//   ....[127]....
        /*02c4*/ 	.word	0x0500003c


	//   ....[128]....
        /*02c8*/ 	.word	0x0500003c


	//   ....[129]....
        /*02cc*/ 	.word	0x0500003c


	//   ....[130]....
        /*02d0*/ 	.word	0x0500003c


	//   ....[131]....
        /*02d4*/ 	.word	0x0500003c


	//   ....[132]....
        /*02d8*/ 	.word	0x0500003c


	//   ....[133]....
        /*02dc*/ 	.word	0x0500003c


	//   ....[134]....
        /*02e0*/ 	.word	0x0500003c


	//   ....[135]....
        /*02e4*/ 	.word	0x0500003c


	//   ....[136]....
        /*02e8*/ 	.word	0x0500003c


	//   ....[137]....
        /*02ec*/ 	.word	0x0500003c


	//   ....[138]....
        /*02f0*/ 	.word	0x0500003c


	//   ....[139]....
        /*02f4*/ 	.word	0x0500003c


	//   ....[140]....
        /*02f8*/ 	.word	0x0500003c


	//   ....[141]....
        /*02fc*/ 	.word	0x0500003c


	//   ....[142]....
        /*0300*/ 	.word	0x0500003c


	//   ....[143]....
        /*0304*/ 	.word	0x0500003c


	//   ....[144]....
        /*0308*/ 	.word	0x0500003c


	//   ....[145]....
        /*030c*/ 	.word	0x0500003c


	//   ....[146]....
        /*0310*/ 	.word	0x0500003c


	//   ....[147]....
        /*0314*/ 	.word	0x0500003c


	//   ....[148]....
        /*0318*/ 	.word	0x0500003c


	//   ....[149]....
        /*031c*/ 	.word	0x0500003c


	//   ....[150]....
        /*0320*/ 	.word	0x0500003c


	//   ....[151]....
        /*0324*/ 	.word	0x0500003c


	//   ....[152]....
        /*0328*/ 	.word	0x0500003c


	//   ....[153]....
        /*032c*/ 	.word	0x0500003c


	//   ....[154]....
        /*0330*/ 	.word	0x0500003c


	//   ....[155]....
        /*0334*/ 	.word	0x0500003c


	//   ....[156]....
        /*0338*/ 	.word	0x0500003c


	//   ....[157]....
        /*033c*/ 	.word	0x0500003c


	//----- nvinfo : EIATTR_COOP_GROUP_INSTR_OFFSETS
	.align		4
.L_486:
        /*0340*/ 	.byte	0x04, 0x28
        /*0342*/ 	.short	(.L_488 - .L_487)


	//   ....[0]....
.L_487:
        /*0344*/ 	.word	0x00001570


	//   ....[1]....
        /*0348*/ 	.word	0x00001890


	//   ....[2]....
        /*034c*/ 	.word	0x00002110


	//   ....[3]....
        /*0350*/ 	.word	0x000021a0


	//   ....[4]....
        /*0354*/ 	.word	0x000021e0


	//   ....[5]....
        /*0358*/ 	.word	0x00002210


	//   ....[6]....
        /*035c*/ 	.word	0x00002270


	//   ....[7]....
        /*0360*/ 	.word	0x000022b0


	//   ....[8]....
        /*0364*/ 	.word	0x000022e0


	//   ....[9]....
        /*0368*/ 	.word	0x00002320


	//   ....[10]....
        /*036c*/ 	.word	0x00002370


	//   ....[11]....
        /*0370*/ 	.word	0x00002390


	//   ....[12]....
        /*0374*/ 	.word	0x00002440


	//   ....[13]....
        /*0378*/ 	.word	0x000025f0


	//   ....[14]....
        /*037c*/ 	.word	0x00003020


	//   ....[15]....
        /*0380*/ 	.word	0x000030a0


	//   ....[16]....
        /*0384*/ 	.word	0x000030f0


	//   ....[17]....
        /*0388*/ 	.word	0x00003130


	//   ....[18]....
        /*038c*/ 	.word	0x00003170


	//   ....[19]....
        /*0390*/ 	.word	0x000031b0


	//   ....[20]....
        /*0394*/ 	.word	0x00003200


	//   ....[21]....
        /*0398*/ 	.word	0x00003230


	//   ....[22]....
        /*039c*/ 	.word	0x000032a0


	//   ....[23]....
        /*03a0*/ 	.word	0x000032b0


	//   ....[24]....
        /*03a4*/ 	.word	0x00003360


	//   ....[25]....
        /*03a8*/ 	.word	0x00003410


	//   ....[26]....
        /*03ac*/ 	.word	0x00003950


	//   ....[27]....
        /*03b0*/ 	.word	0x000039d0


	//   ....[28]....
        /*03b4*/ 	.word	0x00003a50


	//   ....[29]....
        /*03b8*/ 	.word	0x00003a70


	//   ....[30]....
        /*03bc*/ 	.word	0x00003ae0


	//   ....[31]....
        /*03c0*/ 	.word	0x00003b00


	//   ....[32]....
        /*03c4*/ 	.word	0x00003b60


	//   ....[33]....
        /*03c8*/ 	.word	0x00003b80


	//   ....[34]....
        /*03cc*/ 	.word	0x00003bf0


	//   ....[35]....
        /*03d0*/ 	.word	0x00003c10


	//   ....[36]....
        /*03d4*/ 	.word	0x00003c90


	//   ....[37]....
        /*03d8*/ 	.word	0x00003cc0


	//   ....[38]....
        /*03dc*/ 	.word	0x00003ce0


	//   ....[39]....
        /*03e0*/ 	.word	0x00003f90


	//   ....[40]....
        /*03e4*/ 	.word	0x00004000


	//   ....[41]....
        /*03e8*/ 	.word	0x000040b0


	//   ....[42]....
        /*03ec*/ 	.word	0x000040c0


	//   ....[43]....
        /*03f0*/ 	.word	0x000040e0


	//   ....[44]....
        /*03f4*/ 	.word	0x00004160


	//   ....[45]....
        /*03f8*/ 	.word	0x00004170


	//   ....[46]....
        /*03fc*/ 	.word	0x000041e0


	//   ....[47]....
        /*0400*/ 	.word	0x00004200


	//   ....[48]....
        /*0404*/ 	.word	0x00004280


	//   ....[49]....
        /*0408*/ 	.word	0x00004290


	//   ....[50]....
        /*040c*/ 	.word	0x000042f0


	//   ....[51]....
        /*0410*/ 	.word	0x00004300


	//   ....[52]....
        /*0414*/ 	.word	0x00004a80


	//   ....[53]....
        /*0418*/ 	.word	0x00006c50


	//   ....[54]....
        /*041c*/ 	.word	0x00007170


	//   ....[55]....
        /*0420*/ 	.word	0x00007e60


	//   ....[56]....
        /*0424*/ 	.word	0x00007e80


	//   ....[57]....
        /*0428*/ 	.word	0x00007ed0


	//   ....[58]....
        /*042c*/ 	.word	0x00007ef0


	//   ....[59]....
        /*0430*/ 	.word	0x00007f60


	//   ....[60]....
        /*0434*/ 	.word	0x00007f90


	//   ....[61]....
        /*0438*/ 	.word	0x00007fc0


	//   ....[62]....
        /*043c*/ 	.word	0x00008000


	//   ....[63]....
        /*0440*/ 	.word	0x00008050


	//   ....[64]....
        /*0444*/ 	.word	0x00008070


	//   ....[65]....
        /*0448*/ 	.word	0x000080f0


	//   ....[66]....
        /*044c*/ 	.word	0x00008100


	//   ....[67]....
        /*0450*/ 	.word	0x000092d0


	//   ....[68]....
        /*0454*/ 	.word	0x00009400


	//   ....[69]....
        /*0458*/ 	.word	0x00009430


	//   ....[70]....
        /*045c*/ 	.word	0x00009470


	//   ....[71]....
        /*0460*/ 	.word	0x000094c0


	//   ....[72]....
        /*0464*/ 	.word	0x000094e0


	//   ....[73]....
        /*0468*/ 	.word	0x00009550


	//   ....[74]....
        /*046c*/ 	.word	0x00009580


	//   ....[75]....
        /*0470*/ 	.word	0x000095b0


	//   ....[76]....
        /*0474*/ 	.word	0x000095f0


	//   ....[77]....
        /*0478*/ 	.word	0x00009660


	//   ....[78]....
        /*047c*/ 	.word	0x000097f0


	//   ....[79]....
        /*0480*/ 	.word	0x00009cf0


	//   ....[80]....
        /*0484*/ 	.word	0x00009d70


	//   ....[81]....
        /*0488*/ 	.word	0x00009e20


	//   ....[82]....
        /*048c*/ 	.word	0x00009e30


	//   ....[83]....
        /*0490*/ 	.word	0x00009eb0


	//   ....[84]....
        /*0494*/ 	.word	0x00009ec0


	//   ....[85]....
        /*0498*/ 	.word	0x00009f30


	//   ....[86]....
        /*049c*/ 	.word	0x00009f50


	//   ....[87]....
        /*04a0*/ 	.word	0x00009fc0


	//   ....[88]....
        /*04a4*/ 	.word	0x00009fe0


	//   ....[89]....
        /*04a8*/ 	.word	0x0000a050


	//   ....[90]....
        /*04ac*/ 	.word	0x0000a070


	//   ....[91]....
        /*04b0*/ 	.word	0x0000a0f0


	//   ....[92]....
        /*04b4*/ 	.word	0x0000a310


	//   ....[93]....
        /*04b8*/ 	.word	0x0000a380


	//   ....[94]....
        /*04bc*/ 	.word	0x0000a400


	//   ....[95]....
        /*04c0*/ 	.word	0x0000a410


	//   ....[96]....
        /*04c4*/ 	.word	0x0000a490


	//   ....[97]....
        /*04c8*/ 	.word	0x0000a4a0


	//   ....[98]....
        /*04cc*/ 	.word	0x0000a510


	//   ....[99]....
        /*04d0*/ 	.word	0x0000a530


	//   ....[100]....
        /*04d4*/ 	.word	0x0000a5a0


	//   ....[101]....
        /*04d8*/ 	.word	0x0000a5c0


	//   ....[102]....
        /*04dc*/ 	.word	0x0000a630


	//   ....[103]....
        /*04e0*/ 	.word	0x0000a650


	//   ....[104]....
        /*04e4*/ 	.word	0x0000a700


	//   ....[105]....
        /*04e8*/ 	.word	0x0000ae60


	//   ....[106]....
        /*04ec*/ 	.word	0x0000b470


	//   ....[107]....
        /*04f0*/ 	.word	0x0000b530


	//   ....[108]....
        /*04f4*/ 	.word	0x0000b600


	//   ....[109]....
        /*04f8*/ 	.word	0x0000b670


	//   ....[110]....
        /*04fc*/ 	.word	0x0000b730


	//   ....[111]....
        /*0500*/ 	.word	0x0000b780


	//   ....[112]....
        /*0504*/ 	.word	0x0000b820


	//   ....[113]....
        /*0508*/ 	.word	0x0000b870


	//   ....[114]....
        /*050c*/ 	.word	0x0000b8e0


	//   ....[115]....
        /*0510*/ 	.word	0x0000b990


	//   ....[116]....
        /*0514*/ 	.word	0x0000ba00


	//   ....[117]....
        /*0518*/ 	.word	0x0000ba90


	//   ....[118]....
        /*051c*/ 	.word	0x0000bb30


	//   ....[119]....
        /*0520*/ 	.word	0x0000bbc0


	//   ....[120]....
        /*0524*/ 	.word	0x0000bc40


	//   ....[121]....
        /*0528*/ 	.word	0x0000bd10


	//   ....[122]....
        /*052c*/ 	.word	0x0000bd70


	//   ....[123]....
        /*0530*/ 	.word	0x0000be20


	//   ....[124]....
        /*0534*/ 	.word	0x0000be80


	//   ....[125]....
        /*0538*/ 	.word	0x0000bf10


	//   ....[126]....
        /*053c*/ 	.word	0x0000bfa0


	//   ....[127]....
        /*0540*/ 	.word	0x0000c040


	//   ....[128]....
        /*0544*/ 	.word	0x0000c090


	//   ....[129]....
        /*0548*/ 	.word	0x0000c130


	//   ....[130]....
        /*054c*/ 	.word	0x0000c1a0


	//   ....[131]....
        /*0550*/ 	.word	0x0000c270


	//   ....[132]....
        /*0554*/ 	.word	0x0000c2e0


	//   ....[133]....
        /*0558*/ 	.word	0x0000c360


	//   ....[134]....
        /*055c*/ 	.word	0x0000c430


	//   ....[135]....
        /*0560*/ 	.word	0x0000c480


	//   ....[136]....
        /*0564*/ 	.word	0x0000c550


	//   ....[137]....
        /*0568*/ 	.word	0x0000c5a0


	//   ....[138]....
        /*056c*/ 	.word	0x0000c660


	//   ....[139]....
        /*0570*/ 	.word	0x0000c6b0


	//   ....[140]....
        /*0574*/ 	.word	0x0000c780


	//   ....[141]....
        /*0578*/ 	.word	0x0000c7d0


	//   ....[142]....
        /*057c*/ 	.word	0x0000c8b0


	//   ....[143]....
        /*0580*/ 	.word	0x0000c900


	//   ....[144]....
        /*0584*/ 	.word	0x0000c9b0


	//   ....[145]....
        /*0588*/ 	.word	0x0000ca20


	//   ....[146]....
        /*058c*/ 	.word	0x0000caa0


	//   ....[147]....
        /*0590*/ 	.word	0x0000cb60


	//   ....[148]....
        /*0594*/ 	.word	0x0000cbb0


	//   ....[149]....
        /*0598*/ 	.word	0x0000cc80


	//   ....[150]....
        /*059c*/ 	.word	0x0000ccd0


	//   ....[151]....
        /*05a0*/ 	.word	0x0000cd90


	//   ....[152]....
        /*05a4*/ 	.word	0x0000cde0


	//   ....[153]....
        /*05a8*/ 	.word	0x0000cea0


	//   ....[154]....
        /*05ac*/ 	.word	0x0000cef0


	//   ....[155]....
        /*05b0*/ 	.word	0x0000cfb0


	//   ....[156]....
        /*05b4*/ 	.word	0x0000d000


	//   ....[157]....
        /*05b8*/ 	.word	0x0000d0e0


	//----- nvinfo : EIATTR_VRC_CTA_INIT_COUNT
	.align		4
.L_488:
        /*05bc*/ 	.byte	0x02, 0x4a
	.zero		1
	.zero		1


	//----- nvinfo : EIATTR_EXIT_INSTR_OFFSETS
	.align		4
        /*05c0*/ 	.byte	0x04, 0x1c
        /*05c2*/ 	.short	(.L_490 - .L_489)


	//   ....[0]....
.L_489:
        /*05c4*/ 	.word	0x00004d60


	//   ....[1]....
        /*05c8*/ 	.word	0x00004d80


	//   ....[2]....
        /*05cc*/ 	.word	0x0000b400


	//   ....[3]....
        /*05d0*/ 	.word	0x0000b420


	//----- nvinfo : EIATTR_MAX_THREADS
	.align		4
.L_490:
        /*05d4*/ 	.byte	0x04, 0x05
        /*05d6*/ 	.short	(.L_492 - .L_491)
.L_491:
        /*05d8*/ 	.word	0x000000e0
        /*05dc*/ 	.word	0x00000001
        /*05e0*/ 	.word	0x00000001


	//----- nvinfo : EIATTR_CRS_STACK_SIZE
	.align		4
.L_492:
        /*05e4*/ 	.byte	0x04, 0x1e
        /*05e6*/ 	.short	(.L_494 - .L_493)
.L_493:
        /*05e8*/ 	.word	0x00000000


	//----- nvinfo : EIATTR_CBANK_PARAM_SIZE
	.align		4
.L_494:
        /*05ec*/ 	.byte	0x03, 0x19
        /*05ee*/ 	.short	0x0034


	//----- nvinfo : EIATTR_PARAM_CBANK
	.align		4
        /*05f0*/ 	.byte	0x04, 0x0a
        /*05f2*/ 	.short	(.L_496 - .L_495)
	.align		4
.L_495:
        /*05f4*/ 	.word	index@(.nv.constant0._ZN3cub18CUB_300001_SM_10006detail11scan_by_key21DeviceScanByKeyKernelINS2_10policy_hubIN6thrust24THRUST_300001_SM_1000_NS18transform_iteratorI6RowKeyNS6_17counting_iteratorIiNS6_11use_defaultESA_SA_EESA_SA_EEjjN4cuda3std3__44plusIvEEE10Policy1000ESC_PjSK_NS0_24ReduceByKeyScanTileStateIjiLb1EEENSF_8equal_toIvEESH_NS0_8NullTypeEjjiEEvT0_PT9_T1_T2_T3_iT4_T5_T6_T7_)
        /*05f8*/ 	.short	0x0380
        /*05fa*/ 	.short	0x0034


	//----- nvinfo : EIATTR_SW_WAR
	.align		4
.L_496:
        /*05fc*/ 	.byte	0x04, 0x36
        /*05fe*/ 	.short	(.L_498 - .L_497)
.L_497:
        /*0600*/ 	.word	0x00000008
.L_498:


//--------------------- .nv.info._ZN3cub18CUB_300001_SM_10006detail11scan_by_key25DeviceScanByKeyInitKernelINS0_24ReduceByKeyScanTileStateIjiLb1EEEN6thrust24THRUST_300001_SM_1000_NS18transform_iteratorI6RowKeyNS7_17counting_iteratorIiNS7_11use_defaultESB_SB_EESB_SB_EEjEEvT_T0_PN4cuda3std3__415iterator_traitsISF_vE10value_typeET1_i --------------------------
	.section	.nv.info._ZN3cub18CUB_300001_SM_10006detail11scan_by_key25DeviceScanByKeyInitKernelINS0_24ReduceByKeyScanTileStateIjiLb1EEEN6thrust24THRUST_300001_SM_1000_NS18transform_iteratorI6RowKeyNS7_17counting_iteratorIiNS7_11use_defaultESB_SB_EESB_SB_EEjEEvT_T0_PN4cuda3std3__415iterator_traitsISF_vE10value_typeET1_i,"",@"SHT_CUDA_INFO"
	.sectionflags	@""
	.align	4


	//----- nvinfo : EIATTR_CUDA_API_VERSION
	.align		4
        /*0000*/ 	.byte	0x04, 0x37
        /*0002*/ 	.short	(.L_500 - .L_499)
.L_499:
        /*0004*/ 	.word	0x00000082


	//----- nvinfo : EIATTR_KPARAM_INFO
	.align		4
.L_500:
        /*0008*/ 	.byte	0x04, 0x17
        /*000a*/ 	.short	(.L_502 - .L_501)
.L_501:
        /*000c*/ 	.word	0x00000000
        /*0010*/ 	.short	0x0004
        /*0012*/ 	.short	0x001c
        /*0014*/ 	.byte	0x00, 0xf0, 0x11, 0x00


	//----- nvinfo : EIATTR_KPARAM_INFO
	.align		4
.L_502:
        /*0018*/ 	.byte	0x04, 0x17
        /*001a*/ 	.short	(.L_504 - .L_503)
.L_503:
        /*001c*/ 	.word	0x00000000
        /*0020*/ 	.short	0x0003
        /*0022*/ 	.short	0x0018
        /*0024*/ 	.byte	0x00, 0xf0, 0x11, 0x00


	//----- nvinfo : EIATTR_KPARAM_INFO
	.align		4
.L_504:
        /*0028*/ 	.byte	0x04, 0x17
        /*002a*/ 	.short	(.L_506 - .L_505)
.L_505:
        /*002c*/ 	.word	0x00000000
        /*0030*/ 	.short	0x0002
        /*0032*/ 	.short	0x0010
        /*0034*/ 	.byte	0x00, 0xf5, 0x21, 0x00


	//----- nvinfo : EIATTR_KPARAM_INFO
	.align		4
.L_506:
        /*0038*/ 	.byte	0x04, 0x17
        /*003a*/ 	.short	(.L_508 - .L_507)
.L_507:
        /*003c*/ 	.word	0x00000000
        /*0040*/ 	.short	0x0001
        /*0042*/ 	.short	0x0008
        /*0044*/ 	.byte	0x00, 0xf0, 0x21, 0x00


	//----- nvinfo : EIATTR_KPARAM_INFO
	.align		4
.L_508:
        /*0048*/ 	.byte	0x04, 0x17
        /*004a*/ 	.short	(.L_510 - .L_509)
.L_509:
        /*004c*/ 	.word	0x00000000
        /*0050*/ 	.short	0x0000
        /*0052*/ 	.short	0x0000
        /*0054*/ 	.byte	0x00, 0xf0, 0x21, 0x00


	//----- nvinfo : EIATTR_SPARSE_MMA_MASK
	.align		4
.L_510:
        /*0058*/ 	.byte	0x03, 0x50
        /*005a*/ 	.short	0x0000


	//----- nvinfo : EIATTR_MAXREG_COUNT
	.align		4
        /*005c*/ 	.byte	0x03, 0x1b
        /*005e*/ 	.short	0x00ff


	//----- nvinfo : EIATTR_MERCURY_ISA_VERSION
	.align		4
        /*0060*/ 	.byte	0x03, 0x5f
        /*0062*/ 	.short	0x0101


	//----- nvinfo : EIATTR_VRC_CTA_INIT_COUNT
	.align		4
        /*0064*/ 	.byte	0x02, 0x4a
	.zero		1
	.zero		1


	//----- nvinfo : EIATTR_EXIT_INSTR_OFFSETS
	.align		4
        /*0068*/ 	.byte	0x04, 0x1c
        /*006a*/ 	.short	(.L_512 - .L_511)


	//   ....[0]....
.L_511:
        /*006c*/ 	.word	0x00000150


	//   ....[1]....
        /*0070*/ 	.word	0x00000340


	//----- nvinfo : EIATTR_CBANK_PARAM_SIZE
	.align		4
.L_512:
        /*0074*/ 	.byte	0x03, 0x19
        /*0076*/ 	.short	0x0020


	//----- nvinfo : EIATTR_PARAM_CBANK
	.align		4
        /*0078*/ 	.byte	0x04, 0x0a
        /*007a*/ 	.short	(.L_514 - .L_513)
	.align		4
.L_513:
        /*007c*/ 	.word	index@(.nv.constant0._ZN3cub18CUB_300001_SM_10006detail11scan_by_key25DeviceScanByKeyInitKernelINS0_24ReduceByKeyScanTileStateIjiLb1EEEN6thrust24THRUST_300001_SM_1000_NS18transform_iteratorI6RowKeyNS7_17counting_iteratorIiNS7_11use_defaultESB_SB_EESB_SB_EEjEEvT_T0_PN4cuda3std3__415iterator_traitsISF_vE10value_typeET1_i)
        /*0080*/ 	.short	0x0380
        /*0082*/ 	.short	0x0020


	//----- nvinfo : EIATTR_SW_WAR
	.align		4
.L_514:
        /*0084*/ 	.byte	0x04, 0x36
        /*0086*/ 	.short	(.L_516 - .L_515)
.L_515:
        /*0088*/ 	.word	0x00000008
.L_516:


//--------------------- .nv.info._ZN3cub18CUB_300001_SM_10006detail11EmptyKernelIvEEvv --------------------------
	.section	.nv.info._ZN3cub18CUB_300001_SM_10006detail11EmptyKernelIvEEvv,"",@"SHT_CUDA_INFO"
	.sectionflags	@""
	.align	4


	//----- nvinfo : EIATTR_CUDA_API_VERSION
	.align		4
        /*0000*/ 	.byte	0x04, 0x37
        /*0002*/ 	.short	(.L_518 - .L_517)
.L_517:
        /*0004*/ 	.word	0x00000082


	//----- nvinfo : EIATTR_SPARSE_MMA_MASK
	.align		4
.L_518:
        /*0008*/ 	.byte	0x03, 0x50
        /*000a*/ 	.short	0x0000


	//----- nvinfo : EIATTR_MAXREG_COUNT
	.align		4
        /*000c*/ 	.byte	0x03, 0x1b
        /*000e*/ 	.short	0x00ff


	//----- nvinfo : EIATTR_MERCURY_ISA_VERSION
	.align		4
        /*0010*/ 	.byte	0x03, 0x5f
        /*0012*/ 	.short	0x0101


	//----- nvinfo : EIATTR_VRC_CTA_INIT_COUNT
	.align		4
        /*0014*/ 	.byte	0x02, 0x4a
	.zero		1
	.zero		1


	//----- nvinfo : EIATTR_EXIT_INSTR_OFFSETS
	.align		4
        /*0018*/ 	.byte	0x04, 0x1c
        /*001a*/ 	.short	(.L_520 - .L_519)


	//   ....[0]....
.L_519:
        /*001c*/ 	.word	0x00000010


	//----- nvinfo : EIATTR_SW_WAR
	.align		4
.L_520:
        /*0020*/ 	.byte	0x04, 0x36
        /*0022*/ 	.short	(.L_522 - .L_521)
.L_521:
        /*0024*/ 	.word	0x00000008
.L_522:


//--------------------- .nv.info._Z7addHighP6__halfPKhi --------------------------
	.section	.nv.info._Z7addHighP6__halfPKhi,"",@"SHT_CUDA_INFO"
	.sectionflags	@""
	.align	4


	//----- nvinfo : EIATTR_CUDA_API_VERSION
	.align		4
        /*0000*/ 	.byte	0x04, 0x37
        /*0002*/ 	.short	(.L_524 - .L_523)
.L_523:
        /*0004*/ 	.word	0x00000082


	//----- nvinfo : EIATTR_KPARAM_INFO
	.align		4
.L_524:
        /*0008*/ 	.byte	0x04, 0x17
        /*000a*/ 	.short	(.L_526 - .L_525)
.L_525:
        /*000c*/ 	.word	0x00000000
        /*0010*/ 	.short	0x0002
        /*0012*/ 	.short	0x0010
        /*0014*/ 	.byte	0x00, 0xf0, 0x11, 0x00


	//----- nvinfo : EIATTR_KPARAM_INFO
	.align		4
.L_526:
        /*0018*/ 	.byte	0x04, 0x17
        /*001a*/ 	.short	(.L_528 - .L_527)
.L_527:
        /*001c*/ 	.word	0x00000000
        /*0020*/ 	.short	0x0001
        /*0022*/ 	.short	0x0008
        /*0024*/ 	.byte	0x00, 0xf5, 0x21, 0x00


	//----- nvinfo : EIATTR_KPARAM_INFO
	.align		4
.L_528:
        /*0028*/ 	.byte	0x04, 0x17
        /*002a*/ 	.short	(.L_530 - .L_529)
.L_529:
        /*002c*/ 	.word	0x00000000
        /*0030*/ 	.short	0x0000
        /*0032*/ 	.short	0x0000
        /*0034*/ 	.byte	0x00, 0xf5, 0x21, 0x00


	//----- nvinfo : EIATTR_SPARSE_MMA_MASK
	.align		4
.L_530:
        /*0038*/ 	.byte	0x03, 0x50
        /*003a*/ 	.short	0x0000


	//----- nvinfo : EIATTR_MAXREG_COUNT
	.align		4
        /*003c*/ 	.byte	0x03, 0x1b
        /*003e*/ 	.short	0x00ff


	//----- nvinfo : EIATTR_MERCURY_ISA_VERSION
	.align		4
        /*0040*/ 	.byte	0x03, 0x5f
        /*0042*/ 	.short	0x0101


	//----- nvinfo : EIATTR_VRC_CTA_INIT_COUNT
	.align		4
        /*0044*/ 	.byte	0x02, 0x4a
	.zero		1
	.zero		1


	//----- nvinfo : EIATTR_EXIT_INSTR_OFFSETS
	.align		4
        /*0048*/ 	.byte	0x04, 0x1c
        /*004a*/ 	.short	(.L_532 - .L_531)


	//   ....[0]....
.L_531:
        /*004c*/ 	.word	0x00000070


	//   ....[1]....
        /*0050*/ 	.word	0x00000140


	//----- nvinfo : EIATTR_CBANK_PARAM_SIZE
	.align		4
.L_532:
        /*0054*/ 	.byte	0x03, 0x19
        /*0056*/ 	.short	0x0014


	//----- nvinfo : EIATTR_PARAM_CBANK
	.align		4
        /*0058*/ 	.byte	0x04, 0x0a
        /*005a*/ 	.short	(.L_534 - .L_533)
	.align		4
.L_533:
        /*005c*/ 	.word	index@(.nv.constant0._Z7addHighP6__halfPKhi)
        /*0060*/ 	.short	0x0380
        /*0062*/ 	.short	0x0014


	//----- nvinfo : EIATTR_SW_WAR
	.align		4
.L_534:
        /*0064*/ 	.byte	0x04, 0x36
        /*0066*/ 	.short	(.L_536 - .L_535)
.L_535:
        /*0068*/ 	.word	0x00000008
.L_536:


//--------------------- .nv.info._Z9packLow12PKhP6__halfPhi --------------------------
	.section	.nv.info._Z9packLow12PKhP6__halfPhi,"",@"SHT_CUDA_INFO"
	.sectionflags	@""
	.align	4


	//----- nvinfo : EIATTR_CUDA_API_VERSION
	.align		4
        /*0000*/ 	.byte	0x04, 0x37
        /*0002*/ 	.short	(.L_538 - .L_537)
.L_537:
        /*0004*/ 	.word	0x00000082


	//----- nvinfo : EIATTR_KPARAM_INFO
	.align		4
.L_538:
        /*0008*/ 	.byte	0x04, 0x17
        /*000a*/ 	.short	(.L_540 - .L_539)
.L_539:
        /*000c*/ 	.word	0x00000000
        /*0010*/ 	.short	0x0003
        /*0012*/ 	.short	0x0018
        /*0014*/ 	.byte	0x00, 0xf0, 0x11, 0x00


	//----- nvinfo : EIATTR_KPARAM_INFO
	.align		4
.L_540:
        /*0018*/ 	.byte	0x04, 0x17
        /*001a*/ 	.short	(.L_542 - .L_541)
.L_541:
        /*001c*/ 	.word	0x00000000
        /*0020*/ 	.short	0x0002
        /*0022*/ 	.short	0x0010
        /*0024*/ 	.byte	0x00, 0xf5, 0x21, 0x00


	//----- nvinfo : EIATTR_KPARAM_INFO
	.align		4
.L_542:
        /*0028*/ 	.byte	0x04, 0x17
        /*002a*/ 	.short	(.L_544 - .L_543)
.L_543:
        /*002c*/ 	.word	0x00000000
        /*0030*/ 	.short	0x0001
        /*0032*/ 	.short	0x0008
        /*0034*/ 	.byte	0x00, 0xf5, 0x21, 0x00


	//----- nvinfo : EIATTR_KPARAM_INFO
	.align		4
.L_544:
        /*0038*/ 	.byte	0x04, 0x17
        /*003a*/ 	.short	(.L_546 - .L_545)
.L_545:
        /*003c*/ 	.word	0x00000000
        /*0040*/ 	.short	0x0000
        /*0042*/ 	.short	0x0000
        /*0044*/ 	.byte	0x00, 0xf5, 0x21, 0x00


	//----- nvinfo : EIATTR_SPARSE_MMA_MASK
	.align		4
.L_546:
        /*0048*/ 	.byte	0x03, 0x50
        /*004a*/ 	.short	0x0000


	//----- nvinfo : EIATTR_MAXREG_COUNT
	.align		4
        /*004c*/ 	.byte	0x03, 0x1b
        /*004e*/ 	.short	0x00ff


	//----- nvinfo : EIATTR_MERCURY_ISA_VERSION
	.align		4
        /*0050*/ 	.byte	0x03, 0x5f
        /*0052*/ 	.short	0x0101


	//----- nvinfo : EIATTR_VRC_CTA_INIT_COUNT
	.align		4
        /*0054*/ 	.byte	0x02, 0x4a
	.zero		1
	.zero		1


	//----- nvinfo : EIATTR_EXIT_INSTR_OFFSETS
	.align		4
        /*0058*/ 	.byte	0x04, 0x1c
        /*005a*/ 	.short	(.L_548 - .L_547)


	//   ....[0]....
.L_547:
        /*005c*/ 	.word	0x00000070


	//   ....[1]....
        /*0060*/ 	.word	0x00000160


	//----- nvinfo : EIATTR_CBANK_PARAM_SIZE
	.align		4
.L_548:
        /*0064*/ 	.byte	0x03, 0x19
        /*0066*/ 	.short	0x001c


	//----- nvinfo : EIATTR_PARAM_CBANK
	.align		4
        /*0068*/ 	.byte	0x04, 0x0a
        /*006a*/ 	.short	(.L_550 - .L_549)
	.align		4
.L_549:
        /*006c*/ 	.word	index@(.nv.constant0._Z9packLow12PKhP6__halfPhi)
        /*0070*/ 	.short	0x0380
        /*0072*/ 	.short	0x001c


	//----- nvinfo : EIATTR_SW_WAR
	.align		4
.L_550:
        /*0074*/ 	.byte	0x04, 0x36
        /*0076*/ 	.short	(.L_552 - .L_551)
.L_551:
        /*0078*/ 	.word	0x00000008
.L_552:


//--------------------- .nv.callgraph             --------------------------
	.section	.nv.callgraph,"",@"SHT_CUDA_CALLGRAPH"
	.align	4
	.sectionentsize	8
	.align		4
        /*0000*/ 	.word	0x00000000
	.align		4
        /*0004*/ 	.word	0xffffffff
	.align		4
        /*0008*/ 	.word	0x00000000
	.align		4
        /*000c*/ 	.word	0xfffffffe
	.align		4
        /*0010*/ 	.word	0x00000000
	.align		4
        /*0014*/ 	.word	0xfffffffd
	.align		4
        /*0018*/ 	.word	0x00000000
	.align		4
        /*001c*/ 	.word	0xfffffffc


//--------------------- .nv.constant4             --------------------------
	.section	.nv.constant4,"a",@progbits
	.align	8
	.align		8
.nv.constant4:
        /*0000*/ 	.dword	_ZN34_INTERNAL_75ea0457_4_k_cu_b1d803d34cuda3std3__45__cpo5beginE
	.align		8
        /*0008*/ 	.dword	_ZN34_INTERNAL_75ea0457_4_k_cu_b1d803d34cuda3std3__45__cpo3endE
	.align		8
        /*0010*/ 	.dword	_ZN34_INTERNAL_75ea0457_4_k_cu_b1d803d34cuda3std3__45__cpo6cbeginE
	.align		8
        /*0018*/ 	.dword	_ZN34_INTERNAL_75ea0457_4_k_cu_b1d803d34cuda3std3__45__cpo4cendE
	.align		8
        /*0020*/ 	.dword	_ZN34_INTERNAL_75ea0457_4_k_cu_b1d803d34cuda3std3__45__cpo6rbeginE
	.align		8
        /*0028*/ 	.dword	_ZN34_INTERNAL_75ea0457_4_k_cu_b1d803d34cuda3std3__45__cpo4rendE
	.align		8
        /*0030*/ 	.dword	_ZN34_INTERNAL_75ea0457_4_k_cu_b1d803d34cuda3std3__45__cpo7crbeginE
	.align		8
        /*0038*/ 	.dword	_ZN34_INTERNAL_75ea0457_4_k_cu_b1d803d34cuda3std3__45__cpo5crendE
	.align		8
        /*0040*/ 	.dword	_ZN34_INTERNAL_75ea0457_4_k_cu_b1d803d34cuda3std3__436_GLOBAL__N__75ea0457_4_k_cu_b1d803d36ignoreE
	.align		8
        /*0048*/ 	.dword	_ZN34_INTERNAL_75ea0457_4_k_cu_b1d803d34cuda3std3__419piecewise_constructE
	.align		8
        /*0050*/ 	.dword	_ZN34_INTERNAL_75ea0457_4_k_cu_b1d803d34cuda3std3__48in_placeE
	.align		8
        /*0058*/ 	.dword	_ZN34_INTERNAL_75ea0457_4_k_cu_b1d803d34cuda3std3__420unreachable_sentinelE
	.align		8
        /*0060*/ 	.dword	_ZN34_INTERNAL_75ea0457_4_k_cu_b1d803d34cuda3std3__47nulloptE
	.align		8
        /*0068*/ 	.dword	_ZN34_INTERNAL_75ea0457_4_k_cu_b1d803d34cuda3std3__48unexpectE
	.align		8
        /*0070*/ 	.dword	_ZN34_INTERNAL_75ea0457_4_k_cu_b1d803d34cuda3std6ranges3__45__cpo4swapE
	.align		8
        /*0078*/ 	.dword	_ZN34_INTERNAL_75ea0457_4_k_cu_b1d803d34cuda3std6ranges3__45__cpo9iter_moveE
	.align		8
        /*0080*/ 	.dword	_ZN34_INTERNAL_75ea0457_4_k_cu_b1d803d34cuda3std6ranges3__45__cpo5beginE
	.align		8
        /*0088*/ 	.dword	_ZN34_INTERNAL_75ea0457_4_k_cu_b1d803d34cuda3std6ranges3__45__cpo3endE
	.align		8
        /*0090*/ 	.dword	_ZN34_INTERNAL_75ea0457_4_k_cu_b1d803d34cuda3std6ranges3__45__cpo6cbeginE
	.align		8
        /*0098*/ 	.dword	_ZN34_INTERNAL_75ea0457_4_k_cu_b1d803d34cuda3std6ranges3__45__cpo4cendE
	.align		8
        /*00a0*/ 	.dword	_ZN34_INTERNAL_75ea0457_4_k_cu_b1d803d34cuda3std6ranges3__45__cpo7advanceE
	.align		8
        /*00a8*/ 	.dword	_ZN34_INTERNAL_75ea0457_4_k_cu_b1d803d34cuda3std6ranges3__45__cpo9iter_swapE
	.align		8
        /*00b0*/ 	.dword	_ZN34_INTERNAL_75ea0457_4_k_cu_b1d803d34cuda3std6ranges3__45__cpo4nextE
	.align		8
        /*00b8*/ 	.dword	_ZN34_INTERNAL_75ea0457_4_k_cu_b1d803d34cuda3std6ranges3__45__cpo4prevE
	.align		8
        /*00c0*/ 	.dword	_ZN34_INTERNAL_75ea0457_4_k_cu_b1d803d34cuda3std6ranges3__45__cpo4dataE
	.align		8
        /*00c8*/ 	.dword	_ZN34_INTERNAL_75ea0457_4_k_cu_b1d803d34cuda3std6ranges3__45__cpo5cdataE
	.align		8
        /*00d0*/ 	.dword	_ZN34_INTERNAL_75ea0457_4_k_cu_b1d803d34cuda3std6ranges3__45__cpo4sizeE
	.align		8
        /*00d8*/ 	.dword	_ZN34_INTERNAL_75ea0457_4_k_cu_b1d803d34cuda3std6ranges3__45__cpo5ssizeE
	.align		8
        /*00e0*/ 	.dword	_ZN34_INTERNAL_75ea0457_4_k_cu_b1d803d34cuda3std6ranges3__45__cpo8distanceE
	.align		8
        /*00e8*/ 	.dword	_ZN34_INTERNAL_75ea0457_4_k_cu_b1d803d36thrust24THRUST_300001_SM_1000_NS8cuda_cub3parE
	.align		8
        /*00f0*/ 	.dword	_ZN34_INTERNAL_75ea0457_4_k_cu_b1d803d36thrust24THRUST_300001_SM_1000_NS8cuda_cub10par_nosyncE
	.align		8
        /*00f8*/ 	.dword	_ZN34_INTERNAL_75ea0457_4_k_cu_b1d803d36thrust24THRUST_300001_SM_1000_NS6system6detail10sequential3seqE
	.align		8
        /*0100*/ 	.dword	_ZN34_INTERNAL_75ea0457_4_k_cu_b1d803d36thrust24THRUST_300001_SM_1000_NS12placeholders2_1E
	.align		8
        /*0108*/ 	.dword	_ZN34_INTERNAL_75ea0457_4_k_cu_b1d803d36thrust24THRUST_300001_SM_1000_NS12placeholders2_2E
	.align		8
        /*0110*/ 	.dword	_ZN34_INTERNAL_75ea0457_4_k_cu_b1d803d36thrust24THRUST_300001_SM_1000_NS12placeholders2_3E
	.align		8
        /*0118*/ 	.dword	_ZN34_INTERNAL_75ea0457_4_k_cu_b1d803d36thrust24THRUST_300001_SM_1000_NS12placeholders2_4E
	.align		8
        /*0120*/ 	.dword	_ZN34_INTERNAL_75ea0457_4_k_cu_b1d803d36thrust24THRUST_300001_SM_1000_NS12placeholders2_5E
	.align		8
        /*0128*/ 	.dword	_ZN34_INTERNAL_75ea0457_4_k_cu_b1d803d36thrust24THRUST_300001_SM_1000_NS12placeholders2_6E
	.align		8
        /*0130*/ 	.dword	_ZN34_INTERNAL_75ea0457_4_k_cu_b1d803d36thrust24THRUST_300001_SM_1000_NS12placeholders2_7E
	.align		8
        /*0138*/ 	.dword	_ZN34_INTERNAL_75ea0457_4_k_cu_b1d803d36thrust24THRUST_300001_SM_1000_NS12placeholders2_8E
	.align		8
        /*0140*/ 	.dword	_ZN34_INTERNAL_75ea0457_4_k_cu_b1d803d36thrust24THRUST_300001_SM_1000_NS12placeholders2_9E
	.align		8
        /*0148*/ 	.dword	_ZN34_INTERNAL_75ea0457_4_k_cu_b1d803d36thrust24THRUST_300001_SM_1000_NS12placeholders3_10E
	.align		8
        /*0150*/ 	.dword	_ZN34_INTERNAL_75ea0457_4_k_cu_b1d803d36thrust24THRUST_300001_SM_1000_NS3seqE


//--------------------- .text._ZN3cub18CUB_300001_SM_10006detail9transform16transform_kernelINS2_10policy_hubILb1EN4cuda3std3__45tupleIJN6thrust24THRUST_300001_SM_1000_NS10device_ptrIhEEEEEE10policy1000El8CastByteNSB_IjEEJPhEEEvT0_iT1_T2_DpNS2_10kernel_argIT3_EE --------------------------
	.section	.text._ZN3cub18CUB_300001_SM_10006detail9transform16transform_kernelINS2_10policy_hubILb1EN4cuda3std3__45tupleIJN6thrust24THRUST_300001_SM_1000_NS10device_ptrIhEEEEEE10policy1000El8CastByteNSB_IjEEJPhEEEvT0_iT1_T2_DpNS2_10kernel_argIT3_EE,"ax",@progbits
	.align	128
        .global         _ZN3cub18CUB_300001_SM_10006detail9transform16transform_kernelINS2_10policy_hubILb1EN4cuda3std3__45tupleIJN6thrust24THRUST_300001_SM_1000_NS10device_ptrIhEEEEEE10policy1000El8CastByteNSB_IjEEJPhEEEvT0_iT1_T2_DpNS2_10kernel_argIT3_EE
        .type           _ZN3cub18CUB_300001_SM_10006detail9transform16transform_kernelINS2_10policy_hubILb1EN4cuda3std3__45tupleIJN6thrust24THRUST_300001_SM_1000_NS10device_ptrIhEEEEEE10policy1000El8CastByteNSB_IjEEJPhEEEvT0_iT1_T2_DpNS2_10kernel_argIT3_EE,@function
        .size           _ZN3cub18CUB_300001_SM_10006detail9transform16transform_kernelINS2_10policy_hubILb1EN4cuda3std3__45tupleIJN6thrust24THRUST_300001_SM_1000_NS10device_ptrIhEEEEEE10policy1000El8CastByteNSB_IjEEJPhEEEvT0_iT1_T2_DpNS2_10kernel_argIT3_EE,(.L_x_1063 - _ZN3cub18CUB_300001_SM_10006detail9transform16transform_kernelINS2_10policy_hubILb1EN4cuda3std3__45tupleIJN6thrust24THRUST_300001_SM_1000_NS10device_ptrIhEEEEEE10policy1000El8CastByteNSB_IjEEJPhEEEvT0_iT1_T2_DpNS2_10kernel_argIT3_EE)
        .other          _ZN3cub18CUB_300001_SM_10006detail9transform16transform_kernelINS2_10policy_hubILb1EN4cuda3std3__45tupleIJN6thrust24THRUST_300001_SM_1000_NS10device_ptrIhEEEEEE10policy1000El8CastByteNSB_IjEEJPhEEEvT0_iT1_T2_DpNS2_10kernel_argIT3_EE,@"STO_CUDA_ENTRY STV_DEFAULT"
_ZN3cub18CUB_300001_SM_10006detail9transform16transform_kernelINS2_10policy_hubILb1EN4cuda3std3__45tupleIJN6thrust24THRUST_300001_SM_1000_NS10device_ptrIhEEEEEE10policy1000El8CastByteNSB_IjEEJPhEEEvT0_iT1_T2_DpNS2_10kernel_argIT3_EE:
.text._ZN3cub18CUB_300001_SM_10006detail9transform16transform_kernelINS2_10policy_hubILb1EN4cuda3std3__45tupleIJN6thrust24THRUST_300001_SM_1000_NS10device_ptrIhEEEEEE10policy1000El8CastByteNSB_IjEEJPhEEEvT0_iT1_T2_DpNS2_10kernel_argIT3_EE:
[----:B------:R-:W-:Y:S08]  /*0000*/  LDC R1, c[0x0][0x37c] ;  /* 0x0000df00ff017b82 */ /* 0x000ff00000000800 */
[----:B------:R-:W0:Y:S01]  /*0010*/  LDC R6, c[0x0][0x388] ;  /* 0x0000e200ff067b82 */ /* 0x000e220000000800 */
[----:B------:R-:W1:Y:S01]  /*0020*/  S2R R5, SR_TID.X ;  /* 0x0000000000057919 */ /* 0x000e620000002100 */
[----:B------:R-:W2:Y:S01]  /*0030*/  LDCU.64 UR6, c[0x0][0x380] ;  /* 0x00007000ff0677ac */ /* 0x000ea20008000a00 */
[----:B------:R-:W-:Y:S05]  /*0040*/  BSSY.RECONVERGENT B0, `(.L_x_0) ;  /* 0x0000021000007945 */ /* 0x000fea0003800200 */
[----:B------:R-:W3:Y:S08]  /*0050*/  S2UR UR4, SR_CTAID.X ;  /* 0x00000000000479c3 */ /* 0x000ef00000002500 */
[----:B------:R-:W4:Y:S01]  /*0060*/  LDC.64 R2, c[0x0][0x390] ;  /* 0x0000e400ff027b82 */ /* 0x000f220000000a00 */
[----:B0-----:R-:W-:-:S07]  /*0070*/  IMAD.SHL.U32 R7, R6, 0x80, RZ ;  /* 0x0000008006077824 */ /* 0x001fce00078e00ff */
[----:B------:R-:W0:Y:S01]  /*0080*/  LDC.64 R10, c[0x0][0x398] ;  /* 0x0000e600ff0a7b82 */ /* 0x000e220000000a00 */
[----:B------:R-:W-:Y:S01]  /*0090*/  SHF.R.S32.HI R0, RZ, 0x1f, R7 ;  /* 0x0000001fff007819 */ /* 0x000fe20000011407 */
[----:B---3--:R-:W-:-:S04]  /*00a0*/  IMAD.WIDE.U32 R12, R7, UR4, RZ ;  /* 0x00000004070c7c25 */ /* 0x008fc8000f8e00ff */
[----:B------:R-:W-:Y:S01]  /*00b0*/  IMAD R9, R0, UR4, RZ ;  /* 0x0000000400097c24 */ /* 0x000fe2000f8e02ff */
[----:B--2---:R-:W-:-:S03]  /*00c0*/  IADD3 R8, P0, PT, -R12, UR6, RZ ;  /* 0x000000060c087c10 */ /* 0x004fc6000ff1e1ff */
[----:B------:R-:W-:Y:S01]  /*00d0*/  IMAD.IADD R14, R13, 0x1, R9 ;  /* 0x000000010d0e7824 */ /* 0x000fe200078e0209 */
[----:B----4-:R-:W-:-:S04]  /*00e0*/  LEA R2, P2, R12, R2, 0x2 ;  /* 0x000000020c027211 */ /* 0x010fc800078410ff */
[----:B------:R-:W-:Y:S01]  /*00f0*/  IADD3.X R9, PT, PT, ~R14, UR7, RZ, P0, !PT ;  /* 0x000000070e097c10 */ /* 0x000fe200087fe5ff */
[----:B------:R-:W2:Y:S01]  /*0100*/  LDCU.64 UR6, c[0x0][0x358] ;  /* 0x00006b00ff0677ac */ /* 0x000ea20008000a00 */
[-C--:B------:R-:W-:Y:S02]  /*0110*/  ISETP.LT.U32.AND P0, PT, R8, R7.reuse, PT ;  /* 0x000000070800720c */ /* 0x080fe40003f01070 */
[C---:B------:R-:W-:Y:S02]  /*0120*/  SHF.L.U64.HI R4, R12.reuse, 0x2, R14 ;  /* 0x000000020c047819 */ /* 0x040fe4000001020e */
[----:B------:R-:W-:Y:S01]  /*0130*/  ISETP.LT.AND.EX P0, PT, R9, R0, PT, P0 ;  /* 0x000000000900720c */ /* 0x000fe20003f01300 */
[----:B-1----:R-:W-:Y:S01]  /*0140*/  IMAD.SHL.U32 R9, R5, 0x80, RZ ;  /* 0x0000008005097824 */ /* 0x002fe200078e00ff */
[----:B0-----:R-:W-:Y:S01]  /*0150*/  IADD3 R0, P3, PT, R12, R10, RZ ;  /* 0x0000000a0c007210 */ /* 0x001fe20007f7e0ff */
[----:B------:R-:W-:Y:S01]  /*0160*/  IMAD.X R3, R4, 0x1, R3, P2 ;  /* 0x0000000104037824 */ /* 0x000fe200010e0603 */
[----:B------:R-:W-:-:S04]  /*0170*/  SEL R8, R8, R7, P0 ;  /* 0x0000000708087207 */ /* 0x000fc80000000000 */
[-C--:B------:R-:W-:Y:S02]  /*0180*/  ISETP.GE.AND P0, PT, R9, R8.reuse, PT ;  /* 0x000000080900720c */ /* 0x080fe40003f06270 */
[----:B------:R-:W-:-:S11]  /*0190*/  ISETP.NE.AND P1, PT, R7, R8, PT ;  /* 0x000000080700720c */ /* 0x000fd60003f25270 */
[----:B--2---:R-:W-:Y:S05]  /*01a0*/  @P0 BRA `(.L_x_1) ;  /* 0x0000000000280947 */ /* 0x004fea0003800000 */
[----:B------:R-:W0:Y:S02]  /*01b0*/  LDCU.64 UR4, c[0x0][0x398] ;  /* 0x00007300ff0477ac */ /* 0x000e240008000a00 */
[----:B0-----:R-:W-:-:S04]  /*01c0*/  IADD3 R12, P0, PT, R12, UR4, RZ ;  /* 0x000000040c0c7c10 */ /* 0x001fc8000ff1e0ff */
[----:B------:R-:W-:-:S03]  /*01d0*/  IADD3.X R13, PT, PT, R14, UR5, RZ, P0, !PT ;  /* 0x000000050e0d7c10 */ /* 0x000fc600087fe4ff */
[----:B------:R-:W-:-:S07]  /*01e0*/  IMAD.WIDE.U32 R12, R5, 0x80, R12 ;  /* 0x00000080050c7825 */ /* 0x000fce00078e000c */
.L_x_2:
[----:B------:R-:W-:Y:S01]  /*01f0*/  VIADD R9, R9, 0x4000 ;  /* 0x0000400009097836 */ /* 0x000fe20000000000 */
[----:B------:R0:W-:Y:S04]  /*0200*/  CCTL.E.PF2 [R12] ;  /* 0x000000000c00798f */ /* 0x0001e80000800100 */
[----:B------:R-:W-:Y:S02]  /*0210*/  ISETP.GE.AND P0, PT, R9, R8, PT ;  /* 0x000000080900720c */ /* 0x000fe40003f06270 */
[----:B0-----:R-:W-:-:S05]  /*0220*/  IADD3 R12, P2, PT, R12, 0x4000, RZ ;  /* 0x000040000c0c7810 */ /* 0x001fca0007f5e0ff */
[----:B------:R-:W-:-:S06]  /*0230*/  IMAD.X R13, RZ, RZ, R13, P2 ;  /* 0x000000ffff0d7224 */ /* 0x000fcc00010e060d */
[----:B------:R-:W-:Y:S05]  /*0240*/  @!P0 BRA `(.L_x_2) ;  /* 0xfffffffc00e88947 */ /* 0x000fea000383ffff */
.L_x_1:
[----:B------:R-:W-:Y:S05]  /*0250*/  BSYNC.RECONVERGENT B0 ;  /* 0x0000000000007941 */ /* 0x000fea0003800200 */
.L_x_0:
[----:B------:R-:W-:Y:S01]  /*0260*/  IMAD.X R4, R14, 0x1, R11, P3 ;  /* 0x000000010e047824 */ /* 0x000fe200018e060b */
[----:B------:R-:W-:Y:S06]  /*0270*/  @!P1 BRA `(.L_x_3) ;  /* 0x0000001400489947 */ /* 0x000fec0003800000 */
[----:B------:R-:W-:-:S13]  /*0280*/  ISETP.GE.AND P0, PT, R6, 0x1, PT ;  /* 0x000000010600780c */ /* 0x000fda0003f06270 */
[----:B------:R-:W-:Y:S05]  /*0290*/  @!P0 EXIT ;  /* 0x000000000000894d */ /* 0x000fea0003800000 */
[C---:B------:R-:W-:Y:S01]  /*02a0*/  ISETP.GE.U32.AND P0, PT, R6.reuse, 0x10, PT ;  /* 0x000000100600780c */ /* 0x040fe20003f06070 */
[----:B------:R-:W-:Y:S01]  /*02b0*/  IMAD.MOV.U32 R10, RZ, RZ, RZ ;  /* 0x000000ffff0a7224 */ /* 0x000fe200078e00ff */
[----:B------:R-:W-:-:S11]  /*02c0*/  LOP3.LUT R9, R6, 0xf, RZ, 0xc0, !PT ;  /* 0x0000000f06097812 */ /* 0x000fd600078ec0ff */
[----:B------:R-:W-:Y:S05]  /*02d0*/  @!P0 BRA `(.L_x_4) ;  /* 0x0000000c005c8947 */ /* 0x000fea0003800000 */
[----:B------:R-:W-:-:S13]  /*02e0*/  ISETP.GE.AND P0, PT, R5, R8, PT ;  /* 0x000000080500720c */ /* 0x000fda0003f06270 */
[----:B------:R-:W-:-:S05]  /*02f0*/  @!P0 IADD3 R12, P1, PT, R5, R0, RZ ;  /* 0x00000000050c8210 */ /* 0x000fca0007f3e0ff */
[----:B------:R-:W-:-:S05]  /*0300*/  @!P0 IMAD.X R13, RZ, RZ, R4, P1 ;  /* 0x000000ffff0d8224 */ /* 0x000fca00008e0604 */
[----:B------:R-:W2:Y:S01]  /*0310*/  @!P0 LDG.E.U8 R7, desc[UR6][R12.64] ;  /* 0x000000060c078981 */ /* 0x000ea2000c1e1100 */
[C---:B------:R-:W-:Y:S02]  /*0320*/  VIADD R19, R5.reuse, 0x80 ;  /* 0x0000008005137836 */ /* 0x040fe40000000000 */
[----:B------:R-:W-:-:S03]  /*0330*/  @!P0 IMAD.WIDE.U32 R10, R5, 0x4, R2 ;  /* 0x00000004050a8825 */ /* 0x000fc600078e0002 */
[----:B------:R-:W-:-:S13]  /*0340*/  ISETP.GE.AND P1, PT, R19, R8, PT ;  /* 0x000000081300720c */ /* 0x000fda0003f26270 */
[----:B------:R-:W-:-:S05]  /*0350*/  @!P1 IADD3 R14, P2, PT, R19, R0, RZ ;  /* 0x00000000130e9210 */ /* 0x000fca0007f5e0ff */
[----:B------:R-:W-:Y:S02]  /*0360*/  @!P1 IMAD.X R15, RZ, RZ, R4, P2 ;  /* 0x000000ffff0f9224 */ /* 0x000fe400010e0604 */
[----:B------:R-:W-:Y:S01]  /*0370*/  VIADD R21, R5, 0x100 ;  /* 0x0000010005157836 */ /* 0x000fe20000000000 */
[----:B--2---:R0:W-:Y:S04]  /*0380*/  @!P0 STG.E desc[UR6][R10.64], R7 ;  /* 0x000000070a008986 */ /* 0x0041e8000c101906 */
[----:B------:R-:W2:Y:S01]  /*0390*/  @!P1 LDG.E.U8 R15, desc[UR6][R14.64] ;  /* 0x000000060e0f9981 */ /* 0x000ea2000c1e1100 */
[----:B------:R-:W-:Y:S01]  /*03a0*/  ISETP.GE.AND P0, PT, R21, R8, PT ;  /* 0x000000081500720c */ /* 0x000fe20003f06270 */
[----:B------:R-:W-:-:S12]  /*03b0*/  @!P1 IMAD.WIDE.U32 R12, R19, 0x4, R2 ;  /* 0x00000004130c9825 */ /* 0x000fd800078e0002 */
[----:B------:R-:W-:-:S05]  /*03c0*/  @!P0 IADD3 R16, P2, PT, R21, R0, RZ ;  /* 0x0000000015108210 */ /* 0x000fca0007f5e0ff */
[----:B------:R-:W-:Y:S02]  /*03d0*/  @!P0 IMAD.X R17, RZ, RZ, R4, P2 ;  /* 0x000000ffff118224 */ /* 0x000fe400010e0604 */
[----:B------:R-:W-:Y:S01]  /*03e0*/  VIADD R23, R5, 0x180 ;  /* 0x0000018005177836 */ /* 0x000fe20000000000 */
[----:B--2---:R1:W-:Y:S04]  /*03f0*/  @!P1 STG.E desc[UR6][R12.64], R15 ;  /* 0x0000000f0c009986 */ /* 0x0043e8000c101906 */
[----:B------:R-:W2:Y:S01]  /*0400*/  @!P0 LDG.E.U8 R17, desc[UR6][R16.64] ;  /* 0x0000000610118981 */ /* 0x000ea2000c1e1100 */
[----:B------:R-:W-:Y:S01]  /*0410*/  ISETP.GE.AND P1, PT, R23, R8, PT ;  /* 0x000000081700720c */ /* 0x000fe20003f26270 */
[----:B0-----:R-:W-:-:S12]  /*0420*/  @!P0 IMAD.WIDE.U32 R10, R21, 0x4, R2 ;  /* 0x00000004150a8825 */ /* 0x001fd800078e0002 */
[----:B------:R-:W-:-:S05]  /*0430*/  @!P1 IADD3 R18, P2, PT, R23, R0, RZ ;  /* 0x0000000017129210 */ /* 0x000fca0007f5e0ff */
[----:B------:R-:W-:Y:S02]  /*0440*/  @!P1 IMAD.X R19, RZ, RZ, R4, P2 ;  /* 0x000000ffff139224 */ /* 0x000fe400010e0604 */
[----:B------:R-:W-:Y:S01]  /*0450*/  VIADD R7, R5, 0x200 ;  /* 0x0000020005077836 */ /* 0x000fe20000000000 */
[----:B--2---:R0:W-:Y:S04]  /*0460*/  @!P0 STG.E desc[UR6][R10.64], R17 ;  /* 0x000000110a008986 */ /* 0x0041e8000c101906 */
[----:B------:R-:W2:Y:S01]  /*0470*/  @!P1 LDG.E.U8 R19, desc[UR6][R18.64] ;  /* 0x0000000612139981 */ /* 0x000ea2000c1e1100 */
[----:B------:R-:W-:Y:S01]  /*0480*/  ISETP.GE.AND P0, PT, R7, R8, PT ;  /* 0x000000080700720c */ /* 0x000fe20003f06270 */
[----:B-1----:R-:W-:-:S12]  /*0490*/  @!P1 IMAD.WIDE.U32 R12, R23, 0x4, R2 ;  /* 0x00000004170c9825 */ /* 0x002fd800078e0002 */
        /* <DEDUP_REMOVED lines=29> */
[----:B-1----:R-:W-:Y:S01]  /*0670*/  @!P2 IMAD.X R17, RZ, RZ, R4, P0 ;  /* 0x000000ffff11a224 */ /* 0x002fe200000e0604 */
[----:B--2---:R1:W-:Y:S05]  /*0680*/  @!P1 STG.E desc[UR6][R14.64], R21 ;  /* 0x000000150e009986 */ /* 0x0043ea000c101906 */
[----:B------:R-:W2:Y:S01]  /*0690*/  @!P2 LDG.E.U8 R17, desc[UR6][R16.64] ;  /* 0x000000061011a981 */ /* 0x000ea2000c1e1100 */
[----:B------:R-:W-:Y:S02]  /*06a0*/  VIADD R23, R5, 0x480 ;  /* 0x0000048005177836 */ /* 0x000fe40000000000 */
[----:B0-----:R-:W-:-:S03]  /*06b0*/  @!P2 IMAD.WIDE.U32 R10, R7, 0x4, R2 ;  /* 0x00000004070aa825 */ /* 0x001fc600078e0002 */
[C---:B------:R-:W-:Y:S02]  /*06c0*/  ISETP.GE.AND P0, PT, R23.reuse, R8, PT ;  /* 0x000000081700720c */ /* 0x040fe40003f06270 */
[----:B------:R-:W-:-:S04]  /*06d0*/  IADD3 R12, P1, PT, R23, R0, RZ ;  /* 0x00000000170c7210 */ /* 0x000fc80007f3e0ff */
[----:B------:R-:W-:Y:S01]  /*06e0*/  LEA.HI.X.SX32 R13, R23, R4, 0x1, P1 ;  /* 0x00000004170d7211 */ /* 0x000fe200008f0eff */
[----:B------:R-:W-:Y:S01]  /*06f0*/  VIADD R19, R5, 0x500 ;  /* 0x0000050005137836 */ /* 0x000fe20000000000 */
[----:B--2---:R0:W-:Y:S05]  /*0700*/  @!P2 STG.E desc[UR6][R10.64], R17 ;  /* 0x000000110a00a986 */ /* 0x0041ea000c101906 */
[----:B------:R-:W2:Y:S01]  /*0710*/  @!P0 LDG.E.U8 R7, desc[UR6][R12.64] ;  /* 0x000000060c078981 */ /* 0x000ea2000c1e1100 */
[----:B------:R-:W-:Y:S01]  /*0720*/  ISETP.GE.AND P6, PT, R19, R8, PT ;  /* 0x000000081300720c */ /* 0x000fe20003fc6270 */
[C---:B-1----:R-:W-:Y:S01]  /*0730*/  VIADD R15, R5.reuse, 0x600 ;  /* 0x00000600050f7836 */ /* 0x042fe20000000000 */
[----:B------:R-:W-:Y:S01]  /*0740*/  BSSY.RECONVERGENT B0, `(.L_x_5) ;  /* 0x0000011000007945 */ /* 0x000fe20003800200 */
[----:B------:R-:W-:-:S02]  /*0750*/  VIADD R25, R5, 0x580 ;  /* 0x0000058005197836 */ /* 0x000fc40000000000 */
[----:B------:R-:W-:Y:S01]  /*0760*/  VIADD R19, R5, 0x680 ;  /* 0x0000068005137836 */ /* 0x000fe20000000000 */
[-C--:B------:R-:W-:Y:S01]  /*0770*/  ISETP.GE.AND P4, PT, R15, R8.reuse, PT ;  /* 0x000000080f00720c */ /* 0x080fe20003f86270 */
[----:B------:R-:W-:Y:S01]  /*0780*/  IMAD.WIDE R14, R23, 0x4, R2 ;  /* 0x00000004170e7825 */ /* 0x000fe200078e0202 */
[-C--:B------:R-:W-:Y:S02]  /*0790*/  ISETP.GE.AND P5, PT, R25, R8.reuse, PT ;  /* 0x000000081900720c */ /* 0x080fe40003fa6270 */
[----:B0-----:R-:W-:Y:S01]  /*07a0*/  LOP3.LUT R10, R6, 0x7ffffff0, RZ, 0xc0, !PT ;  /* 0x7ffffff0060a7812 */ /* 0x001fe200078ec0ff */
[----:B------:R-:W-:Y:S01]  /*07b0*/  VIADD R21, R5, 0x700 ;  /* 0x0000070005157836 */ /* 0x000fe20000000000 */
[----:B------:R-:W-:Y:S01]  /*07c0*/  ISETP.GE.AND P3, PT, R19, R8, PT ;  /* 0x000000081300720c */ /* 0x000fe20003f66270 */
[----:B------:R-:W-:-:S03]  /*07d0*/  VIADD R25, R5, 0x780 ;  /* 0x0000078005197836 */ /* 0x000fc60000000000 */
[-C--:B------:R-:W-:Y:S02]  /*07e0*/  ISETP.GE.AND P2, PT, R21, R8.reuse, PT ;  /* 0x000000081500720c */ /* 0x080fe40003f46270 */
[----:B------:R-:W-:Y:S01]  /*07f0*/  ISETP.GE.AND P1, PT, R25, R8, PT ;  /* 0x000000081900720c */ /* 0x000fe20003f26270 */
[----:B--2---:R0:W-:Y:S01]  /*0800*/  @!P0 STG.E desc[UR6][R14.64], R7 ;  /* 0x000000070e008986 */ /* 0x0041e2000c101906 */
[----:B------:R-:W-:Y:S01]  /*0810*/  ISETP.NE.AND P0, PT, R10, 0x10, PT ;  /* 0x000000100a00780c */ /* 0x000fe20003f05270 */
[----:B------:R-:W-:-:S12]  /*0820*/  @P6 BRA `(.L_x_6) ;  /* 0x0000000000086947 */ /* 0x000fd80003800000 */
[----:B0-----:R-:W2:Y:S04]  /*0830*/  LDG.E.U8 R7, desc[UR6][R12.64+0x80] ;  /* 0x000080060c077981 */ /* 0x001ea8000c1e1100 */
[----:B--2---:R1:W-:Y:S02]  /*0840*/  STG.E desc[UR6][R14.64+0x200], R7 ;  /* 0x000200070e007986 */ /* 0x0043e4000c101906 */
.L_x_6:
[----:B------:R-:W-:Y:S05]  /*0850*/  BSYNC.RECONVERGENT B0 ;  /* 0x0000000000007941 */ /* 0x000fea0003800200 */
.L_x_5:
[----:B------:R-:W-:Y:S04]  /*0860*/  BSSY.RECONVERGENT B0, `(.L_x_7) ;  /* 0x0000004000007945 */ /* 0x000fe80003800200 */
[----:B------:R-:W-:Y:S05]  /*0870*/  @P5 BRA `(.L_x_8) ;  /* 0x0000000000085947 */ /* 0x000fea0003800000 */
[----:B01----:R-:W2:Y:S04]  /*0880*/  LDG.E.U8 R7, desc[UR6][R12.64+0x100] ;  /* 0x000100060c077981 */ /* 0x003ea8000c1e1100 */
[----:B--2---:R2:W-:Y:S02]  /*0890*/  STG.E desc[UR6][R14.64+0x400], R7 ;  /* 0x000400070e007986 */ /* 0x0045e4000c101906 */
.L_x_8:
[----:B------:R-:W-:Y:S05]  /*08a0*/  BSYNC.RECONVERGENT B0 ;  /* 0x0000000000007941 */ /* 0x000fea0003800200 */
.L_x_7:
[----:B------:R-:W-:Y:S04]  /*08b0*/  BSSY.RECONVERGENT B0, `(.L_x_9) ;  /* 0x0000004000007945 */ /* 0x000fe80003800200 */
[----:B------:R-:W-:Y:S05]  /*08c0*/  @P4 BRA `(.L_x_10) ;  /* 0x0000000000084947 */ /* 0x000fea0003800000 */
[----:B012---:R-:W2:Y:S04]  /*08d0*/  LDG.E.U8 R7, desc[UR6][R12.64+0x180] ;  /* 0x000180060c077981 */ /* 0x007ea8000c1e1100 */
[----:B--2---:R3:W-:Y:S02]  /*08e0*/  STG.E desc[UR6][R14.64+0x600], R7 ;  /* 0x000600070e007986 */ /* 0x0047e4000c101906 */
.L_x_10:
[----:B------:R-:W-:Y:S05]  /*08f0*/  BSYNC.RECONVERGENT B0 ;  /* 0x0000000000007941 */ /* 0x000fea0003800200 */
.L_x_9:
[----:B------:R-:W-:Y:S04]  /*0900*/  BSSY.RECONVERGENT B0, `(.L_x_11) ;  /* 0x0000004000007945 */ /* 0x000fe80003800200 */
[----:B------:R-:W-:Y:S05]  /*0910*/  @P3 BRA `(.L_x_12) ;  /* 0x0000000000083947 */ /* 0x000fea0003800000 */
[----:B0123--:R-:W2:Y:S04]  /*0920*/  LDG.E.U8 R7, desc[UR6][R12.64+0x200] ;  /* 0x000200060c077981 */ /* 0x00fea8000c1e1100 */
[----:B--2---:R4:W-:Y:S02]  /*0930*/  STG.E desc[UR6][R14.64+0x800], R7 ;  /* 0x000800070e007986 */ /* 0x0049e4000c101906 */
.L_x_12:
[----:B------:R-:W-:Y:S05]  /*0940*/  BSYNC.RECONVERGENT B0 ;  /* 0x0000000000007941 */ /* 0x000fea0003800200 */
.L_x_11:
[----:B------:R-:W-:Y:S04]  /*0950*/  BSSY.RECONVERGENT B0, `(.L_x_13) ;  /* 0x0000004000007945 */ /* 0x000fe80003800200 */
[----:B------:R-:W-:Y:S05]  /*0960*/  @P2 BRA `(.L_x_14) ;  /* 0x0000000000082947 */ /* 0x000fea0003800000 */
[----:B01234-:R-:W2:Y:S04]  /*0970*/  LDG.E.U8 R7, desc[UR6][R12.64+0x280] ;  /* 0x000280060c077981 */ /* 0x01fea8000c1e1100 */
[----:B--2---:R0:W-:Y:S02]  /*0980*/  STG.E desc[UR6][R14.64+0xa00], R7 ;  /* 0x000a00070e007986 */ /* 0x0041e4000c101906 */
.L_x_14:
[----:B------:R-:W-:Y:S05]  /*0990*/  BSYNC.RECONVERGENT B0 ;  /* 0x0000000000007941 */ /* 0x000fea0003800200 */
.L_x_13:
[----:B------:R-:W-:Y:S04]  /*09a0*/  BSSY.RECONVERGENT B0, `(.L_x_15) ;  /* 0x0000004000007945 */ /* 0x000fe80003800200 */
[----:B------:R-:W-:Y:S05]  /*09b0*/  @P1 BRA `(.L_x_16) ;  /* 0x0000000000081947 */ /* 0x000fea0003800000 */
[----:B------:R-:W5:Y:S04]  /*09c0*/  LDG.E.U8 R13, desc[UR6][R12.64+0x300] ;  /* 0x000300060c0d7981 */ /* 0x000f68000c1e1100 */
[----:B-----5:R0:W-:Y:S02]  /*09d0*/  STG.E desc[UR6][R14.64+0xc00], R13 ;  /* 0x000c000d0e007986 */ /* 0x0201e4000c101906 */
.L_x_16:
[----:B------:R-:W-:Y:S05]  /*09e0*/  BSYNC.RECONVERGENT B0 ;  /* 0x0000000000007941 */ /* 0x000fea0003800200 */
.L_x_15:
[----:B------:R-:W-:Y:S05]  /*09f0*/  @!P0 BRA `(.L_x_4) ;  /* 0x0000000400948947 */ /* 0x000fea0003800000 */
[----:B------:R-:W-:-:S07]  /*0a00*/  IMAD.MOV.U32 R6, RZ, RZ, 0x10 ;  /* 0x00000010ff067424 */ /* 0x000fce00078e00ff */
.L_x_19:
[----:B01234-:R-:W-:-:S05]  /*0a10*/  IMAD R7, R6, 0x80, R5 ;  /* 0x0000008006077824 */ /* 0x01ffca00078e0205 */
        /* <DEDUP_REMOVED lines=57> */
[----:B------:R-:W-:Y:S01]  /*0db0*/  @!P0 IMAD.X R19, RZ, RZ, R4, P2 ;  /* 0x000000ffff138224 */ /* 0x000fe200010e0604 */
[----:B--2---:R1:W-:Y:S05]  /*0dc0*/  @!P1 STG.E desc[UR6][R14.64], R23 ;  /* 0x000000170e009986 */ /* 0x0043ea000c101906 */
[----:B------:R-:W2:Y:S01]  /*0dd0*/  @!P0 LDG.E.U8 R19, desc[UR6][R18.64] ;  /* 0x0000000612138981 */ /* 0x000ea2000c1e1100 */
[----:B------:R-:W-:Y:S02]  /*0de0*/  VIADD R21, R7, 0x480 ;  /* 0x0000048007157836 */ /* 0x000fe40000000000 */
[----:B------:R-:W-:-:S03]  /*0df0*/  @!P0 IMAD.WIDE.U32 R16, R25, 0x4, R2 ;  /* 0x0000000419108825 */ /* 0x000fc600078e0002 */
[C---:B------:R-:W-:Y:S02]  /*0e00*/  ISETP.GE.AND P1, PT, R21.reuse, R8, PT ;  /* 0x000000081500720c */ /* 0x040fe40003f26270 */
[----:B0-----:R-:W-:-:S04]  /*0e10*/  IADD3 R12, P2, PT, R21, R0, RZ ;  /* 0x00000000150c7210 */ /* 0x001fc80007f5e0ff */
[----:B------:R-:W-:Y:S01]  /*0e20*/  LEA.HI.X.SX32 R13, R21, R4, 0x1, P2 ;  /* 0x00000004150d7211 */ /* 0x000fe200010f0eff */
[----:B------:R-:W-:Y:S01]  /*0e30*/  VIADD R11, R7, 0x500 ;  /* 0x00000500070b7836 */ /* 0x000fe20000000000 */
[----:B--2---:R0:W-:Y:S05]  /*0e40*/  @!P0 STG.E desc[UR6][R16.64], R19 ;  /* 0x0000001310008986 */ /* 0x0041ea000c101906 */
[----:B------:R-:W2:Y:S01]  /*0e50*/  @!P1 LDG.E.U8 R25, desc[UR6][R12.64] ;  /* 0x000000060c199981 */ /* 0x000ea2000c1e1100 */
[----:B------:R-:W-:Y:S01]  /*0e60*/  ISETP.GE.AND P0, PT, R11, R8, PT ;  /* 0x000000080b00720c */ /* 0x000fe20003f06270 */
[----:B-1----:R-:W-:-:S04]  /*0e70*/  IMAD.WIDE R14, R21, 0x4, R2 ;  /* 0x00000004150e7825 */ /* 0x002fc800078e0202 */
[----:B------:R-:W-:Y:S01]  /*0e80*/  VIADD R11, R7, 0x580 ;  /* 0x00000580070b7836 */ /* 0x000fe20000000000 */
[----:B--2---:R1:W-:Y:S07]  /*0e90*/  @!P1 STG.E desc[UR6][R14.64], R25 ;  /* 0x000000190e009986 */ /* 0x0043ee000c101906 */
[----:B------:R-:W2:Y:S01]  /*0ea0*/  @!P0 LDG.E.U8 R23, desc[UR6][R12.64+0x80] ;  /* 0x000080060c178981 */ /* 0x000ea2000c1e1100 */
[----:B------:R-:W-:Y:S01]  /*0eb0*/  ISETP.GE.AND P1, PT, R11, R8, PT ;  /* 0x000000080b00720c */ /* 0x000fe20003f26270 */
[----:B------:R-:W-:-:S02]  /*0ec0*/  VIADD R11, R7, 0x600 ;  /* 0x00000600070b7836 */ /* 0x000fc40000000000 */
[----:B--2---:R1:W-:Y:S10]  /*0ed0*/  @!P0 STG.E desc[UR6][R14.64+0x200], R23 ;  /* 0x000200170e008986 */ /* 0x0043f4000c101906 */
[----:B------:R-:W2:Y:S01]  /*0ee0*/  @!P1 LDG.E.U8 R21, desc[UR6][R12.64+0x100] ;  /* 0x000100060c159981 */ /* 0x000ea2000c1e1100 */
[----:B------:R-:W-:Y:S01]  /*0ef0*/  ISETP.GE.AND P0, PT, R11, R8, PT ;  /* 0x000000080b00720c */ /* 0x000fe20003f06270 */
[----:B------:R-:W-:-:S02]  /*0f00*/  VIADD R11, R7, 0x680 ;  /* 0x00000680070b7836 */ /* 0x000fc40000000000 */
[----:B--2---:R1:W-:Y:S10]  /*0f10*/  @!P1 STG.E desc[UR6][R14.64+0x400], R21 ;  /* 0x000400150e009986 */ /* 0x0043f4000c101906 */
[----:B0-----:R-:W2:Y:S01]  /*0f20*/  @!P0 LDG.E.U8 R19, desc[UR6][R12.64+0x180] ;  /* 0x000180060c138981 */ /* 0x001ea2000c1e1100 */
[----:B------:R-:W-:Y:S01]  /*0f30*/  ISETP.GE.AND P1, PT, R11, R8, PT ;  /* 0x000000080b00720c */ /* 0x000fe20003f26270 */
[----:B------:R-:W-:-:S02]  /*0f40*/  VIADD R11, R7, 0x700 ;  /* 0x00000700070b7836 */ /* 0x000fc40000000000 */
[----:B--2---:R1:W-:Y:S10]  /*0f50*/  @!P0 STG.E desc[UR6][R14.64+0x600], R19 ;  /* 0x000600130e008986 */ /* 0x0043f4000c101906 */
[----:B------:R-:W2:Y:S01]  /*0f60*/  @!P1 LDG.E.U8 R17, desc[UR6][R12.64+0x200] ;  /* 0x000200060c119981 */ /* 0x000ea2000c1e1100 */
[----:B------:R-:W-:Y:S01]  /*0f70*/  ISETP.GE.AND P0, PT, R11, R8, PT ;  /* 0x000000080b00720c */ /* 0x000fe20003f06270 */
[----:B------:R-:W-:-:S02]  /*0f80*/  VIADD R7, R7, 0x780 ;  /* 0x0000078007077836 */ /* 0x000fc40000000000 */
[----:B--2---:R1:W-:Y:S10]  /*0f90*/  @!P1 STG.E desc[UR6][R14.64+0x800], R17 ;  /* 0x000800110e009986 */ /* 0x0043f4000c101906 */
[----:B------:R-:W2:Y:S01]  /*0fa0*/  @!P0 LDG.E.U8 R11, desc[UR6][R12.64+0x280] ;  /* 0x000280060c0b8981 */ /* 0x000ea2000c1e1100 */
[----:B------:R-:W-:Y:S01]  /*0fb0*/  VIADD R6, R6, 0x10 ;  /* 0x0000001006067836 */ /* 0x000fe20000000000 */
[----:B------:R-:W-:Y:S04]  /*0fc0*/  BSSY.RECONVERGENT B0, `(.L_x_17) ;  /* 0x0000007000007945 */ /* 0x000fe80003800200 */
[----:B------:R-:W-:Y:S01]  /*0fd0*/  ISETP.NE.AND P1, PT, R6, R10, PT ;  /* 0x0000000a0600720c */ /* 0x000fe20003f25270 */
[----:B--2---:R1:W-:Y:S01]  /*0fe0*/  @!P0 STG.E desc[UR6][R14.64+0xa00], R11 ;  /* 0x000a000b0e008986 */ /* 0x0043e2000c101906 */
[----:B------:R-:W-:-:S13]  /*0ff0*/  ISETP.GE.AND P0, PT, R7, R8, PT ;  /* 0x000000080700720c */ /* 0x000fda0003f06270 */
[----:B-1----:R-:W-:Y:S05]  /*1000*/  @P0 BRA `(.L_x_18) ;  /* 0x0000000000080947 */ /* 0x002fea0003800000 */
[----:B------:R-:W2:Y:S04]  /*1010*/  LDG.E.U8 R13, desc[UR6][R12.64+0x300] ;  /* 0x000300060c0d7981 */ /* 0x000ea8000c1e1100 */
[----:B--2---:R0:W-:Y:S02]  /*1020*/  STG.E desc[UR6][R14.64+0xc00], R13 ;  /* 0x000c000d0e007986 */ /* 0x0041e4000c101906 */
.L_x_18:
[----:B------:R-:W-:Y:S05]  /*1030*/  BSYNC.RECONVERGENT B0 ;  /* 0x0000000000007941 */ /* 0x000fea0003800200 */
.L_x_17:
[----:B------:R-:W-:Y:S05]  /*1040*/  @P1 BRA `(.L_x_19) ;  /* 0xfffffff800701947 */ /* 0x000fea000383ffff */
.L_x_4:
[----:B------:R-:W-:-:S13]  /*1050*/  ISETP.NE.AND P0, PT, R9, RZ, PT ;  /* 0x000000ff0900720c */ /* 0x000fda0003f05270 */
[----:B------:R-:W-:Y:S05]  /*1060*/  @!P0 EXIT ;  /* 0x000000000000894d */ /* 0x000fea0003800000 */
[----:B------:R-:W5:Y:S01]  /*1070*/  LDCU UR8, c[0x0][0x388] ;  /* 0x00007100ff0877ac */ /* 0x000f620008000800 */
[----:B------:R-:W-:Y:S01]  /*1080*/  ISETP.GE.U32.AND P0, PT, R9, 0x8, PT ;  /* 0x000000080900780c */ /* 0x000fe20003f06070 */
[----:B-----5:R-:W-:-:S12]  /*1090*/  ULOP3.LUT UR5, UR8, 0x7, URZ, 0xc0, !UPT ;  /* 0x0000000708057892 */ /* 0x020fd8000f8ec0ff */
[----:B------:R-:W-:Y:S05]  /*10a0*/  @!P0 BRA `(.L_x_20) ;  /* 0x0000000000f88947 */ /* 0x000fea0003800000 */
[----:B0-----:R-:W-:Y:S01]  /*10b0*/  IMAD R13, R10, 0x80, R5 ;  /* 0x000000800a0d7824 */ /* 0x001fe200078e0205 */
[----:B------:R-:W-:Y:S03]  /*10c0*/  BSSY.RECONVERGENT B0, `(.L_x_21) ;  /* 0x0000017000007945 */ /* 0x000fe60003800200 */
[C---:B------:R-:W-:Y:S01]  /*10d0*/  VIADD R9, R13.reuse, 0x100 ;  /* 0x000001000d097836 */ /* 0x040fe20000000000 */
[C---:B------:R-:W-:Y:S01]  /*10e0*/  ISETP.GE.AND P6, PT, R13.reuse, R8, PT ;  /* 0x000000080d00720c */ /* 0x040fe20003fc6270 */
[C---:B-1234-:R-:W-:Y:S01]  /*10f0*/  VIADD R7, R13.reuse, 0x80 ;  /* 0x000000800d077836 */ /* 0x05efe20000000000 */
[C---:B------:R-:W-:Y:S01]  /*1100*/  IADD3 R6, P4, PT, R13.reuse, R0, RZ ;  /* 0x000000000d067210 */ /* 0x040fe20007f9e0ff */
[----:B------:R-:W-:Y:S01]  /*1110*/  VIADD R11, R13, 0x180 ;  /* 0x000001800d0b7836 */ /* 0x000fe20000000000 */
[-C--:B------:R-:W-:Y:S01]  /*1120*/  ISETP.GE.AND P0, PT, R9, R8.reuse, PT ;  /* 0x000000080900720c */ /* 0x080fe20003f06270 */
[----:B------:R-:W-:Y:S01]  /*1130*/  VIADD R9, R13, 0x280 ;  /* 0x000002800d097836 */ /* 0x000fe20000000000 */
[-C--:B------:R-:W-:Y:S01]  /*1140*/  ISETP.GE.AND P2, PT, R7, R8.reuse, PT ;  /* 0x000000080700720c */ /* 0x080fe20003f46270 */
[----:B------:R-:W-:Y:S01]  /*1150*/  VIADD R7, R13, 0x200 ;  /* 0x000002000d077836 */ /* 0x000fe20000000000 */
[-C--:B------:R-:W-:Y:S01]  /*1160*/  ISETP.GE.AND P1, PT, R11, R8.reuse, PT ;  /* 0x000000080b00720c */ /* 0x080fe20003f26270 */
[----:B------:R-:W-:Y:S01]  /*1170*/  VIADD R11, R13, 0x300 ;  /* 0x000003000d0b7836 */ /* 0x000fe20000000000 */
[----:B------:R-:W-:Y:S01]  /*1180*/  ISETP.GE.AND P3, PT, R9, R8, PT ;  /* 0x000000080900720c */ /* 0x000fe20003f66270 */
[----:B------:R-:W-:Y:S01]  /*1190*/  VIADD R9, R13, 0x380 ;  /* 0x000003800d097836 */ /* 0x000fe20000000000 */
[----:B------:R-:W-:-:S02]  /*11a0*/  P2R R14, PR, RZ, 0x4 ;  /* 0x00000004ff0e7803 */ /* 0x000fc40000000000 */
[----:B------:R-:W-:Y:S02]  /*11b0*/  ISETP.GE.AND P2, PT, R7, R8, PT ;  /* 0x000000080700720c */ /* 0x000fe40003f46270 */
[C---:B------:R-:W-:Y:S01]  /*11c0*/  LEA.HI.X.SX32 R7, R13.reuse, R4, 0x1, P4 ;  /* 0x000000040d077211 */ /* 0x040fe200020f0eff */
[----:B------:R-:W-:Y:S01]  /*11d0*/  IMAD.WIDE R12, R13, 0x4, R2 ;  /* 0x000000040d0c7825 */ /* 0x000fe200078e0202 */
[-C--:B------:R-:W-:Y:S02]  /*11e0*/  ISETP.GE.AND P4, PT, R11, R8.reuse, PT ;  /* 0x000000080b00720c */ /* 0x080fe40003f86270 */
[----:B------:R-:W-:Y:S01]  /*11f0*/  ISETP.GE.AND P5, PT, R9, R8, PT ;  /* 0x000000080900720c */ /* 0x000fe20003fa6270 */
[----:B------:R-:W-:-:S12]  /*1200*/  @P6 BRA `(.L_x_22) ;  /* 0x0000000000086947 */ /* 0x000fd80003800000 */
[----:B------:R-:W2:Y:S04]  /*1210*/  LDG.E.U8 R9, desc[UR6][R6.64] ;  /* 0x0000000606097981 */ /* 0x000ea8000c1e1100 */
[----:B--2---:R0:W-:Y:S02]  /*1220*/  STG.E desc[UR6][R12.64], R9 ;  /* 0x000000090c007986 */ /* 0x0041e4000c101906 */
.L_x_22:
[----:B------:R-:W-:Y:S05]  /*1230*/  BSYNC.RECONVERGENT B0 ;  /* 0x0000000000007941 */ /* 0x000fea0003800200 */
.L_x_21:
[----:B------:R-:W-:Y:S01]  /*1240*/  ISETP.NE.AND P6, PT, R14, RZ, PT ;  /* 0x000000ff0e00720c */ /* 0x000fe20003fc5270 */
[----:B------:R-:W-:-:S12]  /*1250*/  BSSY.RECONVERGENT B0, `(.L_x_23) ;  /* 0x0000004000007945 */ /* 0x000fd80003800200 */
[----:B------:R-:W-:Y:S05]  /*1260*/  @P6 BRA `(.L_x_24) ;  /* 0x0000000000086947 */ /* 0x000fea0003800000 */
[----:B0-----:R-:W2:Y:S04]  /*1270*/  LDG.E.U8 R9, desc[UR6][R6.64+0x80] ;  /* 0x0000800606097981 */ /* 0x001ea8000c1e1100 */
[----:B--2---:R1:W-:Y:S02]  /*1280*/  STG.E desc[UR6][R12.64+0x200], R9 ;  /* 0x000200090c007986 */ /* 0x0043e4000c101906 */
.L_x_24:
[----:B------:R-:W-:Y:S05]  /*1290*/  BSYNC.RECONVERGENT B0 ;  /* 0x0000000000007941 */ /* 0x000fea0003800200 */
.L_x_23:
[----:B------:R-:W-:Y:S04]  /*12a0*/  BSSY.RECONVERGENT B0, `(.L_x_25) ;  /* 0x0000004000007945 */ /* 0x000fe80003800200 */
[----:B------:R-:W-:Y:S05]  /*12b0*/  @P0 BRA `(.L_x_26) ;  /* 0x0000000000080947 */ /* 0x000fea0003800000 */
[----:B01----:R-:W2:Y:S04]  /*12c0*/  LDG.E.U8 R9, desc[UR6][R6.64+0x100] ;  /* 0x0001000606097981 */ /* 0x003ea8000c1e1100 */
[----:B--2---:R2:W-:Y:S02]  /*12d0*/  STG.E desc[UR6][R12.64+0x400], R9 ;  /* 0x000400090c007986 */ /* 0x0045e4000c101906 */
.L_x_26:
[----:B------:R-:W-:Y:S05]  /*12e0*/  BSYNC.RECONVERGENT B0 ;  /* 0x0000000000007941 */ /* 0x000fea0003800200 */
.L_x_25:
[----:B------:R-:W-:Y:S04]  /*12f0*/  BSSY.RECONVERGENT B0, `(.L_x_27) ;  /* 0x0000004000007945 */ /* 0x000fe80003800200 */
[----:B------:R-:W-:Y:S05]  /*1300*/  @P1 BRA `(.L_x_28) ;  /* 0x0000000000081947 */ /* 0x000fea0003800000 */
[----:B012---:R-:W2:Y:S04]  /*1310*/  LDG.E.U8 R9, desc[UR6][R6.64+0x180] ;  /* 0x0001800606097981 */ /* 0x007ea8000c1e1100 */
[----:B--2---:R3:W-:Y:S02]  /*1320*/  STG.E desc[UR6][R12.64+0x600], R9 ;  /* 0x000600090c007986 */ /* 0x0047e4000c101906 */
.L_x_28:
[----:B------:R-:W-:Y:S05]  /*1330*/  BSYNC.RECONVERGENT B0 ;  /* 0x0000000000007941 */ /* 0x000fea0003800200 */
.L_x_27:
[----:B------:R-:W-:Y:S04]  /*1340*/  BSSY.RECONVERGENT B0, `(.L_x_29) ;  /* 0x0000004000007945 */ /* 0x000fe80003800200 */
[----:B------:R-:W-:Y:S05]  /*1350*/  @P2 BRA `(.L_x_30) ;  /* 0x0000000000082947 */ /* 0x000fea0003800000 */
[----:B0123--:R-:W2:Y:S04]  /*1360*/  LDG.E.U8 R9, desc[UR6][R6.64+0x200] ;  /* 0x0002000606097981 */ /* 0x00fea8000c1e1100 */
[----:B--2---:R4:W-:Y:S02]  /*1370*/  STG.E desc[UR6][R12.64+0x800], R9 ;  /* 0x000800090c007986 */ /* 0x0049e4000c101906 */
.L_x_30:
[----:B------:R-:W-:Y:S05]  /*1380*/  BSYNC.RECONVERGENT B0 ;  /* 0x0000000000007941 */ /* 0x000fea0003800200 */
.L_x_29:
[----:B------:R-:W-:Y:S04]  /*1390*/  BSSY.RECONVERGENT B0, `(.L_x_31) ;  /* 0x0000004000007945 */ /* 0x000fe80003800200 */
[----:B------:R-:W-:Y:S05]  /*13a0*/  @P3 BRA `(.L_x_32) ;  /* 0x0000000000083947 */ /* 0x000fea0003800000 */
[----:B01234-:R-:W2:Y:S04]  /*13b0*/  LDG.E.U8 R9, desc[UR6][R6.64+0x280] ;  /* 0x0002800606097981 */ /* 0x01fea8000c1e1100 */
[----:B--2---:R0:W-:Y:S02]  /*13c0*/  STG.E desc[UR6][R12.64+0xa00], R9 ;  /* 0x000a00090c007986 */ /* 0x0041e4000c101906 */
.L_x_32:
[----:B------:R-:W-:Y:S05]  /*13d0*/  BSYNC.RECONVERGENT B0 ;  /* 0x0000000000007941 */ /* 0x000fea0003800200 */
.L_x_31:
[----:B------:R-:W-:Y:S04]  /*13e0*/  BSSY.RECONVERGENT B0, `(.L_x_33) ;  /* 0x0000004000007945 */ /* 0x000fe80003800200 */
[----:B------:R-:W-:Y:S05]  /*13f0*/  @P4 BRA `(.L_x_34) ;  /* 0x0000000000084947 */ /* 0x000fea0003800000 */
[----:B01234-:R-:W2:Y:S04]  /*1400*/  LDG.E.U8 R9, desc[UR6][R6.64+0x300] ;  /* 0x0003000606097981 */ /* 0x01fea8000c1e1100 */
[----:B--2---:R0:W-:Y:S02]  /*1410*/  STG.E desc[UR6][R12.64+0xc00], R9 ;  /* 0x000c00090c007986 */ /* 0x0041e4000c101906 */
.L_x_34:
[----:B------:R-:W-:Y:S05]  /*1420*/  BSYNC.RECONVERGENT B0 ;  /* 0x0000000000007941 */ /* 0x000fea0003800200 */
.L_x_33:
[----:B------:R-:W-:Y:S04]  /*1430*/  BSSY.RECONVERGENT B0, `(.L_x_35) ;  /* 0x0000004000007945 */ /* 0x000fe80003800200 */
[----:B------:R-:W-:Y:S05]  /*1440*/  @P5 BRA `(.L_x_36) ;  /* 0x0000000000085947 */ /* 0x000fea0003800000 */
[----:B------:R-:W5:Y:S04]  /*1450*/  LDG.E.U8 R7, desc[UR6][R6.64+0x380] ;  /* 0x0003800606077981 */ /* 0x000f68000c1e1100 */
[----:B-----5:R0:W-:Y:S02]  /*1460*/  STG.E desc[UR6][R12.64+0xe00], R7 ;  /* 0x000e00070c007986 */ /* 0x0201e4000c101906 */
.L_x_36:
[----:B------:R-:W-:Y:S05]  /*1470*/  BSYNC.RECONVERGENT B0 ;  /* 0x0000000000007941 */ /* 0x000fea0003800200 */
.L_x_35:
[----:B------:R-:W-:-:S07]  /*1480*/  VIADD R10, R10, 0x8 ;  /* 0x000000080a0a7836 */ /* 0x000fce0000000000 */
.L_x_20:
[----:B------:R-:W-:-:S13]  /*1490*/  ISETP.NE.AND P0, PT, RZ, UR5, PT ;  /* 0x00000005ff007c0c */ /* 0x000fda000bf05270 */
[----:B------:R-:W-:Y:S05]  /*14a0*/  @!P0 EXIT ;  /* 0x000000000000894d */ /* 0x000fea0003800000 */
[----:B------:R-:W-:Y:S02]  /*14b0*/  UISETP.GE.U32.AND UP0, UPT, UR5, 0x4, UPT ;  /* 0x000000040500788c */ /* 0x000fe4000bf06070 */
[----:B------:R-:W-:-:S06]  /*14c0*/  ULOP3.LUT UR4, UR8, 0x3, URZ, 0xc0, !UPT ;  /* 0x0000000308047892 */ /* 0x000fcc000f8ec0ff */
[----:B------:R-:W-:Y:S01]  /*14d0*/  ISETP.NE.AND P0, PT, RZ, UR4, PT ;  /* 0x00000004ff007c0c */ /* 0x000fe2000bf05270 */
[----:B------:R-:W-:-:S12]  /*14e0*/  BRA.U !UP0, `(.L_x_37) ;  /* 0x0000000108747547 */ /* 0x000fd8000b800000 */
[----:B------:R-:W-:-:S05]  /*14f0*/  IMAD R23, R10, 0x80, R5 ;  /* 0x000000800a177824 */ /* 0x000fca00078e0205 */
[----:B------:R-:W-:-:S13]  /*1500*/  ISETP.GE.AND P1, PT, R23, R8, PT ;  /* 0x000000081700720c */ /* 0x000fda0003f26270 */
[----:B01234-:R-:W-:-:S04]  /*1510*/  @!P1 IADD3 R12, P2, PT, R23, R0, RZ ;  /* 0x00000000170c9210 */ /* 0x01ffc80007f5e0ff */
[----:B------:R-:W-:-:S05]  /*1520*/  @!P1 LEA.HI.X.SX32 R13, R23, R4, 0x1, P2 ;  /* 0x00000004170d9211 */ /* 0x000fca00010f0eff */
[----:B------:R-:W2:Y:S01]  /*1530*/  @!P1 LDG.E.U8 R9, desc[UR6][R12.64] ;  /* 0x000000060c099981 */ /* 0x000ea2000c1e1100 */
[C---:B------:R-:W-:Y:S02]  /*1540*/  VIADD R19, R23.reuse, 0x80 ;  /* 0x0000008017137836 */ /* 0x040fe40000000000 */
[----:B------:R-:W-:-:S03]  /*1550*/  @!P1 IMAD.WIDE R6, R23, 0x4, R2 ;  /* 0x0000000417069825 */ /* 0x000fc600078e0202 */
[----:B------:R-:W-:-:S13]  /*1560*/  ISETP.GE.AND P2, PT, R19, R8, PT ;  /* 0x000000081300720c */ /* 0x000fda0003f46270 */
[----:B------:R-:W-:-:S04]  /*1570*/  @!P2 IADD3 R14, P3, PT, R19, R0, RZ ;  /* 0x00000000130ea210 */ /* 0x000fc80007f7e0ff */
[----:B------:R-:W-:Y:S01]  /*1580*/  @!P2 LEA.HI.X.SX32 R15, R19, R4, 0x1, P3 ;  /* 0x00000004130fa211 */ /* 0x000fe200018f0eff */
[----:B------:R-:W-:Y:S01]  /*1590*/  VIADD R21, R23, 0x100 ;  /* 0x0000010017157836 */ /* 0x000fe20000000000 */
[----:B--2---:R0:W-:Y:S04]  /*15a0*/  @!P1 STG.E desc[UR6][R6.64], R9 ;  /* 0x0000000906009986 */ /* 0x0041e8000c101906 */
[----:B------:R-:W2:Y:S01]  /*15b0*/  @!P2 LDG.E.U8 R11, desc[UR6][R14.64] ;  /* 0x000000060e0ba981 */ /* 0x000ea2000c1e1100 */
[----:B------:R-:W-:Y:S01]  /*15c0*/  ISETP.GE.AND P1, PT, R21, R8, PT ;  /* 0x000000081500720c */ /* 0x000fe20003f26270 */
[----:B------:R-:W-:-:S12]  /*15d0*/  @!P2 IMAD.WIDE R12, R19, 0x4, R2 ;  /* 0x00000004130ca825 */ /* 0x000fd800078e0202 */
[----:B------:R-:W-:-:S04]  /*15e0*/  @!P1 IADD3 R16, P3, PT, R21, R0, RZ ;  /* 0x0000000015109210 */ /* 0x000fc80007f7e0ff */
[----:B------:R-:W-:Y:S01]  /*15f0*/  @!P1 LEA.HI.X.SX32 R17, R21, R4, 0x1, P3 ;  /* 0x0000000415119211 */ /* 0x000fe200018f0eff */
[----:B------:R-:W-:Y:S01]  /*1600*/  VIADD R23, R23, 0x180 ;  /* 0x0000018017177836 */ /* 0x000fe20000000000 */
[----:B--2---:R1:W-:Y:S04]  /*1610*/  @!P2 STG.E desc[UR6][R12.64], R11 ;  /* 0x0000000b0c00a986 */ /* 0x0043e8000c101906 */
[----:B------:R-:W2:Y:S01]  /*1620*/  @!P1 LDG.E.U8 R17, desc[UR6][R16.64] ;  /* 0x0000000610119981 */ /* 0x000ea2000c1e1100 */
[----:B------:R-:W-:Y:S01]  /*1630*/  ISETP.GE.AND P2, PT, R23, R8, PT ;  /* 0x000000081700720c */ /* 0x000fe20003f46270 */
[----:B0-----:R-:W-:-:S12]  /*1640*/  @!P1 IMAD.WIDE R6, R21, 0x4, R2 ;  /* 0x0000000415069825 */ /* 0x001fd800078e0202 */
[----:B------:R-:W-:-:S04]  /*1650*/  @!P2 IADD3 R18, P3, PT, R23, R0, RZ ;  /* 0x000000001712a210 */ /* 0x000fc80007f7e0ff */
[C---:B------:R-:W-:Y:S01]  /*1660*/  @!P2 LEA.HI.X.SX32 R19, R23.reuse, R4, 0x1, P3 ;  /* 0x000000041713a211 */ /* 0x040fe200018f0eff */
[----:B--2---:R1:W-:Y:S05]  /*1670*/  @!P1 STG.E desc[UR6][R6.64], R17 ;  /* 0x0000001106009986 */ /* 0x0043ea000c101906 */
[----:B------:R-:W2:Y:S01]  /*1680*/  @!P2 LDG.E.U8 R19, desc[UR6][R18.64] ;  /* 0x000000061213a981 */ /* 0x000ea2000c1e1100 */
[----:B------:R-:W-:-:S04]  /*1690*/  @!P2 IMAD.WIDE R14, R23, 0x4, R2 ;  /* 0x00000004170ea825 */ /* 0x000fc800078e0202 */
[----:B------:R-:W-:Y:S01]  /*16a0*/  VIADD R10, R10, 0x4 ;  /* 0x000000040a0a7836 */ /* 0x000fe20000000000 */
[----:B--2---:R1:W-:Y:S06]  /*16b0*/  @!P2 STG.E desc[UR6][R14.64], R19 ;  /* 0x000000130e00a986 */ /* 0x0043ec000c101906 */
.L_x_37:
[----:B------:R-:W-:Y:S05]  /*16c0*/  @!P0 EXIT ;  /* 0x000000000000894d */ /* 0x000fea0003800000 */
[----:B------:R-:W-:Y:S01]  /*16d0*/  IMAD R5, R10, 0x80, R5 ;  /* 0x000000800a057824 */ /* 0x000fe200078e0205 */
[----:B------:R-:W-:-:S12]  /*16e0*/  UIADD3 UR4, UPT, UPT, -UR4, URZ, URZ ;  /* 0x000000ff04047290 */ /* 0x000fd8000fffe1ff */
.L_x_38:
[----:B------:R-:W-:-:S13]  /*16f0*/  ISETP.GE.AND P0, PT, R5, R8, PT ;  /* 0x000000080500720c */ /* 0x000fda0003f06270 */
[----:B------:R-:W-:-:S04]  /*1700*/  @!P0 IADD3 R10, P1, PT, R5, R0, RZ ;  /* 0x00000000050a8210 */ /* 0x000fc80007f3e0ff */
[----:B01----:R-:W-:-:S06]  /*1710*/  @!P0 LEA.HI.X.SX32 R11, R5, R4, 0x1, P1 ;  /* 0x00000004050b8211 */ /* 0x003fcc00008f0eff */
[----:B------:R-:W5:Y:S01]  /*1720*/  @!P0 LDG.E.U8 R11, desc[UR6][R10.64] ;  /* 0x000000060a0b8981 */ /* 0x000f62000c1e1100 */
[----:B0-234-:R-:W-:Y:S01]  /*1730*/  @!P0 IMAD.WIDE R6, R5, 0x4, R2 ;  /* 0x0000000405068825 */ /* 0x01dfe200078e0202 */
[----:B------:R-:W-:-:S03]  /*1740*/  UIADD3 UR4, UPT, UPT, UR4, 0x1, URZ ;  /* 0x0000000104047890 */ /* 0x000fc6000fffe0ff */
[----:B------:R-:W-:Y:S01]  /*1750*/  VIADD R5, R5, 0x80 ;  /* 0x0000008005057836 */ /* 0x000fe20000000000 */
[----:B------:R-:W-:Y:S01]  /*1760*/  UISETP.NE.AND UP0, UPT, UR4, URZ, UPT ;  /* 0x000000ff0400728c */ /* 0x000fe2000bf05270 */
[----:B-----5:R0:W-:Y:S08]  /*1770*/  @!P0 STG.E desc[UR6][R6.64], R11 ;  /* 0x0000000b06008986 */ /* 0x0201f0000c101906 */
[----:B------:R-:W-:Y:S05]  /*1780*/  BRA.U UP0, `(.L_x_38) ;  /* 0xfffffffd00d87547 */ /* 0x000fea000b83ffff */
[----:B------:R-:W-:Y:S05]  /*1790*/  EXIT ;  /* 0x000000000000794d */ /* 0x000fea0003800000 */
.L_x_3:
[----:B------:R-:W-:-:S13]  /*17a0*/  ISETP.GE.AND P0, PT, R6, 0x1, PT ;  /* 0x000000010600780c */ /* 0x000fda0003f06270 */
[----:B------:R-:W-:Y:S05]  /*17b0*/  @!P0 EXIT ;  /* 0x000000000000894d */ /* 0x000fea0003800000 */
[C---:B------:R-:W-:Y:S01]  /*17c0*/  ISETP.GE.U32.AND P1, PT, R6.reuse, 0x10, PT ;  /* 0x000000100600780c */ /* 0x040fe20003f26070 */
[----:B------:R-:W-:Y:S01]  /*17d0*/  IMAD.MOV.U32 R14, RZ, RZ, RZ ;  /* 0x000000ffff0e7224 */ /* 0x000fe200078e00ff */
[----:B------:R-:W-:-:S04]  /*17e0*/  LOP3.LUT R20, R6, 0xf, RZ, 0xc0, !PT ;  /* 0x0000000f06147812 */ /* 0x000fc800078ec0ff */
[----:B------:R-:W-:-:S07]  /*17f0*/  ISETP.NE.AND P0, PT, R20, RZ, PT ;  /* 0x000000ff1400720c */ /* 0x000fce0003f05270 */
[----:B------:R-:W-:Y:S06]  /*1800*/  @!P1 BRA `(.L_x_39) ;  /* 0x0000000000d49947 */ /* 0x000fec0003800000 */
[C---:B------:R-:W-:Y:S01]  /*1810*/  IMAD.WIDE.U32 R8, R5.reuse, 0x4, R2 ;  /* 0x0000000405087825 */ /* 0x040fe200078e0002 */
[----:B------:R-:W-:Y:S02]  /*1820*/  LOP3.LUT R14, R6, 0x7ffffff0, RZ, 0xc0, !PT ;  /* 0x7ffffff0060e7812 */ /* 0x000fe400078ec0ff */
[----:B------:R-:W-:Y:S01]  /*1830*/  IADD3 R12, P3, P4, R0, 0x200, R5 ;  /* 0x00000200000c7810 */ /* 0x000fe20007c7e005 */
[----:B------:R-:W-:Y:S01]  /*1840*/  VIADD R7, R5, 0x480 ;  /* 0x0000048005077836 */ /* 0x000fe20000000000 */
[----:B------:R-:W-:Y:S01]  /*1850*/  IADD3 R10, P2, PT, R8, 0x800, RZ ;  /* 0x00000800080a7810 */ /* 0x000fe20007f5e0ff */
[----:B------:R-:W-:Y:S01]  /*1860*/  IMAD.MOV R15, RZ, RZ, -R14 ;  /* 0x000000ffff0f7224 */ /* 0x000fe200078e0a0e */
[----:B------:R-:W-:Y:S02]  /*1870*/  IADD3 R8, P1, PT, R2, 0x600, RZ ;  /* 0x0000060002087810 */ /* 0x000fe40007f3e0ff */
[----:B------:R-:W-:Y:S01]  /*1880*/  IADD3.X R13, PT, PT, R4, RZ, RZ, P3, P4 ;  /* 0x000000ff040d7210 */ /* 0x000fe20001fe84ff */
[----:B------:R-:W-:-:S02]  /*1890*/  IMAD.X R11, RZ, RZ, R9, P2 ;  /* 0x000000ffff0b7224 */ /* 0x000fc400010e0609 */
[----:B------:R-:W-:-:S08]  /*18a0*/  IMAD.X R9, RZ, RZ, R3, P1 ;  /* 0x000000ffff097224 */ /* 0x000fd000008e0603 */
.L_x_40:
[----:B--2---:R-:W2:Y:S04]  /*18b0*/  LDG.E.U8 R17, desc[UR6][R12.64+-0x200] ;  /* 0xfffe00060c117981 */ /* 0x004ea8000c1e1100 */
[----:B--2---:R-:W-:Y:S04]  /*18c0*/  STG.E desc[UR6][R10.64+-0x800], R17 ;  /* 0xfff800110a007986 */ /* 0x004fe8000c101906 */
[----:B------:R-:W2:Y:S04]  /*18d0*/  LDG.E.U8 R19, desc[UR6][R12.64+-0x180] ;  /* 0xfffe80060c137981 */ /* 0x000ea8000c1e1100 */
[----:B--2---:R-:W-:Y:S04]  /*18e0*/  STG.E desc[UR6][R10.64+-0x600], R19 ;  /* 0xfffa00130a007986 */ /* 0x004fe8000c101906 */
[----:B------:R-:W2:Y:S04]  /*18f0*/  LDG.E.U8 R21, desc[UR6][R12.64+-0x100] ;  /* 0xffff00060c157981 */ /* 0x000ea8000c1e1100 */
[----:B--2---:R0:W-:Y:S04]  /*1900*/  STG.E desc[UR6][R10.64+-0x400], R21 ;  /* 0xfffc00150a007986 */ /* 0x0041e8000c101906 */
[----:B------:R-:W2:Y:S04]  /*1910*/  LDG.E.U8 R23, desc[UR6][R12.64+-0x80] ;  /* 0xffff80060c177981 */ /* 0x000ea8000c1e1100 */
[----:B--2---:R1:W-:Y:S04]  /*1920*/  STG.E desc[UR6][R10.64+-0x200], R23 ;  /* 0xfffe00170a007986 */ /* 0x0043e8000c101906 */
[----:B------:R-:W2:Y:S04]  /*1930*/  LDG.E.U8 R25, desc[UR6][R12.64] ;  /* 0x000000060c197981 */ /* 0x000ea8000c1e1100 */
[----:B--2---:R2:W-:Y:S04]  /*1940*/  STG.E desc[UR6][R10.64], R25 ;  /* 0x000000190a007986 */ /* 0x0045e8000c101906 */
[----:B------:R-:W3:Y:S04]  /*1950*/  LDG.E.U8 R27, desc[UR6][R12.64+0x80] ;  /* 0x000080060c1b7981 */ /* 0x000ee8000c1e1100 */
[----:B---3--:R3:W-:Y:S04]  /*1960*/  STG.E desc[UR6][R10.64+0x200], R27 ;  /* 0x0002001b0a007986 */ /* 0x0087e8000c101906 */
[----:B------:R-:W4:Y:S04]  /*1970*/  LDG.E.U8 R29, desc[UR6][R12.64+0x100] ;  /* 0x000100060c1d7981 */ /* 0x000f28000c1e1100 */
[----:B----4-:R4:W-:Y:S04]  /*1980*/  STG.E desc[UR6][R10.64+0x400], R29 ;  /* 0x0004001d0a007986 */ /* 0x0109e8000c101906 */
[----:B------:R-:W5:Y:S01]  /*1990*/  LDG.E.U8 R22, desc[UR6][R12.64+0x180] ;  /* 0x000180060c167981 */ /* 0x000f62000c1e1100 */
[----:B------:R-:W-:-:S03]  /*19a0*/  IADD3 R16, P1, PT, R7, R0, RZ ;  /* 0x0000000007107210 */ /* 0x000fc60007f3e0ff */
[----:B-----5:R5:W-:Y:S04]  /*19b0*/  STG.E desc[UR6][R10.64+0x600], R22 ;  /* 0x000600160a007986 */ /* 0x020be8000c101906 */
[----:B0-----:R-:W2:Y:S01]  /*19c0*/  LDG.E.U8 R21, desc[UR6][R12.64+0x200] ;  /* 0x000200060c157981 */ /* 0x001ea2000c1e1100 */
[C---:B------:R-:W-:Y:S01]  /*19d0*/  LEA.HI.X.SX32 R17, R7.reuse, R4, 0x1, P1 ;  /* 0x0000000407117211 */ /* 0x040fe200008f0eff */
[----:B------:R-:W-:Y:S02]  /*19e0*/  IMAD.WIDE R18, R7, 0x4, R8 ;  /* 0x0000000407127825 */ /* 0x000fe400078e0208 */
[----:B--2---:R0:W-:Y:S04]  /*19f0*/  STG.E desc[UR6][R10.64+0x800], R21 ;  /* 0x000800150a007986 */ /* 0x0041e8000c101906 */
[----:B-1----:R-:W2:Y:S04]  /*1a00*/  LDG.E.U8 R23, desc[UR6][R16.64] ;  /* 0x0000000610177981 */ /* 0x002ea8000c1e1100 */
[----:B--2---:R1:W-:Y:S04]  /*1a10*/  STG.E desc[UR6][R18.64+-0x600], R23 ;  /* 0xfffa001712007986 */ /* 0x0043e8000c101906 */
[----:B------:R-:W2:Y:S04]  /*1a20*/  LDG.E.U8 R25, desc[UR6][R16.64+0x80] ;  /* 0x0000800610197981 */ /* 0x000ea8000c1e1100 */
[----:B--2---:R2:W-:Y:S04]  /*1a30*/  STG.E desc[UR6][R18.64+-0x400], R25 ;  /* 0xfffc001912007986 */ /* 0x0045e8000c101906 */
[----:B---3--:R-:W3:Y:S04]  /*1a40*/  LDG.E.U8 R27, desc[UR6][R16.64+0x100] ;  /* 0x00010006101b7981 */ /* 0x008ee8000c1e1100 */
[----:B---3--:R2:W-:Y:S04]  /*1a50*/  STG.E desc[UR6][R18.64+-0x200], R27 ;  /* 0xfffe001b12007986 */ /* 0x0085e8000c101906 */
[----:B----4-:R-:W3:Y:S04]  /*1a60*/  LDG.E.U8 R29, desc[UR6][R16.64+0x180] ;  /* 0x00018006101d7981 */ /* 0x010ee8000c1e1100 */
[----:B---3--:R2:W-:Y:S04]  /*1a70*/  STG.E desc[UR6][R18.64], R29 ;  /* 0x0000001d12007986 */ /* 0x0085e8000c101906 */
[----:B-----5:R-:W3:Y:S04]  /*1a80*/  LDG.E.U8 R22, desc[UR6][R16.64+0x200] ;  /* 0x0002000610167981 */ /* 0x020ee8000c1e1100 */
[----:B---3--:R2:W-:Y:S04]  /*1a90*/  STG.E desc[UR6][R18.64+0x200], R22 ;  /* 0x0002001612007986 */ /* 0x0085e8000c101906 */
[----:B0-----:R-:W3:Y:S04]  /*1aa0*/  LDG.E.U8 R21, desc[UR6][R16.64+0x280] ;  /* 0x0002800610157981 */ /* 0x001ee8000c1e1100 */
[----:B---3--:R2:W-:Y:S04]  /*1ab0*/  STG.E desc[UR6][R18.64+0x400], R21 ;  /* 0x0004001512007986 */ /* 0x0085e8000c101906 */
[----:B-1----:R-:W3:Y:S01]  /*1ac0*/  LDG.E.U8 R23, desc[UR6][R16.64+0x300] ;  /* 0x0003000610177981 */ /* 0x002ee2000c1e1100 */
[----:B------:R-:W-:Y:S01]  /*1ad0*/  VIADD R15, R15, 0x10 ;  /* 0x000000100f0f7836 */ /* 0x000fe20000000000 */
[----:B------:R-:W-:Y:S01]  /*1ae0*/  IADD3 R10, P2, PT, R10, 0x2000, RZ ;  /* 0x000020000a0a7810 */ /* 0x000fe20007f5e0ff */
[----:B------:R-:W-:Y:S01]  /*1af0*/  VIADD R7, R7, 0x800 ;  /* 0x0000080007077836 */ /* 0x000fe20000000000 */
[----:B------:R-:W-:-:S02]  /*1b00*/  IADD3 R12, P3, PT, R12, 0x800, RZ ;  /* 0x000008000c0c7810 */ /* 0x000fc40007f7e0ff */
[----:B------:R-:W-:Y:S01]  /*1b10*/  ISETP.NE.AND P1, PT, R15, RZ, PT ;  /* 0x000000ff0f00720c */ /* 0x000fe20003f25270 */
[----:B------:R-:W-:Y:S02]  /*1b20*/  IMAD.X R11, RZ, RZ, R11, P2 ;  /* 0x000000ffff0b7224 */ /* 0x000fe400010e060b */
[----:B------:R-:W-:Y:S01]  /*1b30*/  IMAD.X R13, RZ, RZ, R13, P3 ;  /* 0x000000ffff0d7224 */ /* 0x000fe200018e060d */
[----:B---3--:R2:W-:Y:S09]  /*1b40*/  STG.E desc[UR6][R18.64+0x600], R23 ;  /* 0x0006001712007986 */ /* 0x0085f2000c101906 */
[----:B------:R-:W-:Y:S05]  /*1b50*/  @P1 BRA `(.L_x_40) ;  /* 0xfffffffc00541947 */ /* 0x000fea000383ffff */
.L_x_39:
[----:B------:R-:W-:Y:S05]  /*1b60*/  @!P0 EXIT ;  /* 0x000000000000894d */ /* 0x000fea0003800000 */
[----:B------:R-:W-:Y:S02]  /*1b70*/  ISETP.GE.U32.AND P0, PT, R20, 0x8, PT ;  /* 0x000000081400780c */ /* 0x000fe40003f06070 */
[----:B------:R-:W-:-:S04]  /*1b80*/  LOP3.LUT R12, R6, 0x7, RZ, 0xc0, !PT ;  /* 0x00000007060c7812 */ /* 0x000fc800078ec0ff */
[----:B------:R-:W-:-:S07]  /*1b90*/  ISETP.NE.AND P1, PT, R12, RZ, PT ;  /* 0x000000ff0c00720c */ /* 0x000fce0003f25270 */
[----:B------:R-:W-:Y:S06]  /*1ba0*/  @!P0 BRA `(.L_x_41) ;  /* 0x0000000000548947 */ /* 0x000fec0003800000 */
[----:B------:R-:W-:-:S05]  /*1bb0*/  IMAD R11, R14, 0x80, R5 ;  /* 0x000000800e0b7824 */ /* 0x000fca00078e0205 */
[----:B------:R-:W-:-:S04]  /*1bc0*/  IADD3 R8, P0, PT, R11, R0, RZ ;  /* 0x000000000b087210 */ /* 0x000fc80007f1e0ff */
[----:B------:R-:W-:-:S05]  /*1bd0*/  LEA.HI.X.SX32 R9, R11, R4, 0x1, P0 ;  /* 0x000000040b097211 */ /* 0x000fca00000f0eff */
[----:B------:R-:W3:Y:S01]  /*1be0*/  LDG.E.U8 R7, desc[UR6][R8.64] ;  /* 0x0000000608077981 */ /* 0x000ee2000c1e1100 */
[----:B------:R-:W-:-:S05]  /*1bf0*/  IMAD.WIDE R10, R11, 0x4, R2 ;  /* 0x000000040b0a7825 */ /* 0x000fca00078e0202 */
[----:B---3--:R0:W-:Y:S04]  /*1c00*/  STG.E desc[UR6][R10.64], R7 ;  /* 0x000000070a007986 */ /* 0x0081e8000c101906 */
[----:B------:R-:W3:Y:S04]  /*1c10*/  LDG.E.U8 R13, desc[UR6][R8.64+0x80] ;  /* 0x00008006080d7981 */ /* 0x000ee8000c1e1100 */
[----:B---3--:R1:W-:Y:S04]  /*1c20*/  STG.E desc[UR6][R10.64+0x200], R13 ;  /* 0x0002000d0a007986 */ /* 0x0083e8000c101906 */
[----:B------:R-:W3:Y:S04]  /*1c30*/  LDG.E.U8 R15, desc[UR6][R8.64+0x100] ;  /* 0x00010006080f7981 */ /* 0x000ee8000c1e1100 */
[----:B---3--:R3:W-:Y:S04]  /*1c40*/  STG.E desc[UR6][R10.64+0x400], R15 ;  /* 0x0004000f0a007986 */ /* 0x0087e8000c101906 */
[----:B------:R-:W4:Y:S04]  /*1c50*/  LDG.E.U8 R17, desc[UR6][R8.64+0x180] ;  /* 0x0001800608117981 */ /* 0x000f28000c1e1100 */
[----:B----4-:R3:W-:Y:S04]  /*1c60*/  STG.E desc[UR6][R10.64+0x600], R17 ;  /* 0x000600110a007986 */ /* 0x0107e8000c101906 */
[----:B--2---:R-:W2:Y:S04]  /*1c70*/  LDG.E.U8 R19, desc[UR6][R8.64+0x200] ;  /* 0x0002000608137981 */ /* 0x004ea8000c1e1100 */
[----:B--2---:R3:W-:Y:S04]  /*1c80*/  STG.E desc[UR6][R10.64+0x800], R19 ;  /* 0x000800130a007986 */ /* 0x0047e8000c101906 */
[----:B------:R-:W2:Y:S04]  /*1c90*/  LDG.E.U8 R21, desc[UR6][R8.64+0x280] ;  /* 0x0002800608157981 */ /* 0x000ea8000c1e1100 */
[----:B--2---:R3:W-:Y:S04]  /*1ca0*/  STG.E desc[UR6][R10.64+0xa00], R21 ;  /* 0x000a00150a007986 */ /* 0x0047e8000c101906 */
[----:B0-----:R-:W2:Y:S04]  /*1cb0*/  LDG.E.U8 R7, desc[UR6][R8.64+0x300] ;  /* 0x0003000608077981 */ /* 0x001ea8000c1e1100 */
[----:B--2---:R3:W-:Y:S04]  /*1cc0*/  STG.E desc[UR6][R10.64+0xc00], R7 ;  /* 0x000c00070a007986 */ /* 0x0047e8000c101906 */
[----:B-1----:R-:W2:Y:S01]  /*1cd0*/  LDG.E.U8 R13, desc[UR6][R8.64+0x380] ;  /* 0x00038006080d7981 */ /* 0x002ea2000c1e1100 */
[----:B------:R-:W-:-:S03]  /*1ce0*/  VIADD R14, R14, 0x8 ;  /* 0x000000080e0e7836 */ /* 0x000fc60000000000 */
[----:B--2---:R3:W-:Y:S04]  /*1cf0*/  STG.E desc[UR6][R10.64+0xe00], R13 ;  /* 0x000e000d0a007986 */ /* 0x0047e8000c101906 */
.L_x_41:
[----:B------:R-:W-:Y:S05]  /*1d00*/  @!P1 EXIT ;  /* 0x000000000000994d */ /* 0x000fea0003800000 */
[----:B------:R-:W-:Y:S02]  /*1d10*/  ISETP.GE.U32.AND P0, PT, R12, 0x4, PT ;  /* 0x000000040c00780c */ /* 0x000fe40003f06070 */
[----:B---3--:R-:W-:-:S04]  /*1d20*/  LOP3.LUT R10, R6, 0x3, RZ, 0xc0, !PT ;  /* 0x00000003060a7812 */ /* 0x008fc800078ec0ff */
        /* <DEDUP_REMOVED lines=12> */
[----:B------:R-:W3:Y:S01]  /*1df0*/  LDG.E.U8 R17, desc[UR6][R6.64+0x180] ;  /* 0x0001800606117981 */ /* 0x000ee2000c1e1100 */
[----:B------:R-:W-:-:S03]  /*1e00*/  VIADD R14, R14, 0x4 ;  /* 0x000000040e0e7836 */ /* 0x000fc60000000000 */
[----:B---3--:R0:W-:Y:S04]  /*1e10*/  STG.E desc[UR6][R8.64+0x600], R17 ;  /* 0x0006001108007986 */ /* 0x0081e8000c101906 */
.L_x_42:
[----:B------:R-:W-:Y:S05]  /*1e20*/  @!P1 EXIT ;  /* 0x000000000000994d */ /* 0x000fea0003800000 */
[----:B------:R-:W-:Y:S02]  /*1e30*/  IMAD R5, R14, 0x80, R5 ;  /* 0x000000800e057824 */ /* 0x000fe400078e0205 */
[----:B------:R-:W-:-:S07]  /*1e40*/  IMAD.MOV R10, RZ, RZ, -R10 ;  /* 0x000000ffff0a7224 */ /* 0x000fce00078e0a0a */
.L_x_43:
[----:B0-----:R-:W-:-:S04]  /*1e50*/  IADD3 R8, P0, PT, R5, R0, RZ ;  /* 0x0000000005087210 */ /* 0x001fc80007f1e0ff */
[----:B------:R-:W-:-:S06]  /*1e60*/  LEA.HI.X.SX32 R9, R5, R4, 0x1, P0 ;  /* 0x0000000405097211 */ /* 0x000fcc00000f0eff */
[----:B------:R-:W3:Y:S01]  /*1e70*/  LDG.E.U8 R9, desc[UR6][R8.64] ;  /* 0x0000000608097981 */ /* 0x000ee2000c1e1100 */
[----:B------:R-:W-:Y:S02]  /*1e80*/  VIADD R10, R10, 0x1 ;  /* 0x000000010a0a7836 */ /* 0x000fe40000000000 */
[----:B------:R-:W-:-:S03]  /*1e90*/  IMAD.WIDE R6, R5, 0x4, R2 ;  /* 0x0000000405067825 */ /* 0x000fc600078e0202 */
[----:B------:R-:W-:Y:S02]  /*1ea0*/  ISETP.NE.AND P0, PT, R10, RZ, PT ;  /* 0x000000ff0a00720c */ /* 0x000fe40003f05270 */
[----:B---3--:R0:W-:Y:S11]  /*1eb0*/  STG.E desc[UR6][R6.64], R9 ;  /* 0x0000000906007986 */ /* 0x0081f6000c101906 */
[----:B------:R-:W-:Y:S05]  /*1ec0*/  @!P0 EXIT ;  /* 0x000000000000894d */ /* 0x000fea0003800000 */
[----:B------:R-:W-:Y:S01]  /*1ed0*/  VIADD R5, R5, 0x80 ;  /* 0x0000008005057836 */ /* 0x000fe20000000000 */
[----:B------:R-:W-:Y:S06]  /*1ee0*/  BRA `(.L_x_43) ;  /* 0xfffffffc00d87947 */ /* 0x000fec000383ffff */
.L_x_44:
[----:B------:R-:W-:-:S00]  /*1ef0*/  BRA `(.L_x_44) ;  /* 0xfffffffc00fc7947 */ /* 0x000fc0000383ffff */
[----:B------:R-:W-:-:S00]  /*1f00*/  NOP ;  /* 0x0000000000007918 */ /* 0x000fc00000000000 */
[----:B------:R-:W-:-:S00]  /*1f10*/  NOP ;  /* 0x0000000000007918 */ /* 0x000fc00000000000 */
[----:B------:R-:W-:-:S00]  /*1f20*/  NOP ;  /* 0x0000000000007918 */ /* 0x000fc00000000000 */
[----:B------:R-:W-:-:S00]  /*1f30*/  NOP ;  /* 0x0000000000007918 */ /* 0x000fc00000000000 */
[----:B------:R-:W-:-:S00]  /*1f40*/  NOP ;  /* 0x0000000000007918 */ /* 0x000fc00000000000 */
[----:B------:R-:W-:-:S00]  /*1f50*/  NOP ;  /* 0x0000000000007918 */ /* 0x000fc00000000000 */
[----:B------:R-:W-:-:S00]  /*1f60*/  NOP ;  /* 0x0000000000007918 */ /* 0x000fc00000000000 */
[----:B------:R-:W-:-:S00]  /*1f70*/  NOP ;  /* 0x0000000000007918 */ /* 0x000fc00000000000 */
.L_x_1063:


//--------------------- .text._ZN3cub18CUB_300001_SM_10006detail9transform16transform_kernelINS2_10policy_hubILb1EN4cuda3std3__45tupleIJN6thrust24THRUST_300001_SM_1000_NS10device_ptrIhEEEEEE10policy1000Ei8CastByteNSB_IjEEJPhEEEvT0_iT1_T2_DpNS2_10kernel_argIT3_EE --------------------------
	.section	.text._ZN3cub18CUB_300001_SM_10006detail9transform16transform_kernelINS2_10policy_hubILb1EN4cuda3std3__45tupleIJN6thrust24THRUST_300001_SM_1000_NS10device_ptrIhEEEEEE10policy1000Ei8CastByteNSB_IjEEJPhEEEvT0_iT1_T2_DpNS2_10kernel_argIT3_EE,"ax",@progbits
	.align	128
        .global         _ZN3cub18CUB_300001_SM_10006detail9transform16transform_kernelINS2_10policy_hubILb1EN4cuda3std3__45tupleIJN6thrust24THRUST_300001_SM_1000_NS10device_ptrIhEEEEEE10policy1000Ei8CastByteNSB_IjEEJPhEEEvT0_iT1_T2_DpNS2_10kernel_argIT3_EE
        .type           _ZN3cub18CUB_300001_SM_10006detail9transform16transform_kernelINS2_10policy_hubILb1EN4cuda3std3__45tupleIJN6thrust24THRUST_300001_SM_1000_NS10device_ptrIhEEEEEE10policy1000Ei8CastByteNSB_IjEEJPhEEEvT0_iT1_T2_DpNS2_10kernel_argIT3_EE,@function
        .size           _ZN3cub18CUB_300001_SM_10006detail9transform16transform_kernelINS2_10policy_hubILb1EN4cuda3std3__45tupleIJN6thrust24THRUST_300001_SM_1000_NS10device_ptrIhEEEEEE10policy1000Ei8CastByteNSB_IjEEJPhEEEvT0_iT1_T2_DpNS2_10kernel_argIT3_EE,(.L_x_1064 - _ZN3cub18CUB_300001_SM_10006detail9transform16transform_kernelINS2_10policy_hubILb1EN4cuda3std3__45tupleIJN6thrust24THRUST_300001_SM_1000_NS10device_ptrIhEEEEEE10policy1000Ei8CastByteNSB_IjEEJPhEEEvT0_iT1_T2_DpNS2_10kernel_argIT3_EE)
        .other          _ZN3cub18CUB_300001_SM_10006detail9transform16transform_kernelINS2_10policy_hubILb1EN4cuda3std3__45tupleIJN6thrust24THRUST_300001_SM_1000_NS10device_ptrIhEEEEEE10policy1000Ei8CastByteNSB_IjEEJPhEEEvT0_iT1_T2_DpNS2_10kernel_argIT3_EE,@"STO_CUDA_ENTRY STV_DEFAULT"
_ZN3cub18CUB_300001_SM_10006detail9transform16transform_kernelINS2_10policy_hubILb1EN4cuda3std3__45tupleIJN6thrust24THRUST_300001_SM_1000_NS10device_ptrIhEEEEEE10policy1000Ei8CastByteNSB_IjEEJPhEEEvT0_iT1_T2_DpNS2_10kernel_argIT3_EE:
.text._ZN3cub18CUB_300001_SM_10006detail9transform16transform_kernelINS2_10policy_hubILb1EN4cuda3std3__45tupleIJN6thrust24THRUST_300001_SM_1000_NS10device_ptrIhEEEEEE10policy1000Ei8CastByteNSB_IjEEJPhEEEvT0_iT1_T2_DpNS2_10kernel_argIT3_EE:
[----:B------:R-:W-:Y:S08]  /*0000*/  LDC R1, c[0x0][0x37c] ;  /* 0x0000df00ff017b82 */ /* 0x000ff00000000800 */
[----:B------:R-:W0:Y:S01]  /*0010*/  LDC.64 R6, c[0x0][0x380] ;  /* 0x0000e000ff067b82 */ /* 0x000e220000000a00 */
[----:B------:R-:W1:Y:S01]  /*0020*/  S2R R5, SR_TID.X ;  /* 0x0000000000057919 */ /* 0x000e620000002100 */
[----:B------:R-:W2:Y:S01]  /*0030*/  LDCU.64 UR6, c[0x0][0x358] ;  /* 0x00006b00ff0677ac */ /* 0x000ea20008000a00 */
[----:B------:R-:W-:Y:S05]  /*0040*/  BSSY.RECONVERGENT B0, `(.L_x_45) ;  /* 0x000001d000007945 */ /* 0x000fea0003800200 */
[----:B------:R-:W3:Y:S08]  /*0050*/  S2UR UR4, SR_CTAID.X ;  /* 0x00000000000479c3 */ /* 0x000ef00000002500 */
[----:B------:R-:W4:Y:S01]  /*0060*/  LDC.64 R8, c[0x0][0x398] ;  /* 0x0000e600ff087b82 */ /* 0x000f220000000a00 */
[----:B0-----:R-:W-:-:S07]  /*0070*/  IMAD.SHL.U32 R0, R7, 0x80, RZ ;  /* 0x0000008007007824 */ /* 0x001fce00078e00ff */
[----:B------:R-:W0:Y:S01]  /*0080*/  LDC.64 R10, c[0x0][0x390] ;  /* 0x0000e400ff0a7b82 */ /* 0x000e220000000a00 */
[----:B---3--:R-:W-:Y:S02]  /*0090*/  IMAD R13, R0, UR4, RZ ;  /* 0x00000004000d7c24 */ /* 0x008fe4000f8e02ff */
[----:B-1----:R-:W-:Y:S02]  /*00a0*/  IMAD.SHL.U32 R15, R5, 0x80, RZ ;  /* 0x00000080050f7824 */ /* 0x002fe400078e00ff */
[----:B------:R-:W-:Y:S01]  /*00b0*/  IMAD.IADD R3, R6, 0x1, -R13 ;  /* 0x0000000106037824 */ /* 0x000fe200078e0a0d */
[----:B----4-:R-:W-:-:S04]  /*00c0*/  IADD3 R4, P3, PT, R13, R8, RZ ;  /* 0x000000080d047210 */ /* 0x010fc80007f7e0ff */
[CC--:B------:R-:W-:Y:S02]  /*00d0*/  VIMNMX R6, PT, PT, R0.reuse, R3.reuse, PT ;  /* 0x0000000300067248 */ /* 0x0c0fe40003fe0100 */
[----:B------:R-:W-:Y:S02]  /*00e0*/  ISETP.GT.AND P1, PT, R0, R3, PT ;  /* 0x000000030000720c */ /* 0x000fe40003f24270 */
[----:B------:R-:W-:Y:S02]  /*00f0*/  ISETP.GE.AND P0, PT, R15, R6, PT ;  /* 0x000000060f00720c */ /* 0x000fe40003f06270 */
[----:B------:R-:W-:Y:S02]  /*0100*/  SHF.R.S32.HI R0, RZ, 0x1f, R13 ;  /* 0x0000001fff007819 */ /* 0x000fe4000001140d */
[C---:B0-----:R-:W-:Y:S02]  /*0110*/  LEA R2, P2, R13.reuse, R10, 0x2 ;  /* 0x0000000a0d027211 */ /* 0x041fe400078410ff */
[----:B------:R-:W-:-:S05]  /*0120*/  SHF.L.U64.HI R8, R13, 0x2, R0 ;  /* 0x000000020d087819 */ /* 0x000fca0000010200 */
[----:B------:R-:W-:Y:S02]  /*0130*/  IMAD.X R3, R8, 0x1, R11, P2 ;  /* 0x0000000108037824 */ /* 0x000fe400010e060b */
[----:B--2---:R-:W-:Y:S05]  /*0140*/  @P0 BRA `(.L_x_46) ;  /* 0x0000000000300947 */ /* 0x004fea0003800000 */
[----:B------:R-:W0:Y:S02]  /*0150*/  LDC.64 R10, c[0x0][0x398] ;  /* 0x0000e600ff0a7b82 */ /* 0x000e240000000a00 */
[----:B0-----:R-:W-:-:S03]  /*0160*/  IMAD.WIDE.U32 R10, R5, 0x80, R10 ;  /* 0x00000080050a7825 */ /* 0x001fc600078e000a */
[----:B------:R-:W-:-:S05]  /*0170*/  IADD3 R13, P0, PT, R13, R10, RZ ;  /* 0x0000000a0d0d7210 */ /* 0x000fca0007f1e0ff */
[----:B------:R-:W-:-:S08]  /*0180*/  IMAD.X R8, R11, 0x1, R0, P0 ;  /* 0x000000010b087824 */ /* 0x000fd000000e0600 */
.L_x_47:
[----:B------:R-:W-:Y:S01]  /*0190*/  IMAD.MOV.U32 R10, RZ, RZ, R13 ;  /* 0x000000ffff0a7224 */ /* 0x000fe200078e000d */
[----:B------:R-:W-:Y:S01]  /*01a0*/  IADD3 R13, P2, PT, R13, 0x4000, RZ ;  /* 0x000040000d0d7810 */ /* 0x000fe20007f5e0ff */
[--C-:B------:R-:W-:Y:S02]  /*01b0*/  IMAD.MOV.U32 R11, RZ, RZ, R8.reuse ;  /* 0x000000ffff0b7224 */ /* 0x100fe400078e0008 */
[----:B------:R-:W-:Y:S02]  /*01c0*/  VIADD R15, R15, 0x4000 ;  /* 0x000040000f0f7836 */ /* 0x000fe40000000000 */
[----:B------:R-:W-:Y:S01]  /*01d0*/  IMAD.X R8, RZ, RZ, R8, P2 ;  /* 0x000000ffff087224 */ /* 0x000fe200010e0608 */
[----:B------:R0:W-:Y:S02]  /*01e0*/  CCTL.E.PF2 [R10] ;  /* 0x000000000a00798f */ /* 0x0001e40000800100 */
[----:B------:R-:W-:-:S13]  /*01f0*/  ISETP.GE.AND P0, PT, R15, R6, PT ;  /* 0x000000060f00720c */ /* 0x000fda0003f06270 */
[----:B0-----:R-:W-:Y:S05]  /*0200*/  @!P0 BRA `(.L_x_47) ;  /* 0xfffffffc00e08947 */ /* 0x001fea000383ffff */
.L_x_46:
[----:B------:R-:W-:Y:S05]  /*0210*/  BSYNC.RECONVERGENT B0 ;  /* 0x0000000000007941 */ /* 0x000fea0003800200 */
.L_x_45:
[----:B------:R-:W-:Y:S01]  /*0220*/  IMAD.X R0, R0, 0x1, R9, P3 ;  /* 0x0000000100007824 */ /* 0x000fe200018e0609 */
[----:B------:R-:W-:Y:S06]  /*0230*/  @P1 BRA `(.L_x_48) ;  /* 0x0000000400d81947 */ /* 0x000fec0003800000 */
[----:B------:R-:W-:-:S13]  /*0240*/  ISETP.GE.AND P0, PT, R7, 0x1, PT ;  /* 0x000000010700780c */ /* 0x000fda0003f06270 */
[----:B------:R-:W-:Y:S05]  /*0250*/  @!P0 EXIT ;  /* 0x000000000000894d */ /* 0x000fea0003800000 */
[C---:B------:R-:W-:Y:S01]  /*0260*/  ISETP.GE.U32.AND P1, PT, R7.reuse, 0x10, PT ;  /* 0x000000100700780c */ /* 0x040fe20003f26070 */
[----:B------:R-:W-:Y:S01]  /*0270*/  IMAD.MOV.U32 R8, RZ, RZ, RZ ;  /* 0x000000ffff087224 */ /* 0x000fe200078e00ff */
[----:B------:R-:W-:-:S04]  /*0280*/  LOP3.LUT R20, R7, 0xf, RZ, 0xc0, !PT ;  /* 0x0000000f07147812 */ /* 0x000fc800078ec0ff */
[----:B------:R-:W-:-:S07]  /*0290*/  ISETP.NE.AND P0, PT, R20, RZ, PT ;  /* 0x000000ff1400720c */ /* 0x000fce0003f05270 */
[----:B------:R-:W-:Y:S06]  /*02a0*/  @!P1 BRA `(.L_x_49) ;  /* 0x0000000000d49947 */ /* 0x000fec0003800000 */
[----:B------:R-:W-:Y:S01]  /*02b0*/  IMAD.WIDE.U32 R8, R5, 0x4, R2 ;  /* 0x0000000405087825 */ /* 0x000fe200078e0002 */
[----:B------:R-:W-:Y:S02]  /*02c0*/  IADD3 R6, P1, PT, R2, 0x600, RZ ;  /* 0x0000060002067810 */ /* 0x000fe40007f3e0ff */
[----:B------:R-:W-:Y:S02]  /*02d0*/  IADD3 R12, P3, P4, R4, 0x200, R5 ;  /* 0x00000200040c7810 */ /* 0x000fe40007c7e005 */
[----:B------:R-:W-:Y:S02]  /*02e0*/  IADD3 R10, P2, PT, R8, 0x800, RZ ;  /* 0x00000800080a7810 */ /* 0x000fe40007f5e0ff */
[----:B------:R-:W-:Y:S01]  /*02f0*/  LOP3.LUT R8, R7, 0x7ffffff0, RZ, 0xc0, !PT ;  /* 0x7ffffff007087812 */ /* 0x000fe200078ec0ff */
[----:B------:R-:W-:Y:S01]  /*0300*/  IMAD.X R7, RZ, RZ, R3, P1 ;  /* 0x000000ffff077224 */ /* 0x000fe200008e0603 */
[----:B------:R-:W-:Y:S01]  /*0310*/  IADD3.X R13, PT, PT, R0, RZ, RZ, P3, P4 ;  /* 0x000000ff000d7210 */ /* 0x000fe20001fe84ff */
[----:B------:R-:W-:-:S02]  /*0320*/  IMAD.X R11, RZ, RZ, R9, P2 ;  /* 0x000000ffff0b7224 */ /* 0x000fc400010e0609 */
[----:B------:R-:W-:Y:S02]  /*0330*/  VIADD R9, R5, 0x480 ;  /* 0x0000048005097836 */ /* 0x000fe40000000000 */
[----:B------:R-:W-:-:S07]  /*0340*/  IMAD.MOV R16, RZ, RZ, -R8 ;  /* 0x000000ffff107224 */ /* 0x000fce00078e0a08 */
.L_x_50:
[----:B------:R-:W2:Y:S04]  /*0350*/  LDG.E.U8 R15, desc[UR6][R12.64+-0x200] ;  /* 0xfffe00060c0f7981 */ /* 0x000ea8000c1e1100 */
[----:B--2---:R-:W-:Y:S04]  /*0360*/  STG.E desc[UR6][R10.64+-0x800], R15 ;  /* 0xfff8000f0a007986 */ /* 0x004fe8000c101906 */
[----:B---3--:R-:W2:Y:S04]  /*0370*/  LDG.E.U8 R17, desc[UR6][R12.64+-0x180] ;  /* 0xfffe80060c117981 */ /* 0x008ea8000c1e1100 */
        /* <DEDUP_REMOVED lines=9> */
[----:B------:R-:W5:Y:S04]  /*0410*/  LDG.E.U8 R27, desc[UR6][R12.64+0x100] ;  /* 0x000100060c1b7981 */ /* 0x000f68000c1e1100 */
[----:B-----5:R-:W-:Y:S04]  /*0420*/  STG.E desc[UR6][R10.64+0x400], R27 ;  /* 0x0004001b0a007986 */ /* 0x020fe8000c101906 */
[----:B0-----:R-:W5:Y:S01]  /*0430*/  LDG.E.U8 R17, desc[UR6][R12.64+0x180] ;  /* 0x000180060c117981 */ /* 0x001f62000c1e1100 */
[----:B------:R-:W-:-:S03]  /*0440*/  IADD3 R14, P1, PT, R9, R4, RZ ;  /* 0x00000004090e7210 */ /* 0x000fc60007f3e0ff */
[----:B-----5:R0:W-:Y:S04]  /*0450*/  STG.E desc[UR6][R10.64+0x600], R17 ;  /* 0x000600110a007986 */ /* 0x0201e8000c101906 */
[----:B------:R-:W5:Y:S01]  /*0460*/  LDG.E.U8 R29, desc[UR6][R12.64+0x200] ;  /* 0x000200060c1d7981 */ /* 0x000f62000c1e1100 */
[C---:B------:R-:W-:Y:S01]  /*0470*/  LEA.HI.X.SX32 R15, R9.reuse, R0, 0x1, P1 ;  /* 0x00000000090f7211 */ /* 0x040fe200008f0eff */
[C---:B-1----:R-:W-:Y:S02]  /*0480*/  IMAD.WIDE R18, R9.reuse, 0x4, R6 ;  /* 0x0000000409127825 */ /* 0x042fe400078e0206 */
[----:B-----5:R1:W-:Y:S04]  /*0490*/  STG.E desc[UR6][R10.64+0x800], R29 ;  /* 0x0008001d0a007986 */ /* 0x0203e8000c101906 */
[----:B--2---:R-:W2:Y:S04]  /*04a0*/  LDG.E.U8 R21, desc[UR6][R14.64] ;  /* 0x000000060e157981 */ /* 0x004ea8000c1e1100 */
[----:B--2---:R2:W-:Y:S04]  /*04b0*/  STG.E desc[UR6][R18.64+-0x600], R21 ;  /* 0xfffa001512007986 */ /* 0x0045e8000c101906 */
[----:B---3--:R-:W3:Y:S04]  /*04c0*/  LDG.E.U8 R23, desc[UR6][R14.64+0x80] ;  /* 0x000080060e177981 */ /* 0x008ee8000c1e1100 */
[----:B---3--:R3:W-:Y:S04]  /*04d0*/  STG.E desc[UR6][R18.64+-0x400], R23 ;  /* 0xfffc001712007986 */ /* 0x0087e8000c101906 */
[----:B----4-:R-:W4:Y:S04]  /*04e0*/  LDG.E.U8 R25, desc[UR6][R14.64+0x100] ;  /* 0x000100060e197981 */ /* 0x010f28000c1e1100 */
[----:B----4-:R3:W-:Y:S04]  /*04f0*/  STG.E desc[UR6][R18.64+-0x200], R25 ;  /* 0xfffe001912007986 */ /* 0x0107e8000c101906 */
[----:B0-----:R-:W4:Y:S04]  /*0500*/  LDG.E.U8 R17, desc[UR6][R14.64+0x180] ;  /* 0x000180060e117981 */ /* 0x001f28000c1e1100 */
[----:B----4-:R3:W-:Y:S04]  /*0510*/  STG.E desc[UR6][R18.64], R17 ;  /* 0x0000001112007986 */ /* 0x0107e8000c101906 */
[----:B------:R-:W4:Y:S04]  /*0520*/  LDG.E.U8 R27, desc[UR6][R14.64+0x200] ;  /* 0x000200060e1b7981 */ /* 0x000f28000c1e1100 */
[----:B----4-:R3:W-:Y:S04]  /*0530*/  STG.E desc[UR6][R18.64+0x200], R27 ;  /* 0x0002001b12007986 */ /* 0x0107e8000c101906 */
[----:B-1----:R-:W4:Y:S04]  /*0540*/  LDG.E.U8 R29, desc[UR6][R14.64+0x280] ;  /* 0x000280060e1d7981 */ /* 0x002f28000c1e1100 */
[----:B----4-:R3:W-:Y:S04]  /*0550*/  STG.E desc[UR6][R18.64+0x400], R29 ;  /* 0x0004001d12007986 */ /* 0x0107e8000c101906 */
[----:B--2---:R-:W2:Y:S01]  /*0560*/  LDG.E.U8 R21, desc[UR6][R14.64+0x300] ;  /* 0x000300060e157981 */ /* 0x004ea2000c1e1100 */
[----:B------:R-:W-:Y:S01]  /*0570*/  VIADD R16, R16, 0x10 ;  /* 0x0000001010107836 */ /* 0x000fe20000000000 */
[----:B------:R-:W-:Y:S01]  /*0580*/  IADD3 R10, P2, PT, R10, 0x2000, RZ ;  /* 0x000020000a0a7810 */ /* 0x000fe20007f5e0ff */
[----:B------:R-:W-:Y:S01]  /*0590*/  VIADD R9, R9, 0x800 ;  /* 0x0000080009097836 */ /* 0x000fe20000000000 */
[----:B------:R-:W-:-:S02]  /*05a0*/  IADD3 R12, P3, PT, R12, 0x800, RZ ;  /* 0x000008000c0c7810 */ /* 0x000fc40007f7e0ff */
[----:B------:R-:W-:Y:S01]  /*05b0*/  ISETP.NE.AND P1, PT, R16, RZ, PT ;  /* 0x000000ff1000720c */ /* 0x000fe20003f25270 */
[----:B------:R-:W-:Y:S02]  /*05c0*/  IMAD.X R11, RZ, RZ, R11, P2 ;  /* 0x000000ffff0b7224 */ /* 0x000fe400010e060b */
[----:B------:R-:W-:Y:S01]  /*05d0*/  IMAD.X R13, RZ, RZ, R13, P3 ;  /* 0x000000ffff0d7224 */ /* 0x000fe200018e060d */
[----:B--2---:R3:W-:Y:S09]  /*05e0*/  STG.E desc[UR6][R18.64+0x600], R21 ;  /* 0x0006001512007986 */ /* 0x0047f2000c101906 */
[----:B------:R-:W-:Y:S05]  /*05f0*/  @P1 BRA `(.L_x_50) ;  /* 0xfffffffc00541947 */ /* 0x000fea000383ffff */
.L_x_49:
[----:B------:R-:W-:Y:S05]  /*0600*/  @!P0 EXIT ;  /* 0x000000000000894d */ /* 0x000fea0003800000 */
[----:B------:R-:W0:Y:S01]  /*0610*/  LDCU UR4, c[0x0][0x384] ;  /* 0x00007080ff0477ac */ /* 0x000e220008000800 */
[----:B------:R-:W-:Y:S01]  /*0620*/  ISETP.GE.U32.AND P0, PT, R20, 0x8, PT ;  /* 0x000000081400780c */ /* 0x000fe20003f06070 */
[----:B0-----:R-:W-:-:S06]  /*0630*/  ULOP3.LUT UR5, UR4, 0x7, URZ, 0xc0, !UPT ;  /* 0x0000000704057892 */ /* 0x001fcc000f8ec0ff */
[----:B------:R-:W-:-:S06]  /*0640*/  ISETP.NE.AND P1, PT, RZ, UR5, PT ;  /* 0x00000005ff007c0c */ /* 0x000fcc000bf25270 */
[----:B------:R-:W-:Y:S07]  /*0650*/  @!P0 BRA `(.L_x_51) ;  /* 0x0000000000548947 */ /* 0x000fee0003800000 */
[----:B------:R-:W-:-:S05]  /*0660*/  IMAD R11, R8, 0x80, R5 ;  /* 0x00000080080b7824 */ /* 0x000fca00078e0205 */
[----:B------:R-:W-:-:S04]  /*0670*/  IADD3 R6, P0, PT, R11, R4, RZ ;  /* 0x000000040b067210 */ /* 0x000fc80007f1e0ff */
[----:B------:R-:W-:-:S05]  /*0680*/  LEA.HI.X.SX32 R7, R11, R0, 0x1, P0 ;  /* 0x000000000b077211 */ /* 0x000fca00000f0eff */
[----:B------:R-:W2:Y:S01]  /*0690*/  LDG.E.U8 R9, desc[UR6][R6.64] ;  /* 0x0000000606097981 */ /* 0x000ea2000c1e1100 */
[----:B------:R-:W-:-:S05]  /*06a0*/  IMAD.WIDE R10, R11, 0x4, R2 ;  /* 0x000000040b0a7825 */ /* 0x000fca00078e0202 */
[----:B--2---:R0:W-:Y:S04]  /*06b0*/  STG.E desc[UR6][R10.64], R9 ;  /* 0x000000090a007986 */ /* 0x0041e8000c101906 */
[----:B------:R-:W2:Y:S04]  /*06c0*/  LDG.E.U8 R13, desc[UR6][R6.64+0x80] ;  /* 0x00008006060d7981 */ /* 0x000ea8000c1e1100 */
[----:B--2---:R1:W-:Y:S04]  /*06d0*/  STG.E desc[UR6][R10.64+0x200], R13 ;  /* 0x0002000d0a007986 */ /* 0x0043e8000c101906 */
[----:B------:R-:W2:Y:S04]  /*06e0*/  LDG.E.U8 R15, desc[UR6][R6.64+0x100] ;  /* 0x00010006060f7981 */ /* 0x000ea8000c1e1100 */
[----:B--2---:R2:W-:Y:S04]  /*06f0*/  STG.E desc[UR6][R10.64+0x400], R15 ;  /* 0x0004000f0a007986 */ /* 0x0045e8000c101906 */
[----:B---3--:R-:W3:Y:S04]  /*0700*/  LDG.E.U8 R17, desc[UR6][R6.64+0x180] ;  /* 0x0001800606117981 */ /* 0x008ee8000c1e1100 */
[----:B---3--:R2:W-:Y:S04]  /*0710*/  STG.E desc[UR6][R10.64+0x600], R17 ;  /* 0x000600110a007986 */ /* 0x0085e8000c101906 */
[----:B------:R-:W3:Y:S04]  /*0720*/  LDG.E.U8 R19, desc[UR6][R6.64+0x200] ;  /* 0x0002000606137981 */ /* 0x000ee8000c1e1100 */
[----:B---3--:R2:W-:Y:S04]  /*0730*/  STG.E desc[UR6][R10.64+0x800], R19 ;  /* 0x000800130a007986 */ /* 0x0085e8000c101906 */
[----:B------:R-:W3:Y:S04]  /*0740*/  LDG.E.U8 R21, desc[UR6][R6.64+0x280] ;  /* 0x0002800606157981 */ /* 0x000ee8000c1e1100 */
[----:B---3--:R2:W-:Y:S04]  /*0750*/  STG.E desc[UR6][R10.64+0xa00], R21 ;  /* 0x000a00150a007986 */ /* 0x0085e8000c101906 */
[----:B0-----:R-:W3:Y:S04]  /*0760*/  LDG.E.U8 R9, desc[UR6][R6.64+0x300] ;  /* 0x0003000606097981 */ /* 0x001ee8000c1e1100 */
[----:B---3--:R2:W-:Y:S04]  /*0770*/  STG.E desc[UR6][R10.64+0xc00], R9 ;  /* 0x000c00090a007986 */ /* 0x0085e8000c101906 */
[----:B-1----:R-:W3:Y:S01]  /*0780*/  LDG.E.U8 R13, desc[UR6][R6.64+0x380] ;  /* 0x00038006060d7981 */ /* 0x002ee2000c1e1100 */
[----:B------:R-:W-:-:S03]  /*0790*/  VIADD R8, R8, 0x8 ;  /* 0x0000000808087836 */ /* 0x000fc60000000000 */
[----:B---3--:R2:W-:Y:S04]  /*07a0*/  STG.E desc[UR6][R10.64+0xe00], R13 ;  /* 0x000e000d0a007986 */ /* 0x0085e8000c101906 */
.L_x_51:
[----:B------:R-:W-:Y:S05]  /*07b0*/  @!P1 EXIT ;  /* 0x000000000000994d */ /* 0x000fea0003800000 */
[----:B------:R-:W-:Y:S02]  /*07c0*/  UISETP.GE.U32.AND UP0, UPT, UR5, 0x4, UPT ;  /* 0x000000040500788c */ /* 0x000fe4000bf06070 */
[----:B------:R-:W-:-:S06]  /*07d0*/  ULOP3.LUT UR4, UR4, 0x3, URZ, 0xc0, !UPT ;  /* 0x0000000304047892 */ /* 0x000fcc000f8ec0ff */
[----:B------:R-:W-:Y:S01]  /*07e0*/  ISETP.NE.AND P0, PT, RZ, UR4, PT ;  /* 0x00000004ff007c0c */ /* 0x000fe2000bf05270 */
[----:B------:R-:W-:-:S12]  /*07f0*/  BRA.U !UP0, `(.L_x_52) ;  /* 0x0000000108347547 */ /* 0x000fd8000b800000 */
[----:B--2---:R-:W-:-:S05]  /*0800*/  IMAD R11, R8, 0x80, R5 ;  /* 0x00000080080b7824 */ /* 0x004fca00078e0205 */
        /* <DEDUP_REMOVED lines=9> */
[----:B---3--:R-:W2:Y:S01]  /*08a0*/  LDG.E.U8 R17, desc[UR6][R6.64+0x180] ;  /* 0x0001800606117981 */ /* 0x008ea2000c1e1100 */
[----:B------:R-:W-:-:S03]  /*08b0*/  VIADD R8, R8, 0x4 ;  /* 0x0000000408087836 */ /* 0x000fc60000000000 */
[----:B--2---:R0:W-:Y:S04]  /*08c0*/  STG.E desc[UR6][R10.64+0x600], R17 ;  /* 0x000600110a007986 */ /* 0x0041e8000c101906 */
.L_x_52:
[----:B------:R-:W-:Y:S05]  /*08d0*/  @!P0 EXIT ;  /* 0x000000000000894d */ /* 0x000fea0003800000 */
[----:B------:R-:W-:Y:S01]  /*08e0*/  IMAD R5, R8, 0x80, R5 ;  /* 0x0000008008057824 */ /* 0x000fe200078e0205 */
[----:B------:R-:W-:-:S12]  /*08f0*/  UIADD3 UR4, UPT, UPT, -UR4, URZ, URZ ;  /* 0x000000ff04047290 */ /* 0x000fd8000fffe1ff */
.L_x_53:
[----:B------:R-:W-:-:S04]  /*0900*/  IADD3 R8, P0, PT, R5, R4, RZ ;  /* 0x0000000405087210 */ /* 0x000fc80007f1e0ff */
[----:B012---:R-:W-:-:S06]  /*0910*/  LEA.HI.X.SX32 R9, R5, R0, 0x1, P0 ;  /* 0x0000000005097211 */ /* 0x007fcc00000f0eff */
[----:B------:R-:W2:Y:S01]  /*0920*/  LDG.E.U8 R9, desc[UR6][R8.64] ;  /* 0x0000000608097981 */ /* 0x000ea2000c1e1100 */
[----:B------:R-:W-:Y:S01]  /*0930*/  IMAD.WIDE R6, R5, 0x4, R2 ;  /* 0x0000000405067825 */ /* 0x000fe200078e0202 */
[----:B------:R-:W-:-:S03]  /*0940*/  UIADD3 UR4, UPT, UPT, UR4, 0x1, URZ ;  /* 0x0000000104047890 */ /* 0x000fc6000fffe0ff */
[----:B------:R-:W-:Y:S01]  /*0950*/  VIADD R5, R5, 0x80 ;  /* 0x0000008005057836 */ /* 0x000fe20000000000 */
[----:B------:R-:W-:Y:S01]  /*0960*/  UISETP.NE.AND UP0, UPT, UR4, URZ, UPT ;  /* 0x000000ff0400728c */ /* 0x000fe2000bf05270 */
[----:B--2---:R1:W-:Y:S08]  /*0970*/  STG.E desc[UR6][R6.64], R9 ;  /* 0x0000000906007986 */ /* 0x0043f0000c101906 */
[----:B------:R-:W-:Y:S05]  /*0980*/  BRA.U UP0, `(.L_x_53) ;  /* 0xfffffffd00dc7547 */ /* 0x000fea000b83ffff */
[----:B------:R-:W-:Y:S05]  /*0990*/  EXIT ;  /* 0x000000000000794d */ /* 0x000fea0003800000 */
.L_x_48:
[----:B------:R-:W-:-:S13]  /*09a0*/  ISETP.GE.AND P0, PT, R7, 0x1, PT ;  /* 0x000000010700780c */ /* 0x000fda0003f06270 */
[----:B------:R-:W-:Y:S05]  /*09b0*/  @!P0 EXIT ;  /* 0x000000000000894d */ /* 0x000fea0003800000 */
[C---:B------:R-:W-:Y:S01]  /*09c0*/  ISETP.GE.U32.AND P0, PT, R7.reuse, 0x10, PT ;  /* 0x000000100700780c */ /* 0x040fe20003f06070 */
[----:B------:R-:W-:Y:S01]  /*09d0*/  IMAD.MOV.U32 R8, RZ, RZ, RZ ;  /* 0x000000ffff087224 */ /* 0x000fe200078e00ff */
[----:B------:R-:W-:-:S11]  /*09e0*/  LOP3.LUT R14, R7, 0xf, RZ, 0xc0, !PT ;  /* 0x0000000f070e7812 */ /* 0x000fd600078ec0ff */
[----:B------:R-:W-:Y:S05]  /*09f0*/  @!P0 BRA `(.L_x_54) ;  /* 0x0000000400988947 */ /* 0x000fea0003800000 */
[----:B------:R-:W-:Y:S01]  /*0a00*/  LOP3.LUT R8, R7, 0x7ffffff0, RZ, 0xc0, !PT ;  /* 0x7ffffff007087812 */ /* 0x000fe200078ec0ff */
[----:B------:R-:W-:-:S07]  /*0a10*/  IMAD.MOV.U32 R9, RZ, RZ, RZ ;  /* 0x000000ffff097224 */ /* 0x000fce00078e00ff */
.L_x_57:
[----:B------:R-:W-:-:S05]  /*0a20*/  IMAD R7, R9, 0x80, R5 ;  /* 0x0000008009077824 */ /* 0x000fca00078e0205 */
[----:B------:R-:W-:-:S13]  /*0a30*/  ISETP.GE.AND P0, PT, R7, R6, PT ;  /* 0x000000060700720c */ /* 0x000fda0003f06270 */
[----:B0-----:R-:W-:-:S05]  /*0a40*/  @!P0 IADD3 R12, P1, PT, R7, R4, RZ ;  /* 0x00000004070c8210 */ /* 0x001fca0007f3e0ff */
        /* <DEDUP_REMOVED lines=72> */
[----:B0-----:R-:W-:-:S02]  /*0ed0*/  VIADD R17, R7, 0x600 ;  /* 0x0000060007117836 */ /* 0x001fc40000000000 */
[----:B--2---:R0:W-:Y:S10]  /*0ee0*/  @!P0 STG.E desc[UR6][R12.64+0x200], R15 ;  /* 0x0002000f0c008986 */ /* 0x0041f4000c101906 */
[----:B------:R-:W2:Y:S01]  /*0ef0*/  @!P1 LDG.E.U8 R23, desc[UR6][R10.64+0x100] ;  /* 0x000100060a179981 */ /* 0x000ea2000c1e1100 */
[----:B------:R-:W-:Y:S01]  /*0f00*/  ISETP.GE.AND P0, PT, R17, R6, PT ;  /* 0x000000061100720c */ /* 0x000fe20003f06270 */
[----:B------:R-:W-:-:S02]  /*0f10*/  VIADD R19, R7, 0x680 ;  /* 0x0000068007137836 */ /* 0x000fc40000000000 */
[----:B--2---:R2:W-:Y:S10]  /*0f20*/  @!P1 STG.E desc[UR6][R12.64+0x400], R23 ;  /* 0x000400170c009986 */ /* 0x0045f4000c101906 */
[----:B------:R-:W3:Y:S01]  /*0f30*/  @!P0 LDG.E.U8 R17, desc[UR6][R10.64+0x180] ;  /* 0x000180060a118981 */ /* 0x000ee2000c1e1100 */
[----:B------:R-:W-:Y:S01]  /*0f40*/  ISETP.GE.AND P1, PT, R19, R6, PT ;  /* 0x000000061300720c */ /* 0x000fe20003f26270 */
[----:B-1----:R-:W-:-:S02]  /*0f50*/  VIADD R21, R7, 0x700 ;  /* 0x0000070007157836 */ /* 0x002fc40000000000 */
[----:B---3--:R2:W-:Y:S10]  /*0f60*/  @!P0 STG.E desc[UR6][R12.64+0x600], R17 ;  /* 0x000600110c008986 */ /* 0x0085f4000c101906 */
[----:B------:R-:W3:Y:S01]  /*0f70*/  @!P1 LDG.E.U8 R19, desc[UR6][R10.64+0x200] ;  /* 0x000200060a139981 */ /* 0x000ee2000c1e1100 */
[----:B------:R-:W-:Y:S01]  /*0f80*/  ISETP.GE.AND P0, PT, R21, R6, PT ;  /* 0x000000061500720c */ /* 0x000fe20003f06270 */
[----:B------:R-:W-:-:S02]  /*0f90*/  VIADD R7, R7, 0x780 ;  /* 0x0000078007077836 */ /* 0x000fc40000000000 */
[----:B---3--:R2:W-:Y:S10]  /*0fa0*/  @!P1 STG.E desc[UR6][R12.64+0x800], R19 ;  /* 0x000800130c009986 */ /* 0x0085f4000c101906 */
[----:B0-----:R-:W3:Y:S01]  /*0fb0*/  @!P0 LDG.E.U8 R15, desc[UR6][R10.64+0x280] ;  /* 0x000280060a0f8981 */ /* 0x001ee2000c1e1100 */
[----:B------:R-:W-:Y:S01]  /*0fc0*/  VIADD R9, R9, 0x10 ;  /* 0x0000001009097836 */ /* 0x000fe20000000000 */
[----:B------:R-:W-:Y:S04]  /*0fd0*/  BSSY.RECONVERGENT B0, `(.L_x_55) ;  /* 0x0000007000007945 */ /* 0x000fe80003800200 */
[----:B------:R-:W-:Y:S01]  /*0fe0*/  ISETP.NE.AND P1, PT, R9, R8, PT ;  /* 0x000000080900720c */ /* 0x000fe20003f25270 */
[----:B---3--:R2:W-:Y:S01]  /*0ff0*/  @!P0 STG.E desc[UR6][R12.64+0xa00], R15 ;  /* 0x000a000f0c008986 */ /* 0x0085e2000c101906 */
[----:B------:R-:W-:-:S13]  /*1000*/  ISETP.GE.AND P0, PT, R7, R6, PT ;  /* 0x000000060700720c */ /* 0x000fda0003f06270 */
[----:B--2---:R-:W-:Y:S05]  /*1010*/  @P0 BRA `(.L_x_56) ;  /* 0x0000000000080947 */ /* 0x004fea0003800000 */
[----:B------:R-:W2:Y:S04]  /*1020*/  LDG.E.U8 R11, desc[UR6][R10.64+0x300] ;  /* 0x000300060a0b7981 */ /* 0x000ea8000c1e1100 */
[----:B--2---:R0:W-:Y:S02]  /*1030*/  STG.E desc[UR6][R12.64+0xc00], R11 ;  /* 0x000c000b0c007986 */ /* 0x0041e4000c101906 */
.L_x_56:
[----:B------:R-:W-:Y:S05]  /*1040*/  BSYNC.RECONVERGENT B0 ;  /* 0x0000000000007941 */ /* 0x000fea0003800200 */
.L_x_55:
[----:B------:R-:W-:Y:S05]  /*1050*/  @P1 BRA `(.L_x_57) ;  /* 0xfffffff800701947 */ /* 0x000fea000383ffff */
.L_x_54:
[----:B------:R-:W-:-:S13]  /*1060*/  ISETP.NE.AND P0, PT, R14, RZ, PT ;  /* 0x000000ff0e00720c */ /* 0x000fda0003f05270 */
[----:B------:R-:W-:Y:S05]  /*1070*/  @!P0 EXIT ;  /* 0x000000000000894d */ /* 0x000fea0003800000 */
[----:B------:R-:W1:Y:S01]  /*1080*/  LDCU UR5, c[0x0][0x384] ;  /* 0x00007080ff0577ac */ /* 0x000e620008000800 */
[----:B------:R-:W-:Y:S01]  /*1090*/  ISETP.GE.U32.AND P0, PT, R14, 0x8, PT ;  /* 0x000000080e00780c */ /* 0x000fe20003f06070 */
[----:B-1----:R-:W-:-:S12]  /*10a0*/  ULOP3.LUT UR8, UR5, 0x7, URZ, 0xc0, !UPT ;  /* 0x0000000705087892 */ /* 0x002fd8000f8ec0ff */
[----:B------:R-:W-:Y:S05]  /*10b0*/  @!P0 BRA `(.L_x_58) ;  /* 0x0000000000f88947 */ /* 0x000fea0003800000 */
[----:B------:R-:W-:Y:S01]  /*10c0*/  IMAD R15, R8, 0x80, R5 ;  /* 0x00000080080f7824 */ /* 0x000fe200078e0205 */
[----:B------:R-:W-:Y:S03]  /*10d0*/  BSSY.RECONVERGENT B0, `(.L_x_59) ;  /* 0x0000017000007945 */ /* 0x000fe60003800200 */
[C---:B------:R-:W-:Y:S01]  /*10e0*/  VIADD R7, R15.reuse, 0x80 ;  /* 0x000000800f077836 */ /* 0x040fe20000000000 */
[C---:B------:R-:W-:Y:S01]  /*10f0*/  ISETP.GE.AND P6, PT, R15.reuse, R6, PT ;  /* 0x000000060f00720c */ /* 0x040fe20003fc6270 */
[C---:B------:R-:W-:Y:S01]  /*1100*/  VIADD R9, R15.reuse, 0x100 ;  /* 0x000001000f097836 */ /* 0x040fe20000000000 */
[C---:B------:R-:W-:Y:S01]  /*1110*/  IADD3 R10, P4, PT, R15.reuse, R4, RZ ;  /* 0x000000040f0a7210 */ /* 0x040fe20007f9e0ff */
[----:B0-----:R-:W-:Y:S01]  /*1120*/  VIADD R11, R15, 0x180 ;  /* 0x000001800f0b7836 */ /* 0x001fe20000000000 */
[-C--:B------:R-:W-:Y:S01]  /*1130*/  ISETP.GE.AND P2, PT, R7, R6.reuse, PT ;  /* 0x000000060700720c */ /* 0x080fe20003f46270 */
[----:B------:R-:W-:Y:S01]  /*1140*/  VIADD R7, R15, 0x200 ;  /* 0x000002000f077836 */ /* 0x000fe20000000000 */
[-C--:B------:R-:W-:Y:S01]  /*1150*/  ISETP.GE.AND P0, PT, R9, R6.reuse, PT ;  /* 0x000000060900720c */ /* 0x080fe20003f06270 */
[C---:B------:R-:W-:Y:S01]  /*1160*/  VIADD R13, R15.reuse, 0x300 ;  /* 0x000003000f0d7836 */ /* 0x040fe20000000000 */
[----:B------:R-:W-:Y:S01]  /*1170*/  P2R R14, PR, RZ, 0x4 ;  /* 0x00000004ff0e7803 */ /* 0x000fe20000000000 */
[----:B------:R-:W-:Y:S01]  /*1180*/  VIADD R9, R15, 0x280 ;  /* 0x000002800f097836 */ /* 0x000fe20000000000 */
[-C--:B------:R-:W-:Y:S01]  /*1190*/  ISETP.GE.AND P2, PT, R7, R6.reuse, PT ;  /* 0x000000060700720c */ /* 0x080fe20003f46270 */
[----:B------:R-:W-:Y:S01]  /*11a0*/  VIADD R7, R15, 0x380 ;  /* 0x000003800f077836 */ /* 0x000fe20000000000 */
[----:B------:R-:W-:-:S02]  /*11b0*/  ISETP.GE.AND P1, PT, R11, R6, PT ;  /* 0x000000060b00720c */ /* 0x000fc40003f26270 */
[----:B------:R-:W-:Y:S02]  /*11c0*/  LEA.HI.X.SX32 R11, R15, R0, 0x1, P4 ;  /* 0x000000000f0b7211 */ /* 0x000fe400020f0eff */
[-C--:B------:R-:W-:Y:S01]  /*11d0*/  ISETP.GE.AND P4, PT, R13, R6.reuse, PT ;  /* 0x000000060d00720c */ /* 0x080fe20003f86270 */
[----:B------:R-:W-:Y:S01]  /*11e0*/  IMAD.WIDE R12, R15, 0x4, R2 ;  /* 0x000000040f0c7825 */ /* 0x000fe200078e0202 */
[-C--:B------:R-:W-:Y:S02]  /*11f0*/  ISETP.GE.AND P3, PT, R9, R6.reuse, PT ;  /* 0x000000060900720c */ /* 0x080fe40003f66270 */
[----:B------:R-:W-:Y:S01]  /*1200*/  ISETP.GE.AND P5, PT, R7, R6, PT ;  /* 0x000000060700720c */ /* 0x000fe20003fa6270 */
[----:B------:R-:W-:-:S12]  /*1210*/  @P6 BRA `(.L_x_60) ;  /* 0x0000000000086947 */ /* 0x000fd80003800000 */
[----:B------:R-:W2:Y:S04]  /*1220*/  LDG.E.U8 R7, desc[UR6][R10.64] ;  /* 0x000000060a077981 */ /* 0x000ea8000c1e1100 */
[----:B--2---:R0:W-:Y:S02]  /*1230*/  STG.E desc[UR6][R12.64], R7 ;  /* 0x000000070c007986 */ /* 0x0041e4000c101906 */
.L_x_60:
[----:B------:R-:W-:Y:S05]  /*1240*/  BSYNC.RECONVERGENT B0 ;  /* 0x0000000000007941 */ /* 0x000fea0003800200 */
.L_x_59:
[----:B------:R-:W-:Y:S01]  /*1250*/  ISETP.NE.AND P6, PT, R14, RZ, PT ;  /* 0x000000ff0e00720c */ /* 0x000fe20003fc5270 */
[----:B------:R-:W-:-:S12]  /*1260*/  BSSY.RECONVERGENT B0, `(.L_x_61) ;  /* 0x0000004000007945 */ /* 0x000fd80003800200 */
[----:B------:R-:W-:Y:S05]  /*1270*/  @P6 BRA `(.L_x_62) ;  /* 0x0000000000086947 */ /* 0x000fea0003800000 */
[----:B0-----:R-:W2:Y:S04]  /*1280*/  LDG.E.U8 R7, desc[UR6][R10.64+0x80] ;  /* 0x000080060a077981 */ /* 0x001ea8000c1e1100 */
[----:B--2---:R1:W-:Y:S02]  /*1290*/  STG.E desc[UR6][R12.64+0x200], R7 ;  /* 0x000200070c007986 */ /* 0x0043e4000c101906 */
.L_x_62:
[----:B------:R-:W-:Y:S05]  /*12a0*/  BSYNC.RECONVERGENT B0 ;  /* 0x0000000000007941 */ /* 0x000fea0003800200 */
.L_x_61:
[----:B------:R-:W-:Y:S04]  /*12b0*/  BSSY.RECONVERGENT B0, `(.L_x_63) ;  /* 0x0000004000007945 */ /* 0x000fe80003800200 */
[----:B------:R-:W-:Y:S05]  /*12c0*/  @P0 BRA `(.L_x_64) ;  /* 0x0000000000080947 */ /* 0x000fea0003800000 */
[----:B01----:R-:W2:Y:S04]  /*12d0*/  LDG.E.U8 R7, desc[UR6][R10.64+0x100] ;  /* 0x000100060a077981 */ /* 0x003ea8000c1e1100 */
[----:B--2---:R2:W-:Y:S02]  /*12e0*/  STG.E desc[UR6][R12.64+0x400], R7 ;  /* 0x000400070c007986 */ /* 0x0045e4000c101906 */
.L_x_64:
[----:B------:R-:W-:Y:S05]  /*12f0*/  BSYNC.RECONVERGENT B0 ;  /* 0x0000000000007941 */ /* 0x000fea0003800200 */
.L_x_63:
[----:B------:R-:W-:Y:S04]  /*1300*/  BSSY.RECONVERGENT B0, `(.L_x_65) ;  /* 0x0000004000007945 */ /* 0x000fe80003800200 */
[----:B------:R-:W-:Y:S05]  /*1310*/  @P1 BRA `(.L_x_66) ;  /* 0x0000000000081947 */ /* 0x000fea0003800000 */
[----:B012---:R-:W2:Y:S04]  /*1320*/  LDG.E.U8 R7, desc[UR6][R10.64+0x180] ;  /* 0x000180060a077981 */ /* 0x007ea8000c1e1100 */
[----:B--2---:R3:W-:Y:S02]  /*1330*/  STG.E desc[UR6][R12.64+0x600], R7 ;  /* 0x000600070c007986 */ /* 0x0047e4000c101906 */
.L_x_66:
[----:B------:R-:W-:Y:S05]  /*1340*/  BSYNC.RECONVERGENT B0 ;  /* 0x0000000000007941 */ /* 0x000fea0003800200 */
.L_x_65:
[----:B------:R-:W-:Y:S04]  /*1350*/  BSSY.RECONVERGENT B0, `(.L_x_67) ;  /* 0x0000004000007945 */ /* 0x000fe80003800200 */
[----:B------:R-:W-:Y:S05]  /*1360*/  @P2 BRA `(.L_x_68) ;  /* 0x0000000000082947 */ /* 0x000fea0003800000 */
[----:B0123--:R-:W2:Y:S04]  /*1370*/  LDG.E.U8 R7, desc[UR6][R10.64+0x200] ;  /* 0x000200060a077981 */ /* 0x00fea8000c1e1100 */
[----:B--2---:R4:W-:Y:S02]  /*1380*/  STG.E desc[UR6][R12.64+0x800], R7 ;  /* 0x000800070c007986 */ /* 0x0049e4000c101906 */
.L_x_68:
[----:B------:R-:W-:Y:S05]  /*1390*/  BSYNC.RECONVERGENT B0 ;  /* 0x0000000000007941 */ /* 0x000fea0003800200 */
.L_x_67:
[----:B------:R-:W-:Y:S04]  /*13a0*/  BSSY.RECONVERGENT B0, `(.L_x_69) ;  /* 0x0000004000007945 */ /* 0x000fe80003800200 */
[----:B------:R-:W-:Y:S05]  /*13b0*/  @P3 BRA `(.L_x_70) ;  /* 0x0000000000083947 */ /* 0x000fea0003800000 */
[----:B01234-:R-:W2:Y:S04]  /*13c0*/  LDG.E.U8 R7, desc[UR6][R10.64+0x280] ;  /* 0x000280060a077981 */ /* 0x01fea8000c1e1100 */
[----:B--2---:R0:W-:Y:S02]  /*13d0*/  STG.E desc[UR6][R12.64+0xa00], R7 ;  /* 0x000a00070c007986 */ /* 0x0041e4000c101906 */
.L_x_70:
[----:B------:R-:W-:Y:S05]  /*13e0*/  BSYNC.RECONVERGENT B0 ;  /* 0x0000000000007941 */ /* 0x000fea0003800200 */
.L_x_69:
[----:B------:R-:W-:Y:S04]  /*13f0*/  BSSY.RECONVERGENT B0, `(.L_x_71) ;  /* 0x0000004000007945 */ /* 0x000fe80003800200 */
[----:B------:R-:W-:Y:S05]  /*1400*/  @P4 BRA `(.L_x_72) ;  /* 0x0000000000084947 */ /* 0x000fea0003800000 */
[----:B01234-:R-:W2:Y:S04]  /*1410*/  LDG.E.U8 R7, desc[UR6][R10.64+0x300] ;  /* 0x000300060a077981 */ /* 0x01fea8000c1e1100 */
[----:B--2---:R0:W-:Y:S02]  /*1420*/  STG.E desc[UR6][R12.64+0xc00], R7 ;  /* 0x000c00070c007986 */ /* 0x0041e4000c101906 */
.L_x_72:
[----:B------:R-:W-:Y:S05]  /*1430*/  BSYNC.RECONVERGENT B0 ;  /* 0x0000000000007941 */ /* 0x000fea0003800200 */
.L_x_71:
[----:B------:R-:W-:Y:S04]  /*1440*/  BSSY.RECONVERGENT B0, `(.L_x_73) ;  /* 0x0000004000007945 */ /* 0x000fe80003800200 */
[----:B------:R-:W-:Y:S05]  /*1450*/  @P5 BRA `(.L_x_74) ;  /* 0x0000000000085947 */ /* 0x000fea0003800000 */
[----:B------:R-:W5:Y:S04]  /*1460*/  LDG.E.U8 R11, desc[UR6][R10.64+0x380] ;  /* 0x000380060a0b7981 */ /* 0x000f68000c1e1100 */
[----:B-----5:R0:W-:Y:S02]  /*1470*/  STG.E desc[UR6][R12.64+0xe00], R11 ;  /* 0x000e000b0c007986 */ /* 0x0201e4000c101906 */
.L_x_74:
[----:B------:R-:W-:Y:S05]  /*1480*/  BSYNC.RECONVERGENT B0 ;  /* 0x0000000000007941 */ /* 0x000fea0003800200 */
.L_x_73:
[----:B------:R-:W-:-:S07]  /*1490*/  VIADD R8, R8, 0x8 ;  /* 0x0000000808087836 */ /* 0x000fce0000000000 */
.L_x_58:
        /* <DEDUP_REMOVED lines=35> */
.L_x_75:
[----:B------:R-:W-:Y:S05]  /*16d0*/  @!P0 EXIT ;  /* 0x000000000000894d */ /* 0x000fea0003800000 */
[----:B------:R-:W-:Y:S01]  /*16e0*/  IMAD R5, R8, 0x80, R5 ;  /* 0x0000008008057824 */ /* 0x000fe200078e0205 */
[----:B------:R-:W-:-:S12]  /*16f0*/  UIADD3 UR4, UPT, UPT, -UR4, URZ, URZ ;  /* 0x000000ff04047290 */ /* 0x000fd8000fffe1ff */
.L_x_76:
[----:B------:R-:W-:-:S13]  /*1700*/  ISETP.GE.AND P0, PT, R5, R6, PT ;  /* 0x000000060500720c */ /* 0x000fda0003f06270 */
[----:B-1----:R-:W-:-:S04]  /*1710*/  @!P0 IADD3 R10, P1, PT, R5, R4, RZ ;  /* 0x00000004050a8210 */ /* 0x002fc80007f3e0ff */
[----:B0-----:R-:W-:-:S06]  /*1720*/  @!P0 LEA.HI.X.SX32 R11, R5, R0, 0x1, P1 ;  /* 0x00000000050b8211 */ /* 0x001fcc00008f0eff */
[----:B------:R-:W5:Y:S01]  /*1730*/  @!P0 LDG.E.U8 R11, desc[UR6][R10.64] ;  /* 0x000000060a0b8981 */ /* 0x000f62000c1e1100 */
[----:B------:R-:W-:Y:S01]  /*1740*/  UIADD3 UR4, UPT, UPT, UR4, 0x1, URZ ;  /* 0x0000000104047890 */ /* 0x000fe2000fffe0ff */
[----:B------:R-:W-:-:S05]  /*1750*/  @!P0 IMAD.WIDE R8, R5, 0x4, R2 ;  /* 0x0000000405088825 */ /* 0x000fca00078e0202 */
[----:B-----5:R0:W-:Y:S01]  /*1760*/  @!P0 STG.E desc[UR6][R8.64], R11 ;  /* 0x0000000b08008986 */ /* 0x0201e2000c101906 */
[----:B------:R-:W-:-:S13]  /*1770*/  ISETP.NE.AND P0, PT, RZ, UR4, PT ;  /* 0x00000004ff007c0c */ /* 0x000fda000bf05270 */
[----:B0-----:R-:W-:Y:S05]  /*1780*/  @!P0 EXIT ;  /* 0x000000000000894d */ /* 0x001fea0003800000 */
[----:B------:R-:W-:Y:S01]  /*1790*/  VIADD R5, R5, 0x80 ;  /* 0x0000008005057836 */ /* 0x000fe20000000000 */
[----:B------:R-:W-:Y:S06]  /*17a0*/  BRA `(.L_x_76) ;  /* 0xfffffffc00d47947 */ /* 0x000fec000383ffff */
.L_x_77:
        /* <DEDUP_REMOVED lines=13> */
.L_x_1064:


//--------------------- .text._ZN3cub18CUB_300001_SM_10006detail11scan_by_key21DeviceScanByKeyKernelINS2_10policy_hubIN6thrust24THRUST_300001_SM_1000_NS18transform_iteratorI6RowKeyNS6_17counting_iteratorIiNS6_11use_defaultESA_SA_EESA_SA_EEhh8SatAddU8E10Policy1000ESC_PhSG_NS0_24ReduceByKeyScanTileStateIhiLb1EEEN4cuda3std3__48equal_toIiEESD_NS0_8NullTypeEmhiEEvT0_PT9_T1_T2_T3_iT4_T5_T6_T7_ --------------------------
	.section	.text._ZN3cub18CUB_300001_SM_10006detail11scan_by_key21DeviceScanByKeyKernelINS2_10policy_hubIN6thrust24THRUST_300001_SM_1000_NS18transform_iteratorI6RowKeyNS6_17counting_iteratorIiNS6_11use_defaultESA_SA_EESA_SA_EEhh8SatAddU8E10Policy1000ESC_PhSG_NS0_24ReduceByKeyScanTileStateIhiLb1EEEN4cuda3std3__48equal_toIiEESD_NS0_8NullTypeEmhiEEvT0_PT9_T1_T2_T3_iT4_T5_T6_T7_,"ax",@progbits
	.align	128
        .global         _ZN3cub18CUB_300001_SM_10006detail11scan_by_key21DeviceScanByKeyKernelINS2_10policy_hubIN6thrust24THRUST_300001_SM_1000_NS18transform_iteratorI6RowKeyNS6_17counting_iteratorIiNS6_11use_defaultESA_SA_EESA_SA_EEhh8SatAddU8E10Policy1000ESC_PhSG_NS0_24ReduceByKeyScanTileStateIhiLb1EEEN4cuda3std3__48equal_toIiEESD_NS0_8NullTypeEmhiEEvT0_PT9_T1_T2_T3_iT4_T5_T6_T7_
        .type           _ZN3cub18CUB_300001_SM_10006detail11scan_by_key21DeviceScanByKeyKernelINS2_10policy_hubIN6thrust24THRUST_300001_SM_1000_NS18transform_iteratorI6RowKeyNS6_17counting_iteratorIiNS6_11use_defaultESA_SA_EESA_SA_EEhh8SatAddU8E10Policy1000ESC_PhSG_NS0_24ReduceByKeyScanTileStateIhiLb1EEEN4cuda3std3__48equal_toIiEESD_NS0_8NullTypeEmhiEEvT0_PT9_T1_T2_T3_iT4_T5_T6_T7_,@function
        .size           _ZN3cub18CUB_300001_SM_10006detail11scan_by_key21DeviceScanByKeyKernelINS2_10policy_hubIN6thrust24THRUST_300001_SM_1000_NS18transform_iteratorI6RowKeyNS6_17counting_iteratorIiNS6_11use_defaultESA_SA_EESA_SA_EEhh8SatAddU8E10Policy1000ESC_PhSG_NS0_24ReduceByKeyScanTileStateIhiLb1EEEN4cuda3std3__48equal_toIiEESD_NS0_8NullTypeEmhiEEvT0_PT9_T1_T2_T3_iT4_T5_T6_T7_,(.L_x_1065 - _ZN3cub18CUB_300001_SM_10006detail11scan_by_key21DeviceScanByKeyKernelINS2_10policy_hubIN6thrust24THRUST_300001_SM_1000_NS18transform_iteratorI6RowKeyNS6_17counting_iteratorIiNS6_11use_defaultESA_SA_EESA_SA_EEhh8SatAddU8E10Policy1000ESC_PhSG_NS0_24ReduceByKeyScanTileStateIhiLb1EEEN4cuda3std3__48equal_toIiEESD_NS0_8NullTypeEmhiEEvT0_PT9_T1_T2_T3_iT4_T5_T6_T7_)
        .other          _ZN3cub18CUB_300001_SM_10006detail11scan_by_key21DeviceScanByKeyKernelINS2_10policy_hubIN6thrust24THRUST_300001_SM_1000_NS18transform_iteratorI6RowKeyNS6_17counting_iteratorIiNS6_11use_defaultESA_SA_EESA_SA_EEhh8SatAddU8E10Policy1000ESC_PhSG_NS0_24ReduceByKeyScanTileStateIhiLb1EEEN4cuda3std3__48equal_toIiEESD_NS0_8NullTypeEmhiEEvT0_PT9_T1_T2_T3_iT4_T5_T6_T7_,@"STO_CUDA_ENTRY STV_DEFAULT"
_ZN3cub18CUB_300001_SM_10006detail11scan_by_key21DeviceScanByKeyKernelINS2_10policy_hubIN6thrust24THRUST_300001_SM_1000_NS18transform_iteratorI6RowKeyNS6_17counting_iteratorIiNS6_11use_defaultESA_SA_EESA_SA_EEhh8SatAddU8E10Policy1000ESC_PhSG_NS0_24ReduceByKeyScanTileStateIhiLb1EEEN4cuda3std3__48equal_toIiEESD_NS0_8NullTypeEmhiEEvT0_PT9_T1_T2_T3_iT4_T5_T6_T7_:
.text._ZN3cub18CUB_300001_SM_10006detail11scan_by_key21DeviceScanByKeyKernelINS2_10policy_hubIN6thrust24THRUST_300001_SM_1000_NS18transform_iteratorI6RowKeyNS6_17counting_iteratorIiNS6_11use_defaultESA_SA_EESA_SA_EEhh8SatAddU8E10Policy1000ESC_PhSG_NS0_24ReduceByKeyScanTileStateIhiLb1EEEN4cuda3std3__48equal_toIiEESD_NS0_8NullTypeEmhiEEvT0_PT9_T1_T2_T3_iT4_T5_T6_T7_:
[----:B------:R-:W-:Y:S01]  /*0000*/  LDC R1, c[0x0][0x37c] ;  /* 0x0000df00ff017b82 */ /* 0x000fe20000000800 */
[----:B------:R-:W0:Y:S01]  /*0010*/  S2R R31, SR_CTAID.X ;  /* 0x00000000001f7919 */ /* 0x000e220000002500 */
[----:B------:R-:W1:Y:S01]  /*0020*/  LDCU.64 UR4, c[0x0][0x3b0] ;  /* 0x00007600ff0477ac */ /* 0x000e620008000a00 */
[----:B------:R-:W2:Y:S01]  /*0030*/  LDCU.64 UR8, c[0x0][0x358] ;  /* 0x00006b00ff0877ac */ /* 0x000ea20008000a00 */
[----:B0-----:R-:W-:-:S03]  /*0040*/  IMAD.WIDE.U32 R2, R31, 0x900, RZ ;  /* 0x000009001f027825 */ /* 0x001fc600078e00ff */
[----:B-1----:R-:W-:-:S04]  /*0050*/  IADD3 R0, P0, PT, -R2, UR4, RZ ;  /* 0x0000000402007c10 */ /* 0x002fc8000ff1e1ff */
[----:B------:R-:W-:Y:S02]  /*0060*/  IADD3.X R28, PT, PT, ~R3, UR5, RZ, P0, !PT ;  /* 0x00000005031c7c10 */ /* 0x000fe400087fe5ff */
[----:B------:R-:W-:-:S04]  /*0070*/  ISETP.GE.U32.AND P0, PT, R0, 0x901, PT ;  /* 0x000009010000780c */ /* 0x000fc80003f06070 */
[----:B------:R-:W-:-:S13]  /*0080*/  ISETP.GE.U32.AND.EX P0, PT, R28, RZ, PT, P0 ;  /* 0x000000ff1c00720c */ /* 0x000fda0003f06100 */
[----:B--2---:R-:W-:Y:S05]  /*0090*/  @!P0 BRA `(.L_x_78) ;  /* 0x0000003800e48947 */ /* 0x004fea0003800000 */
[----:B------:R-:W0:Y:S01]  /*00a0*/  LDC.64 R4, c[0x0][0x380] ;  /* 0x0000e000ff047b82 */ /* 0x000e220000000a00 */
[----:B------:R-:W1:Y:S01]  /*00b0*/  S2R R30, SR_TID.X ;  /* 0x00000000001e7919 */ /* 0x000e620000002100 */
[----:B------:R-:W-:Y:S01]  /*00c0*/  UMOV UR4, 0x400 ;  /* 0x0000040000047882 */ /* 0x000fe20000000000 */
[----:B------:R-:W2:Y:S05]  /*00d0*/  LDCU.64 UR6, c[0x0][0x390] ;  /* 0x00007200ff0677ac */ /* 0x000eaa0008000a00 */
[----:B------:R-:W3:Y:S01]  /*00e0*/  S2UR UR5, SR_CgaCtaId ;  /* 0x00000000000579c3 */ /* 0x000ee20000008800 */
[----:B0-----:R-:W-:-:S04]  /*00f0*/  IABS R7, R5 ;  /* 0x0000000500077213 */ /* 0x001fc80000000000 */
[----:B------:R-:W0:Y:S01]  /*0100*/  I2F.RP R6, R7 ;  /* 0x0000000700067306 */ /* 0x000e220000209400 */
[----:B---3--:R-:W-:Y:S01]  /*0110*/  ULEA UR4, UR5, UR4, 0x18 ;  /* 0x0000000405047291 */ /* 0x008fe2000f8ec0ff */
[C---:B-1----:R-:W-:Y:S02]  /*0120*/  LOP3.LUT R0, R30.reuse, 0x1f, RZ, 0xc0, !PT ;  /* 0x0000001f1e007812 */ /* 0x042fe400078ec0ff */
[----:B------:R-:W-:-:S05]  /*0130*/  LOP3.LUT R11, R30, 0x3e0, RZ, 0xc0, !PT ;  /* 0x000003e01e0b7812 */ /* 0x000fca00078ec0ff */
[----:B------:R-:W-:Y:S01]  /*0140*/  IMAD R11, R11, 0x9, R0 ;  /* 0x000000090b0b7824 */ /* 0x000fe200078e0200 */
[----:B0-----:R-:W0:Y:S04]  /*0150*/  MUFU.RCP R6, R6 ;  /* 0x0000000600067308 */ /* 0x001e280000001000 */
[----:B------:R-:W-:-:S04]  /*0160*/  IADD3 R20, PT, PT, R11, R4, R2 ;  /* 0x000000040b147210 */ /* 0x000fc80007ffe002 */
[----:B------:R-:W-:Y:S01]  /*0170*/  IABS R24, R20 ;  /* 0x0000001400187213 */ /* 0x000fe20000000000 */
[C---:B------:R-:W-:Y:S02]  /*0180*/  VIADD R18, R20.reuse, 0x20 ;  /* 0x0000002014127836 */ /* 0x040fe40000000000 */
[C---:B------:R-:W-:Y:S02]  /*0190*/  VIADD R22, R20.reuse, 0x60 ;  /* 0x0000006014167836 */ /* 0x040fe40000000000 */
[C---:B------:R-:W-:Y:S01]  /*01a0*/  VIADD R16, R20.reuse, 0x40 ;  /* 0x0000004014107836 */ /* 0x040fe20000000000 */
[----:B------:R-:W-:Y:S01]  /*01b0*/  IABS R26, R18 ;  /* 0x00000012001a7213 */ /* 0x000fe20000000000 */
[C---:B------:R-:W-:Y:S01]  /*01c0*/  VIADD R34, R20.reuse, 0x80 ;  /* 0x0000008014227836 */ /* 0x040fe20000000000 */
[----:B------:R-:W-:Y:S01]  /*01d0*/  IABS R32, R22 ;  /* 0x0000001600207213 */ /* 0x000fe20000000000 */
[----:B------:R-:W-:Y:S01]  /*01e0*/  VIADD R38, R20, 0xa0 ;  /* 0x000000a014267836 */ /* 0x000fe20000000000 */
[----:B------:R-:W-:Y:S01]  /*01f0*/  IABS R28, R16 ;  /* 0x00000010001c7213 */ /* 0x000fe20000000000 */
[----:B0-----:R-:W-:Y:S01]  /*0200*/  VIADD R8, R6, 0xffffffe ;  /* 0x0ffffffe06087836 */ /* 0x001fe20000000000 */
[----:B------:R-:W-:Y:S01]  /*0210*/  IABS R36, R34 ;  /* 0x0000002200247213 */ /* 0x000fe20000000000 */
[C---:B------:R-:W-:Y:S01]  /*0220*/  VIADD R42, R20.reuse, 0xc0 ;  /* 0x000000c0142a7836 */ /* 0x040fe20000000000 */
[----:B------:R-:W-:Y:S01]  /*0230*/  IABS R40, R38 ;  /* 0x0000002600287213 */ /* 0x000fe20000000000 */
[----:B------:R0:W1:Y:S01]  /*0240*/  F2I.FTZ.U32.TRUNC.NTZ R9, R8 ;  /* 0x0000000800097305 */ /* 0x000062000021f000 */
[----:B------:R-:W-:Y:S01]  /*0250*/  VIADD R46, R20, 0xe0 ;  /* 0x000000e0142e7836 */ /* 0x000fe20000000000 */
[----:B------:R-:W-:Y:S01]  /*0260*/  LOP3.LUT R18, R18, R5, RZ, 0x3c, !PT ;  /* 0x0000000512127212 */ /* 0x000fe200078e3cff */
[----:B------:R-:W-:Y:S01]  /*0270*/  VIADD R50, R20, 0x100 ;  /* 0x0000010014327836 */ /* 0x000fe20000000000 */
[----:B------:R-:W-:-:S02]  /*0280*/  IABS R44, R42 ;  /* 0x0000002a002c7213 */ /* 0x000fc40000000000 */
[----:B------:R-:W-:Y:S02]  /*0290*/  IABS R48, R46 ;  /* 0x0000002e00307213 */ /* 0x000fe40000000000 */
[----:B------:R-:W-:Y:S01]  /*02a0*/  IABS R52, R50 ;  /* 0x0000003200347213 */ /* 0x000fe20000000000 */
[----:B0-----:R-:W-:Y:S01]  /*02b0*/  IMAD.MOV.U32 R8, RZ, RZ, RZ ;  /* 0x000000ffff087224 */ /* 0x001fe200078e00ff */
[-C--:B------:R-:W-:Y:S02]  /*02c0*/  LOP3.LUT R16, R16, R5.reuse, RZ, 0x3c, !PT ;  /* 0x0000000510107212 */ /* 0x080fe400078e3cff */
[-C--:B------:R-:W-:Y:S02]  /*02d0*/  LOP3.LUT R20, R20, R5.reuse, RZ, 0x3c, !PT ;  /* 0x0000000514147212 */ /* 0x080fe400078e3cff */
[-C--:B------:R-:W-:Y:S01]  /*02e0*/  LOP3.LUT R22, R22, R5.reuse, RZ, 0x3c, !PT ;  /* 0x0000000516167212 */ /* 0x080fe200078e3cff */
[----:B-1----:R-:W-:Y:S01]  /*02f0*/  IMAD.MOV R0, RZ, RZ, -R9 ;  /* 0x000000ffff007224 */ /* 0x002fe200078e0a09 */
[----:B------:R-:W-:-:S02]  /*0300*/  LOP3.LUT R34, R34, R5, RZ, 0x3c, !PT ;  /* 0x0000000522227212 */ /* 0x000fc400078e3cff */
[----:B------:R-:W-:Y:S01]  /*0310*/  LOP3.LUT R38, R38, R5, RZ, 0x3c, !PT ;  /* 0x0000000526267212 */ /* 0x000fe200078e3cff */
[----:B------:R-:W-:Y:S01]  /*0320*/  IMAD R13, R0, R7, RZ ;  /* 0x00000007000d7224 */ /* 0x000fe200078e02ff */
[----:B------:R-:W-:Y:S02]  /*0330*/  IADD3 R0, P0, PT, R2, R11, RZ ;  /* 0x0000000b02007210 */ /* 0x000fe40007f1e0ff */
[----:B------:R-:W-:Y:S01]  /*0340*/  LOP3.LUT R42, R42, R5, RZ, 0x3c, !PT ;  /* 0x000000052a2a7212 */ /* 0x000fe200078e3cff */
[----:B------:R-:W-:Y:S01]  /*0350*/  IMAD.HI.U32 R10, R9, R13, R8 ;  /* 0x0000000d090a7227 */ /* 0x000fe200078e0008 */
[-C--:B------:R-:W-:Y:S02]  /*0360*/  LOP3.LUT R46, R46, R5.reuse, RZ, 0x3c, !PT ;  /* 0x000000052e2e7212 */ /* 0x080fe400078e3cff */
[----:B------:R-:W-:Y:S01]  /*0370*/  LOP3.LUT R50, R50, R5, RZ, 0x3c, !PT ;  /* 0x0000000532327212 */ /* 0x000fe200078e3cff */
[----:B------:R-:W-:Y:S02]  /*0380*/  IMAD.X R2, RZ, RZ, R3, P0 ;  /* 0x000000ffff027224 */ /* 0x000fe400000e0603 */
[----:B------:R-:W-:-:S04]  /*0390*/  IMAD.HI.U32 R14, R10, R26, RZ ;  /* 0x0000001a0a0e7227 */ /* 0x000fc800078e00ff */
[----:B------:R-:W-:Y:S02]  /*03a0*/  IMAD.MOV R8, RZ, RZ, -R14 ;  /* 0x000000ffff087224 */ /* 0x000fe400078e0a0e */
[----:B------:R-:W-:-:S04]  /*03b0*/  IMAD.HI.U32 R6, R10, R24, RZ ;  /* 0x000000180a067227 */ /* 0x000fc800078e00ff */
[----:B------:R-:W-:-:S04]  /*03c0*/  IMAD.HI.U32 R4, R10, R32, RZ ;  /* 0x000000200a047227 */ /* 0x000fc800078e00ff */
[----:B------:R-:W-:Y:S02]  /*03d0*/  IMAD R26, R7, R8, R26 ;  /* 0x00000008071a7224 */ /* 0x000fe400078e021a */
[----:B------:R-:W-:-:S03]  /*03e0*/  IMAD.HI.U32 R9, R10, R28, RZ ;  /* 0x0000001c0a097227 */ /* 0x000fc600078e00ff */
[C---:B------:R-:W-:Y:S01]  /*03f0*/  ISETP.GT.U32.AND P3, PT, R7.reuse, R26, PT ;  /* 0x0000001a0700720c */ /* 0x040fe20003f64070 */
[----:B------:R-:W-:Y:S02]  /*0400*/  IMAD.MOV R3, RZ, RZ, -R6 ;  /* 0x000000ffff037224 */ /* 0x000fe400078e0a06 */
[----:B------:R-:W-:Y:S02]  /*0410*/  IMAD.MOV R8, RZ, RZ, -R4 ;  /* 0x000000ffff087224 */ /* 0x000fe400078e0a04 */
[----:B------:R-:W-:Y:S02]  /*0420*/  IMAD.MOV R11, RZ, RZ, -R9 ;  /* 0x000000ffff0b7224 */ /* 0x000fe400078e0a09 */
[C---:B------:R-:W-:Y:S02]  /*0430*/  IMAD R24, R7.reuse, R3, R24 ;  /* 0x0000000307187224 */ /* 0x040fe400078e0218 */
[C---:B------:R-:W-:Y:S02]  /*0440*/  IMAD R32, R7.reuse, R8, R32 ;  /* 0x0000000807207224 */ /* 0x040fe400078e0220 */
[----:B------:R-:W-:Y:S01]  /*0450*/  IMAD.HI.U32 R13, R10, R36, RZ ;  /* 0x000000240a0d7227 */ /* 0x000fe200078e00ff */
[----:B------:R-:W-:-:S02]  /*0460*/  ISETP.GT.U32.AND P0, PT, R7, R24, PT ;  /* 0x000000180700720c */ /* 0x000fc40003f04070 */
[----:B------:R-:W-:Y:S01]  /*0470*/  ISETP.GT.U32.AND P2, PT, R7, R32, PT ;  /* 0x000000200700720c */ /* 0x000fe20003f44070 */
[----:B------:R-:W-:-:S04]  /*0480*/  IMAD.HI.U32 R12, R10, R40, RZ ;  /* 0x000000280a0c7227 */ /* 0x000fc800078e00ff */
[C---:B------:R-:W-:Y:S02]  /*0490*/  IMAD R28, R7.reuse, R11, R28 ;  /* 0x0000000b071c7224 */ /* 0x040fe400078e021c */
[----:B------:R-:W-:Y:S02]  /*04a0*/  IMAD.MOV R3, RZ, RZ, -R13 ;  /* 0x000000ffff037224 */ /* 0x000fe400078e0a0d */
[----:B------:R-:W-:Y:S01]  /*04b0*/  IMAD.MOV R15, RZ, RZ, -R12 ;  /* 0x000000ffff0f7224 */ /* 0x000fe200078e0a0c */
[----:B------:R-:W-:Y:S01]  /*04c0*/  ISETP.GT.U32.AND P6, PT, R7, R28, PT ;  /* 0x0000001c0700720c */ /* 0x000fe20003fc4070 */
[----:B------:R-:W-:-:S04]  /*04d0*/  IMAD.HI.U32 R8, R10, R44, RZ ;  /* 0x0000002c0a087227 */ /* 0x000fc800078e00ff */
[----:B------:R-:W-:-:S04]  /*04e0*/  IMAD.HI.U32 R11, R10, R48, RZ ;  /* 0x000000300a0b7227 */ /* 0x000fc800078e00ff */
[----:B------:R-:W-:-:S04]  /*04f0*/  IMAD.HI.U32 R10, R10, R52, RZ ;  /* 0x000000340a0a7227 */ /* 0x000fc800078e00ff */
[C---:B------:R-:W-:Y:S02]  /*0500*/  IMAD R36, R7.reuse, R3, R36 ;  /* 0x0000000307247224 */ /* 0x040fe400078e0224 */
[C---:B------:R-:W-:Y:S02]  /*0510*/  IMAD R40, R7.reuse, R15, R40 ;  /* 0x0000000f07287224 */ /* 0x040fe400078e0228 */
[----:B------:R-:W-:Y:S01]  /*0520*/  IMAD.MOV R3, RZ, RZ, -R8 ;  /* 0x000000ffff037224 */ /* 0x000fe200078e0a08 */
[C---:B------:R-:W-:Y:S01]  /*0530*/  ISETP.GT.U32.AND P4, PT, R7.reuse, R36, PT ;  /* 0x000000240700720c */ /* 0x040fe20003f84070 */
[----:B------:R-:W-:Y:S01]  /*0540*/  IMAD.MOV R15, RZ, RZ, -R11 ;  /* 0x000000ffff0f7224 */ /* 0x000fe200078e0a0b */
[C---:B------:R-:W-:Y:S01]  /*0550*/  ISETP.GT.U32.AND P5, PT, R7.reuse, R40, PT ;  /* 0x000000280700720c */ /* 0x040fe20003fa4070 */
[----:B------:R-:W-:Y:S02]  /*0560*/  IMAD.MOV R17, RZ, RZ, -R10 ;  /* 0x000000ffff117224 */ /* 0x000fe400078e0a0a */
[----:B------:R-:W-:-:S02]  /*0570*/  IMAD R44, R7, R3, R44 ;  /* 0x00000003072c7224 */ /* 0x000fc400078e022c */
[C---:B------:R-:W-:Y:S01]  /*0580*/  IMAD R48, R7.reuse, R15, R48 ;  /* 0x0000000f07307224 */ /* 0x040fe200078e0230 */
[----:B------:R-:W0:Y:S01]  /*0590*/  S2R R3, SR_LANEID ;  /* 0x0000000000037919 */ /* 0x000e220000000000 */
[C---:B------:R-:W-:Y:S02]  /*05a0*/  IMAD R52, R7.reuse, R17, R52 ;  /* 0x0000001107347224 */ /* 0x040fe400078e0234 */
[--C-:B------:R-:W-:Y:S02]  /*05b0*/  @!P3 IMAD.IADD R26, R26, 0x1, -R7.reuse ;  /* 0x000000011a1ab824 */ /* 0x100fe400078e0a07 */
[----:B------:R-:W-:Y:S01]  /*05c0*/  @!P3 VIADD R14, R14, 0x1 ;  /* 0x000000010e0eb836 */ /* 0x000fe20000000000 */
[C---:B------:R-:W-:Y:S01]  /*05d0*/  ISETP.GT.U32.AND P3, PT, R7.reuse, R44, PT ;  /* 0x0000002c0700720c */ /* 0x040fe20003f64070 */
[----:B------:R-:W-:Y:S01]  /*05e0*/  @!P0 VIADD R6, R6, 0x1 ;  /* 0x0000000106068836 */ /* 0x000fe20000000000 */
[----:B------:R-:W-:Y:S01]  /*05f0*/  ISETP.GE.U32.AND P1, PT, R26, R7, PT ;  /* 0x000000071a00720c */ /* 0x000fe20003f26070 */
[----:B------:R-:W-:Y:S01]  /*0600*/  @!P0 IMAD.IADD R24, R24, 0x1, -R7 ;  /* 0x0000000118188824 */ /* 0x000fe200078e0a07 */
[----:B------:R-:W-:Y:S01]  /*0610*/  ISETP.GT.U32.AND P0, PT, R7, R48, PT ;  /* 0x000000300700720c */ /* 0x000fe20003f04070 */
[----:B------:R-:W-:-:S02]  /*0620*/  @!P2 VIADD R4, R4, 0x1 ;  /* 0x000000010404a836 */ /* 0x000fc40000000000 */
[--C-:B------:R-:W-:Y:S01]  /*0630*/  @!P2 IMAD.IADD R32, R32, 0x1, -R7.reuse ;  /* 0x000000012020a824 */ /* 0x100fe200078e0a07 */
[----:B------:R-:W-:Y:S01]  /*0640*/  ISETP.GT.U32.AND P2, PT, R7, R52, PT ;  /* 0x000000340700720c */ /* 0x000fe20003f44070 */
[--C-:B------:R-:W-:Y:S02]  /*0650*/  @!P6 IMAD.IADD R28, R28, 0x1, -R7.reuse ;  /* 0x000000011c1ce824 */ /* 0x100fe400078e0a07 */
[--C-:B------:R-:W-:Y:S02]  /*0660*/  @!P4 IMAD.IADD R36, R36, 0x1, -R7.reuse ;  /* 0x000000012424c824 */ /* 0x100fe400078e0a07 */
[----:B------:R-:W-:Y:S02]  /*0670*/  @!P5 IMAD.IADD R40, R40, 0x1, -R7 ;  /* 0x000000012828d824 */ /* 0x000fe400078e0a07 */
[----:B------:R-:W-:Y:S01]  /*0680*/  @!P4 VIADD R13, R13, 0x1 ;  /* 0x000000010d0dc836 */ /* 0x000fe20000000000 */
[-C--:B------:R-:W-:Y:S01]  /*0690*/  ISETP.GE.U32.AND P4, PT, R28, R7.reuse, PT ;  /* 0x000000071c00720c */ /* 0x080fe20003f86070 */
[----:B------:R-:W-:Y:S01]  /*06a0*/  @!P5 VIADD R12, R12, 0x1 ;  /* 0x000000010c0cd836 */ /* 0x000fe20000000000 */
[----:B------:R-:W-:Y:S01]  /*06b0*/  ISETP.GE.U32.AND P5, PT, R24, R7, PT ;  /* 0x000000071800720c */ /* 0x000fe20003fa6070 */
[----:B------:R-:W-:-:S02]  /*06c0*/  @!P3 VIADD R8, R8, 0x1 ;  /* 0x000000010808b836 */ /* 0x000fc40000000000 */
[--C-:B------:R-:W-:Y:S01]  /*06d0*/  @!P3 IMAD.IADD R44, R44, 0x1, -R7.reuse ;  /* 0x000000012c2cb824 */ /* 0x100fe200078e0a07 */
[-C--:B------:R-:W-:Y:S01]  /*06e0*/  ISETP.GE.U32.AND P3, PT, R32, R7.reuse, PT ;  /* 0x000000072000720c */ /* 0x080fe20003f66070 */
[----:B------:R-:W-:Y:S02]  /*06f0*/  @!P0 VIADD R11, R11, 0x1 ;  /* 0x000000010b0b8836 */ /* 0x000fe40000000000 */
[--C-:B------:R-:W-:Y:S01]  /*0700*/  @!P0 IMAD.IADD R48, R48, 0x1, -R7.reuse ;  /* 0x0000000130308824 */ /* 0x100fe200078e0a07 */
[-C--:B------:R-:W-:Y:S01]  /*0710*/  ISETP.GE.U32.AND P0, PT, R36, R7.reuse, PT ;  /* 0x000000072400720c */ /* 0x080fe20003f06070 */
[----:B------:R-:W-:Y:S02]  /*0720*/  @!P2 VIADD R10, R10, 0x1 ;  /* 0x000000010a0aa836 */ /* 0x000fe40000000000 */
[----:B------:R-:W-:Y:S01]  /*0730*/  @!P2 IMAD.IADD R52, R52, 0x1, -R7 ;  /* 0x000000013434a824 */ /* 0x000fe200078e0a07 */
[-C--:B------:R-:W-:Y:S01]  /*0740*/  ISETP.GE.U32.AND P2, PT, R40, R7.reuse, PT ;  /* 0x000000072800720c */ /* 0x080fe20003f46070 */
[----:B------:R-:W-:Y:S01]  /*0750*/  @!P6 VIADD R9, R9, 0x1 ;  /* 0x000000010909e836 */ /* 0x000fe20000000000 */
[----:B------:R-:W-:Y:S01]  /*0760*/  ISETP.GE.AND P6, PT, R50, RZ, PT ;  /* 0x000000ff3200720c */ /* 0x000fe20003fc6270 */
[----:B------:R-:W-:Y:S01]  /*0770*/  @P5 VIADD R6, R6, 0x1 ;  /* 0x0000000106065836 */ /* 0x000fe20000000000 */
[-C--:B------:R-:W-:Y:S01]  /*0780*/  ISETP.GE.U32.AND P5, PT, R48, R7.reuse, PT ;  /* 0x000000073000720c */ /* 0x080fe20003fa6070 */
[----:B------:R-:W-:Y:S01]  /*0790*/  @P4 VIADD R9, R9, 0x1 ;  /* 0x0000000109094836 */ /* 0x000fe20000000000 */
[-C--:B------:R-:W-:Y:S01]  /*07a0*/  ISETP.GE.U32.AND P4, PT, R44, R7.reuse, PT ;  /* 0x000000072c00720c */ /* 0x080fe20003f86070 */
[----:B------:R-:W-:Y:S01]  /*07b0*/  @P3 VIADD R4, R4, 0x1 ;  /* 0x0000000104043836 */ /* 0x000fe20000000000 */
[----:B------:R-:W-:Y:S01]  /*07c0*/  ISETP.GE.U32.AND P3, PT, R52, R7, PT ;  /* 0x000000073400720c */ /* 0x000fe20003f66070 */
[----:B------:R-:W-:Y:S01]  /*07d0*/  @P0 VIADD R13, R13, 0x1 ;  /* 0x000000010d0d0836 */ /* 0x000fe20000000000 */
[----:B------:R-:W-:Y:S01]  /*07e0*/  ISETP.GE.AND P0, PT, R18, RZ, PT ;  /* 0x000000ff1200720c */ /* 0x000fe20003f06270 */
[----:B------:R-:W-:Y:S01]  /*07f0*/  @P1 VIADD R14, R14, 0x1 ;  /* 0x000000010e0e1836 */ /* 0x000fe20000000000 */
[----:B------:R-:W-:Y:S01]  /*0800*/  ISETP.GE.AND P1, PT, R20, RZ, PT ;  /* 0x000000ff1400720c */ /* 0x000fe20003f26270 */
[----:B------:R-:W-:Y:S01]  /*0810*/  @P2 VIADD R12, R12, 0x1 ;  /* 0x000000010c0c2836 */ /* 0x000fe20000000000 */
[----:B------:R-:W-:-:S03]  /*0820*/  ISETP.GE.AND P2, PT, R16, RZ, PT ;  /* 0x000000ff1000720c */ /* 0x000fc60003f46270 */
[----:B------:R-:W-:Y:S01]  /*0830*/  @P5 VIADD R11, R11, 0x1 ;  /* 0x000000010b0b5836 */ /* 0x000fe20000000000 */
[----:B------:R-:W-:Y:S01]  /*0840*/  ISETP.GE.AND P5, PT, R34, RZ, PT ;  /* 0x000000ff2200720c */ /* 0x000fe20003fa6270 */
[----:B------:R-:W-:Y:S01]  /*0850*/  @P4 VIADD R8, R8, 0x1 ;  /* 0x0000000108084836 */ /* 0x000fe20000000000 */
[----:B------:R-:W-:Y:S01]  /*0860*/  ISETP.GE.AND P4, PT, R22, RZ, PT ;  /* 0x000000ff1600720c */ /* 0x000fe20003f86270 */
[----:B------:R-:W-:Y:S01]  /*0870*/  @P3 VIADD R10, R10, 0x1 ;  /* 0x000000010a0a3836 */ /* 0x000fe20000000000 */
[----:B------:R-:W-:Y:S01]  /*0880*/  ISETP.GE.AND P3, PT, R38, RZ, PT ;  /* 0x000000ff2600720c */ /* 0x000fe20003f66270 */
[----:B------:R-:W-:Y:S01]  /*0890*/  @!P0 IMAD.MOV R14, RZ, RZ, -R14 ;  /* 0x000000ffff0e8224 */ /* 0x000fe200078e0a0e */
[----:B------:R-:W-:Y:S01]  /*08a0*/  ISETP.GE.AND P0, PT, R42, RZ, PT ;  /* 0x000000ff2a00720c */ /* 0x000fe20003f06270 */
[----:B------:R-:W-:Y:S01]  /*08b0*/  @!P1 IMAD.MOV R6, RZ, RZ, -R6 ;  /* 0x000000ffff069224 */ /* 0x000fe200078e0a06 */
[----:B------:R-:W-:Y:S01]  /*08c0*/  SHF.R.U32.HI R42, RZ, 0x5, R30 ;  /* 0x00000005ff2a7819 */ /* 0x000fe2000001161e */
[----:B------:R-:W-:Y:S01]  /*08d0*/  @!P2 IMAD.MOV R9, RZ, RZ, -R9 ;  /* 0x000000ffff09a224 */ /* 0x000fe200078e0a09 */
[----:B------:R-:W-:Y:S01]  /*08e0*/  ISETP.GE.AND P2, PT, R46, RZ, PT ;  /* 0x000000ff2e00720c */ /* 0x000fe20003f46270 */
[----:B------:R-:W-:Y:S01]  /*08f0*/  @!P6 IMAD.MOV R10, RZ, RZ, -R10 ;  /* 0x000000ffff0ae224 */ /* 0x000fe200078e0a0a */
[----:B------:R-:W-:Y:S01]  /*0900*/  ISETP.NE.AND P1, PT, R5, RZ, PT ;  /* 0x000000ff0500720c */ /* 0x000fe20003f25270 */
[----:B0-----:R-:W-:Y:S01]  /*0910*/  IMAD R16, R42, 0x120, R3 ;  /* 0x000001202a107824 */ /* 0x001fe200078e0203 */
[----:B------:R-:W-:Y:S01]  /*0920*/  LOP3.LUT R5, RZ, R5, RZ, 0x33, !PT ;  /* 0x00000005ff057212 */ /* 0x000fe200078e33ff */
[----:B------:R-:W-:-:S02]  /*0930*/  @!P4 IMAD.MOV R4, RZ, RZ, -R4 ;  /* 0x000000ffff04c224 */ /* 0x000fc400078e0a04 */
[----:B------:R-:W-:Y:S01]  /*0940*/  @!P5 IMAD.MOV R13, RZ, RZ, -R13 ;  /* 0x000000ffff0dd224 */ /* 0x000fe200078e0a0d */
[----:B------:R-:W-:Y:S01]  /*0950*/  LEA R7, R16, UR4, 0x2 ;  /* 0x0000000410077c11 */ /* 0x000fe2000f8e10ff */
[----:B------:R-:W-:Y:S01]  /*0960*/  @!P3 IMAD.MOV R12, RZ, RZ, -R12 ;  /* 0x000000ffff0cb224 */ /* 0x000fe200078e0a0c */
[C---:B------:R-:W-:Y:S01]  /*0970*/  SEL R6, R5.reuse, R6, !P1 ;  /* 0x0000000605067207 */ /* 0x040fe20004800000 */
[----:B------:R-:W-:Y:S01]  /*0980*/  @!P0 IMAD.MOV R8, RZ, RZ, -R8 ;  /* 0x000000ffff088224 */ /* 0x000fe200078e0a08 */
[C---:B------:R-:W-:Y:S01]  /*0990*/  SEL R14, R5.reuse, R14, !P1 ;  /* 0x0000000e050e7207 */ /* 0x040fe20004800000 */
[----:B------:R-:W-:Y:S01]  /*09a0*/  @!P2 IMAD.MOV R11, RZ, RZ, -R11 ;  /* 0x000000ffff0ba224 */ /* 0x000fe200078e0a0b */
[----:B------:R-:W-:Y:S01]  /*09b0*/  SEL R18, R5, R9, !P1 ;  /* 0x0000000905127207 */ /* 0x000fe20004800000 */
[----:B------:R-:W-:Y:S01]  /*09c0*/  IMAD R9, R3, 0x20, R7 ;  /* 0x0000002003097824 */ /* 0x000fe200078e0207 */
[C---:B------:R-:W-:Y:S01]  /*09d0*/  SEL R20, R5.reuse, R4, !P1 ;  /* 0x0000000405147207 */ /* 0x040fe20004800000 */
[----:B------:R-:W-:Y:S01]  /*09e0*/  STS [R7], R6 ;  /* 0x0000000607007388 */ /* 0x000fe20000000800 */
[----:B------:R-:W-:-:S02]  /*09f0*/  SEL R22, R5, R13, !P1 ;  /* 0x0000000d05167207 */ /* 0x000fc40004800000 */
[C---:B------:R-:W-:Y:S01]  /*0a00*/  SEL R12, R5.reuse, R12, !P1 ;  /* 0x0000000c050c7207 */ /* 0x040fe20004800000 */
[----:B------:R-:W-:Y:S01]  /*0a10*/  STS [R7+0x80], R14 ;  /* 0x0000800e07007388 */ /* 0x000fe20000000800 */
[C---:B------:R-:W-:Y:S02]  /*0a20*/  SEL R8, R5.reuse, R8, !P1 ;  /* 0x0000000805087207 */ /* 0x040fe40004800000 */
[C---:B------:R-:W-:Y:S01]  /*0a30*/  SEL R24, R5.reuse, R11, !P1 ;  /* 0x0000000b05187207 */ /* 0x040fe20004800000 */
[----:B------:R-:W-:Y:S01]  /*0a40*/  STS [R7+0x100], R18 ;  /* 0x0001001207007388 */ /* 0x000fe20000000800 */
[----:B------:R-:W-:Y:S02]  /*0a50*/  SEL R10, R5, R10, !P1 ;  /* 0x0000000a050a7207 */ /* 0x000fe40004800000 */
[----:B--2---:R-:W-:Y:S01]  /*0a60*/  IADD3 R4, P0, PT, R0, UR6, RZ ;  /* 0x0000000600047c10 */ /* 0x004fe2000ff1e0ff */
[----:B------:R-:W-:Y:S03]  /*0a70*/  STS [R7+0x180], R20 ;  /* 0x0001801407007388 */ /* 0x000fe60000000800 */
[----:B------:R-:W-:Y:S01]  /*0a80*/  IADD3.X R5, PT, PT, R2, UR7, RZ, P0, !PT ;  /* 0x0000000702057c10 */ /* 0x000fe200087fe4ff */
[----:B------:R-:W-:Y:S04]  /*0a90*/  STS [R7+0x200], R22 ;  /* 0x0002001607007388 */ /* 0x000fe80000000800 */
[----:B------:R-:W-:Y:S04]  /*0aa0*/  STS [R7+0x280], R12 ;  /* 0x0002800c07007388 */ /* 0x000fe80000000800 */
[----:B------:R0:W-:Y:S04]  /*0ab0*/  STS [R7+0x300], R8 ;  /* 0x0003000807007388 */ /* 0x0001e80000000800 */
[----:B------:R-:W-:Y:S04]  /*0ac0*/  STS [R7+0x380], R24 ;  /* 0x0003801807007388 */ /* 0x000fe80000000800 */
[----:B------:R1:W-:Y:S01]  /*0ad0*/  STS [R7+0x400], R10 ;  /* 0x0004000a07007388 */ /* 0x0003e20000000800 */
[----:B------:R-:W-:-:S03]  /*0ae0*/  NOP ;  /* 0x0000000000007918 */ /* 0x000fc60000000000 */
[----:B------:R-:W-:Y:S04]  /*0af0*/  LDS R32, [R9] ;  /* 0x0000000009207984 */ /* 0x000fe80000000800 */
[----:B------:R-:W-:Y:S04]  /*0b00*/  LDS R33, [R9+0x4] ;  /* 0x0000040009217984 */ /* 0x000fe80000000800 */
[----:B------:R-:W-:Y:S04]  /*0b10*/  LDS R34, [R9+0x8] ;  /* 0x0000080009227984 */ /* 0x000fe80000000800 */
[----:B------:R-:W-:Y:S04]  /*0b20*/  LDS R35, [R9+0xc] ;  /* 0x00000c0009237984 */ /* 0x000fe80000000800 */
[----:B------:R-:W-:Y:S04]  /*0b30*/  LDS R36, [R9+0x10] ;  /* 0x0000100009247984 */ /* 0x000fe80000000800 */
[----:B------:R-:W-:Y:S04]  /*0b40*/  LDS R37, [R9+0x14] ;  /* 0x0000140009257984 */ /* 0x000fe80000000800 */
[----:B------:R-:W-:Y:S04]  /*0b50*/  LDS R38, [R9+0x18] ;  /* 0x0000180009267984 */ /* 0x000fe80000000800 */
[----:B------:R-:W-:Y:S04]  /*0b60*/  LDS R39, [R9+0x1c] ;  /* 0x00001c0009277984 */ /* 0x000fe80000000800 */
[----:B------:R-:W-:Y:S01]  /*0b70*/  LDS R40, [R9+0x20] ;  /* 0x0000200009287984 */ /* 0x000fe20000000800 */
[----:B------:R-:W-:Y:S06]  /*0b80*/  BAR.SYNC.DEFER_BLOCKING 0x0 ;  /* 0x0000000000007b1d */ /* 0x000fec0000010000 */
[----:B0-----:R-:W2:Y:S04]  /*0b90*/  LDG.E.U8 R8, desc[UR8][R4.64] ;  /* 0x0000000804087981 */ /* 0x001ea8000c1e1100 */
[----:B-1----:R-:W3:Y:S04]  /*0ba0*/  LDG.E.U8 R10, desc[UR8][R4.64+0x20] ;  /* 0x00002008040a7981 */ /* 0x002ee8000c1e1100 */
[----:B------:R-:W4:Y:S04]  /*0bb0*/  LDG.E.U8 R11, desc[UR8][R4.64+0x40] ;  /* 0x00004008040b7981 */ /* 0x000f28000c1e1100 */
[----:B------:R-:W5:Y:S04]  /*0bc0*/  LDG.E.U8 R12, desc[UR8][R4.64+0x60] ;  /* 0x00006008040c7981 */ /* 0x000f68000c1e1100 */
[----:B------:R-:W5:Y:S04]  /*0bd0*/  LDG.E.U8 R13, desc[UR8][R4.64+0x80] ;  /* 0x00008008040d7981 */ /* 0x000f68000c1e1100 */
[----:B------:R-:W5:Y:S04]  /*0be0*/  LDG.E.U8 R14, desc[UR8][R4.64+0xa0] ;  /* 0x0000a008040e7981 */ /* 0x000f68000c1e1100 */
[----:B------:R-:W5:Y:S04]  /*0bf0*/  LDG.E.U8 R15, desc[UR8][R4.64+0xc0] ;  /* 0x0000c008040f7981 */ /* 0x000f68000c1e1100 */
[----:B------:R-:W5:Y:S04]  /*0c00*/  LDG.E.U8 R17, desc[UR8][R4.64+0xe0] ;  /* 0x0000e00804117981 */ /* 0x000f68000c1e1100 */
[----:B------:R-:W5:Y:S01]  /*0c10*/  LDG.E.U8 R18, desc[UR8][R4.64+0x100] ;  /* 0x0001000804127981 */ /* 0x000f62000c1e1100 */
[----:B------:R-:W-:Y:S01]  /*0c20*/  IMAD R6, R3, 0x8, R16 ;  /* 0x0000000803067824 */ /* 0x000fe200078e0210 */
[----:B------:R-:W-:Y:S01]  /*0c30*/  ISETP.NE.AND P0, PT, R31, RZ, PT ;  /* 0x000000ff1f00720c */ /* 0x000fe20003f05270 */
[----:B------:R-:W-:Y:S01]  /*0c40*/  IMAD R7, R16, -0x3, R7 ;  /* 0xfffffffd10077824 */ /* 0x000fe200078e0207 */
[----:B------:R-:W-:Y:S01]  /*0c50*/  BSSY.RECONVERGENT B0, `(.L_x_79) ;  /* 0x00002d0000007945 */ /* 0x000fe20003800200 */
[----:B------:R-:W-:-:S03]  /*0c60*/  IMAD R6, R6, -0x3, R9 ;  /* 0xfffffffd06067824 */ /* 0x000fc600078e0209 */
[----:B--2---:R-:W-:Y:S04]  /*0c70*/  STS.U8 [R7], R8 ;  /* 0x0000000807007388 */ /* 0x004fe80000000000 */
[----:B---3--:R-:W-:Y:S04]  /*0c80*/  STS.U8 [R7+0x20], R10 ;  /* 0x0000200a07007388 */ /* 0x008fe80000000000 */
[----:B----4-:R-:W-:Y:S04]  /*0c90*/  STS.U8 [R7+0x40], R11 ;  /* 0x0000400b07007388 */ /* 0x010fe80000000000 */
[----:B-----5:R-:W-:Y:S04]  /*0ca0*/  STS.U8 [R7+0x60], R12 ;  /* 0x0000600c07007388 */ /* 0x020fe80000000000 */
[----:B------:R-:W-:Y:S04]  /*0cb0*/  STS.U8 [R7+0x80], R13 ;  /* 0x0000800d07007388 */ /* 0x000fe80000000000 */
[----:B------:R-:W-:Y:S04]  /*0cc0*/  STS.U8 [R7+0xa0], R14 ;  /* 0x0000a00e07007388 */ /* 0x000fe80000000000 */
[----:B------:R-:W-:Y:S04]  /*0cd0*/  STS.U8 [R7+0xc0], R15 ;  /* 0x0000c00f07007388 */ /* 0x000fe80000000000 */
[----:B------:R-:W-:Y:S04]  /*0ce0*/  STS.U8 [R7+0xe0], R17 ;  /* 0x0000e01107007388 */ /* 0x000fe80000000000 */
[----:B------:R-:W-:Y:S01]  /*0cf0*/  STS.U8 [R7+0x100], R18 ;  /* 0x0001001207007388 */ /* 0x000fe20000000000 */
[----:B------:R-:W-:-:S03]  /*0d00*/  NOP ;  /* 0x0000000000007918 */ /* 0x000fc60000000000 */
[----:B------:R-:W0:Y:S04]  /*0d10*/  LDS.U8 R20, [R6] ;  /* 0x0000000006147984 */ /* 0x000e280000000000 */
[----:B------:R1:W2:Y:S04]  /*0d20*/  LDS.U8 R21, [R6+0x1] ;  /* 0x0000010006157984 */ /* 0x0002a80000000000 */
[----:B------:R1:W3:Y:S04]  /*0d30*/  LDS.U8 R22, [R6+0x2] ;  /* 0x0000020006167984 */ /* 0x0002e80000000000 */
[----:B------:R1:W4:Y:S04]  /*0d40*/  LDS.U8 R23, [R6+0x3] ;  /* 0x0000030006177984 */ /* 0x0003280000000000 */
[----:B------:R1:W1:Y:S04]  /*0d50*/  LDS.U8 R24, [R6+0x4] ;  /* 0x0000040006187984 */ /* 0x0002680000000000 */
[----:B------:R0:W1:Y:S04]  /*0d60*/  LDS.U8 R25, [R6+0x5] ;  /* 0x0000050006197984 */ /* 0x0000680000000000 */
[----:B------:R0:W1:Y:S04]  /*0d70*/  LDS.U8 R26, [R6+0x6] ;  /* 0x00000600061a7984 */ /* 0x0000680000000000 */
[----:B------:R0:W1:Y:S04]  /*0d80*/  LDS.U8 R27, [R6+0x7] ;  /* 0x00000700061b7984 */ /* 0x0000680000000000 */
[----:B------:R0:W1:Y:S02]  /*0d90*/  LDS.U8 R28, [R6+0x8] ;  /* 0x00000800061c7984 */ /* 0x0000640000000000 */
[----:B0-----:R-:W-:Y:S01]  /*0da0*/  PRMT R29, R20, 0x7610, R29 ;  /* 0x00007610141d7816 */ /* 0x001fe2000000001d */
[----:B------:R-:W-:Y:S06]  /*0db0*/  BAR.SYNC.DEFER_BLOCKING 0x0 ;  /* 0x0000000000007b1d */ /* 0x000fec0000010000 */
[----:B------:R-:W-:Y:S05]  /*0dc0*/  @P0 BRA `(.L_x_80) ;  /* 0x0000000c00840947 */ /* 0x000fea0003800000 */
[----:B------:R-:W-:Y:S01]  /*0dd0*/  LEA R5, R30, UR4, 0x2 ;  /* 0x000000041e057c11 */ /* 0x000fe2000f8e10ff */
[----:B------:R-:W-:Y:S01]  /*0de0*/  IMAD.MOV.U32 R31, RZ, RZ, 0x1 ;  /* 0x00000001ff1f7424 */ /* 0x000fe200078e00ff */
[----:B------:R-:W-:Y:S02]  /*0df0*/  ISETP.NE.AND P1, PT, R32, R33, PT ;  /* 0x000000212000720c */ /* 0x000fe40003f25270 */
[C---:B--2---:R-:W-:Y:S01]  /*0e00*/  VIADDMNMX.U32 R4, R21.reuse, R20, 0xff, PT ;  /* 0x000000ff15047446 */ /* 0x044fe20003800014 */
[----:B------:R-:W-:Y:S01]  /*0e10*/  STS [R5+0x47c], R40 ;  /* 0x00047c2805007388 */ /* 0x000fe20000000800 */
[----:B------:R-:W-:Y:S02]  /*0e20*/  BAR.SYNC.DEFER_BLOCKING 0x0 ;  /* 0x0000000000007b1d */ /* 0x000fe40000010000 */
[----:B------:R-:W-:Y:S02]  /*0e30*/  SEL R4, R21, R4, P1 ;  /* 0x0000000415047207 */ /* 0x000fe40000800000 */
[----:B------:R-:W-:-:S02]  /*0e40*/  ISETP.NE.AND P4, PT, R33, R34, PT ;  /* 0x000000222100720c */ /* 0x000fc40003f85270 */
[----:B------:R-:W-:Y:S02]  /*0e50*/  LOP3.LUT R7, R4, 0xff, RZ, 0xc0, !PT ;  /* 0x000000ff04077812 */ /* 0x000fe400078ec0ff */
[----:B------:R-:W-:Y:S02]  /*0e60*/  ISETP.NE.AND P0, PT, R30, RZ, PT ;  /* 0x000000ff1e00720c */ /* 0x000fe40003f05270 */
[C---:B---3--:R-:W-:Y:S02]  /*0e70*/  VIADDMNMX.U32 R9, R22.reuse, R7, 0xff, PT ;  /* 0x000000ff16097446 */ /* 0x048fe40003800007 */
[----:B-1----:R-:W-:Y:S02]  /*0e80*/  P2R R6, PR, RZ, 0x2 ;  /* 0x00000002ff067803 */ /* 0x002fe40000000000 */
[----:B------:R-:W-:Y:S02]  /*0e90*/  SEL R9, R22, R9, P4 ;  /* 0x0000000916097207 */ /* 0x000fe40002000000 */
[----:B------:R-:W-:-:S02]  /*0ea0*/  ISETP.NE.AND P1, PT, R34, R35, PT ;  /* 0x000000232200720c */ /* 0x000fc40003f25270 */
[----:B------:R-:W-:Y:S02]  /*0eb0*/  LOP3.LUT R4, R9, 0xff, RZ, 0xc0, !PT ;  /* 0x000000ff09047812 */ /* 0x000fe400078ec0ff */
[----:B------:R-:W-:Y:S02]  /*0ec0*/  ISETP.NE.AND P3, PT, R36, R37, PT ;  /* 0x000000252400720c */ /* 0x000fe40003f65270 */
[C---:B----4-:R-:W-:Y:S02]  /*0ed0*/  VIADDMNMX.U32 R4, R23.reuse, R4, 0xff, PT ;  /* 0x000000ff17047446 */ /* 0x050fe40003800004 */
[----:B------:R-:W-:Y:S01]  /*0ee0*/  P2R R41, PR, RZ, 0x10 ;  /* 0x00000010ff297803 */ /* 0x000fe20000000000 */
[----:B------:R0:W1:Y:S01]  /*0ef0*/  @P0 LDS R7, [R5+0x478] ;  /* 0x0004780005070984 */ /* 0x0000620000000800 */
[----:B------:R-:W-:Y:S02]  /*0f00*/  SEL R4, R23, R4, P1 ;  /* 0x0000000417047207 */ /* 0x000fe40000800000 */
[----:B------:R-:W-:-:S02]  /*0f10*/  ISETP.NE.OR P0, PT, R32, R33, P4 ;  /* 0x000000212000720c */ /* 0x000fc40002705670 */
[----:B------:R-:W-:Y:S02]  /*0f20*/  LOP3.LUT R9, R4, 0xff, RZ, 0xc0, !PT ;  /* 0x000000ff04097812 */ /* 0x000fe400078ec0ff */
[----:B------:R-:W-:Y:S02]  /*0f30*/  ISETP.NE.OR P0, PT, R34, R35, P0 ;  /* 0x000000232200720c */ /* 0x000fe40000705670 */
[----:B------:R-:W-:Y:S02]  /*0f40*/  P2R R34, PR, RZ, 0x2 ;  /* 0x00000002ff227803 */ /* 0x000fe40000000000 */
[CC--:B------:R-:W-:Y:S02]  /*0f50*/  ISETP.NE.AND P1, PT, R35.reuse, R36.reuse, PT ;  /* 0x000000242300720c */ /* 0x0c0fe40003f25270 */
[----:B------:R-:W-:Y:S02]  /*0f60*/  VIADDMNMX.U32 R9, R24, R9, 0xff, PT ;  /* 0x000000ff18097446 */ /* 0x000fe40003800009 */
[----:B------:R-:W-:-:S02]  /*0f70*/  ISETP.NE.OR P0, PT, R35, R36, P0 ;  /* 0x000000242300720c */ /* 0x000fc40000705670 */
[----:B------:R-:W-:Y:S02]  /*0f80*/  SEL R9, R24, R9, P1 ;  /* 0x0000000918097207 */ /* 0x000fe40000800000 */
[----:B------:R-:W-:Y:S02]  /*0f90*/  ISETP.NE.AND P2, PT, R37, R38, PT ;  /* 0x000000262500720c */ /* 0x000fe40003f45270 */
[----:B------:R-:W-:Y:S02]  /*0fa0*/  LOP3.LUT R4, R9, 0xff, RZ, 0xc0, !PT ;  /* 0x000000ff09047812 */ /* 0x000fe400078ec0ff */
[----:B------:R-:W-:Y:S02]  /*0fb0*/  ISETP.NE.AND P4, PT, R6, RZ, PT ;  /* 0x000000ff0600720c */ /* 0x000fe40003f85270 */
[----:B------:R-:W-:Y:S02]  /*0fc0*/  VIADDMNMX.U32 R4, R25, R4, 0xff, PT ;  /* 0x000000ff19047446 */ /* 0x000fe40003800004 */
[----:B------:R-:W-:-:S02]  /*0fd0*/  ISETP.NE.OR P0, PT, R36, R37, P0 ;  /* 0x000000252400720c */ /* 0x000fc40000705670 */
[----:B------:R-:W-:Y:S02]  /*0fe0*/  SEL R4, R25, R4, P3 ;  /* 0x0000000419047207 */ /* 0x000fe40001800000 */
[----:B------:R-:W-:Y:S02]  /*0ff0*/  P2R R43, PR, RZ, 0x10 ;  /* 0x00000010ff2b7803 */ /* 0x000fe40000000000 */
[----:B0-----:R-:W-:Y:S02]  /*1000*/  LOP3.LUT R5, R4, 0xff, RZ, 0xc0, !PT ;  /* 0x000000ff04057812 */ /* 0x001fe400078ec0ff */
[----:B------:R-:W-:Y:S02]  /*1010*/  ISETP.NE.OR P0, PT, R37, R38, P0 ;  /* 0x000000262500720c */ /* 0x000fe40000705670 */
[----:B------:R-:W-:Y:S02]  /*1020*/  VIADDMNMX.U32 R5, R26, R5, 0xff, PT ;  /* 0x000000ff1a057446 */ /* 0x000fe40003800005 */
[----:B------:R-:W-:-:S02]  /*1030*/  ISETP.NE.AND P4, PT, R30, RZ, PT ;  /* 0x000000ff1e00720c */ /* 0x000fc40003f85270 */
[----:B------:R-:W-:Y:S02]  /*1040*/  SEL R5, R26, R5, P2 ;  /* 0x000000051a057207 */ /* 0x000fe40001000000 */
[CC--:B------:R-:W-:Y:S02]  /*1050*/  ISETP.NE.OR P0, PT, R38.reuse, R39.reuse, P0 ;  /* 0x000000272600720c */ /* 0x0c0fe40000705670 */
[----:B------:R-:W-:Y:S02]  /*1060*/  LOP3.LUT R4, R5, 0xff, RZ, 0xc0, !PT ;  /* 0x000000ff05047812 */ /* 0x000fe400078ec0ff */
[----:B------:R-:W-:Y:S02]  /*1070*/  P2R R35, PR, RZ, 0x2 ;  /* 0x00000002ff237803 */ /* 0x000fe40000000000 */
[----:B------:R-:W-:Y:S02]  /*1080*/  VIADDMNMX.U32 R4, R27, R4, 0xff, PT ;  /* 0x000000ff1b047446 */ /* 0x000fe40003800004 */
[----:B------:R-:W-:-:S02]  /*1090*/  ISETP.NE.AND P1, PT, R38, R39, PT ;  /* 0x000000272600720c */ /* 0x000fc40003f25270 */
[----:B------:R-:W-:Y:S02]  /*10a0*/  ISETP.NE.OR P0, PT, R39, R40, P0 ;  /* 0x000000282700720c */ /* 0x000fe40000705670 */
[----:B------:R-:W-:Y:S02]  /*10b0*/  SEL R4, R27, R4, P1 ;  /* 0x000000041b047207 */ /* 0x000fe40000800000 */
[----:B------:R-:W-:Y:S02]  /*10c0*/  SEL R6, RZ, 0x1, !P0 ;  /* 0x00000001ff067807 */ /* 0x000fe40004000000 */
[----:B-1----:R-:W-:Y:S02]  /*10d0*/  @P4 ISETP.NE.AND P0, PT, R7, R32, PT ;  /* 0x000000200700420c */ /* 0x002fe40003f05270 */
[----:B------:R-:W-:Y:S02]  /*10e0*/  LOP3.LUT R5, R4, 0xff, RZ, 0xc0, !PT ;  /* 0x000000ff04057812 */ /* 0x000fe400078ec0ff */
[----:B------:R-:W-:-:S02]  /*10f0*/  @P4 SEL R31, RZ, 0x1, !P0 ;  /* 0x00000001ff1f4807 */ /* 0x000fc40004000000 */
[C---:B------:R-:W-:Y:S02]  /*1100*/  VIADDMNMX.U32 R5, R28.reuse, R5, 0xff, PT ;  /* 0x000000ff1c057446 */ /* 0x040fe40003800005 */
[----:B------:R-:W-:Y:S02]  /*1110*/  ISETP.NE.AND P0, PT, R39, R40, PT ;  /* 0x000000282700720c */ /* 0x000fe40003f05270 */
[----:B------:R-:W-:Y:S02]  /*1120*/  ISETP.GE.AND P5, PT, R3, 0x1, PT ;  /* 0x000000010300780c */ /* 0x000fe40003fa6270 */
[----:B------:R-:W-:Y:S02]  /*1130*/  SEL R4, R28, R5, P0 ;  /* 0x000000051c047207 */ /* 0x000fe40000000000 */
[----:B------:R-:W-:Y:S02]  /*1140*/  LOP3.LUT P6, RZ, R31, R6, RZ, 0xfc, !PT ;  /* 0x000000061fff7212 */ /* 0x000fe400078cfcff */
[----:B------:R-:W-:-:S04]  /*1150*/  LOP3.LUT R5, R4, 0xffff, RZ, 0xc0, !PT ;  /* 0x0000ffff04057812 */ /* 0x000fc800078ec0ff */
[----:B------:R-:W-:-:S05]  /*1160*/  LOP3.LUT R7, R5, 0xff, RZ, 0xc0, !PT ;  /* 0x000000ff05077812 */ /* 0x000fca00078ec0ff */
[----:B------:R-:W0:Y:S02]  /*1170*/  SHFL.UP PT, R5, R7, 0x1, RZ ;  /* 0x0420000007057989 */ /* 0x000e2400000e00ff */
[----:B0-----:R-:W-:-:S04]  /*1180*/  LOP3.LUT R8, R5, 0xff, RZ, 0xc0, !PT ;  /* 0x000000ff05087812 */ /* 0x001fc800078ec0ff */
[----:B------:R-:W-:-:S04]  /*1190*/  VIADDMNMX.U32 R5, R8, R7, 0xff, PT ;  /* 0x000000ff08057446 */ /* 0x000fc80003800007 */
[----:B------:R-:W-:Y:S02]  /*11a0*/  @P5 SEL R4, R5, R4, !P6 ;  /* 0x0000000405045207 */ /* 0x000fe40007000000 */
[----:B------:R-:W-:Y:S02]  /*11b0*/  LOP3.LUT R5, R31, R6, RZ, 0xfc, !PT ;  /* 0x000000061f057212 */ /* 0x000fe400078efcff */
[----:B------:R-:W-:-:S04]  /*11c0*/  LOP3.LUT R9, R4, 0xffff, RZ, 0xc0, !PT ;  /* 0x0000ffff04097812 */ /* 0x000fc800078ec0ff */
[----:B------:R-:W0:Y:S01]  /*11d0*/  SHFL.UP PT, R5, R5, 0x1, RZ ;  /* 0x0420000005057989 */ /* 0x000e2200000e00ff */
[----:B------:R-:W-:-:S05]  /*11e0*/  LOP3.LUT R9, R9, 0xff, RZ, 0xc0, !PT ;  /* 0x000000ff09097812 */ /* 0x000fca00078ec0ff */
[----:B------:R-:W1:Y:S01]  /*11f0*/  SHFL.UP PT, R7, R9, 0x2, RZ ;  /* 0x0440000009077989 */ /* 0x000e6200000e00ff */
[----:B0-----:R-:W-:Y:S02]  /*1200*/  SEL R8, R5, RZ, P5 ;  /* 0x000000ff05087207 */ /* 0x001fe40002800000 */
[----:B------:R-:W-:Y:S02]  /*1210*/  ISETP.GE.AND P5, PT, R3, 0x2, PT ;  /* 0x000000020300780c */ /* 0x000fe40003fa6270 */
[CCC-:B------:R-:W-:Y:S02]  /*1220*/  LOP3.LUT P6, RZ, R8.reuse, R31.reuse, R6.reuse, 0xfe, !PT ;  /* 0x0000001f08ff7212 */ /* 0x1c0fe400078cfe06 */
[----:B-1----:R-:W-:Y:S02]  /*1230*/  LOP3.LUT R10, R7, 0xff, RZ, 0xc0, !PT ;  /* 0x000000ff070a7812 */ /* 0x002fe400078ec0ff */
[----:B------:R-:W-:Y:S02]  /*1240*/  LOP3.LUT R6, R8, R31, R6, 0xfe, !PT ;  /* 0x0000001f08067212 */ /* 0x000fe400078efe06 */
[----:B------:R-:W-:-:S03]  /*1250*/  VIADDMNMX.U32 R7, R10, R9, 0xff, PT ;  /* 0x000000ff0a077446 */ /* 0x000fc60003800009 */
[----:B------:R-:W0:Y:S02]  /*1260*/  SHFL.UP PT, R5, R6, 0x2, RZ ;  /* 0x0440000006057989 */ /* 0x000e2400000e00ff */
[----:B------:R-:W-:-:S04]  /*1270*/  @P5 SEL R4, R7, R4, !P6 ;  /* 0x0000000407045207 */ /* 0x000fc80007000000 */
[----:B------:R-:W-:-:S04]  /*1280*/  LOP3.LUT R7, R4, 0xffff, RZ, 0xc0, !PT ;  /* 0x0000ffff04077812 */ /* 0x000fc800078ec0ff */
[----:B------:R-:W-:-:S05]  /*1290*/  LOP3.LUT R8, R7, 0xff, RZ, 0xc0, !PT ;  /* 0x000000ff07087812 */ /* 0x000fca00078ec0ff */
[----:B------:R-:W1:Y:S01]  /*12a0*/  SHFL.UP PT, R7, R8, 0x4, RZ ;  /* 0x0480000008077989 */ /* 0x000e6200000e00ff */
[----:B0-----:R-:W-:Y:S02]  /*12b0*/  SEL R5, R5, RZ, P5 ;  /* 0x000000ff05057207 */ /* 0x001fe40002800000 */
[----:B------:R-:W-:Y:S02]  /*12c0*/  ISETP.GE.AND P5, PT, R3, 0x4, PT ;  /* 0x000000040300780c */ /* 0x000fe40003fa6270 */
[----:B------:R-:W-:Y:S02]  /*12d0*/  LOP3.LUT P6, RZ, R5, R6, RZ, 0xfc, !PT ;  /* 0x0000000605ff7212 */ /* 0x000fe400078cfcff */
[----:B-1----:R-:W-:-:S04]  /*12e0*/  LOP3.LUT R7, R7, 0xff, RZ, 0xc0, !PT ;  /* 0x000000ff07077812 */ /* 0x002fc800078ec0ff */
[----:B------:R-:W-:-:S05]  /*12f0*/  VIADDMNMX.U32 R7, R7, R8, 0xff, PT ;  /* 0x000000ff07077446 */ /* 0x000fca0003800008 */
        /* <DEDUP_REMOVED lines=13> */
[----:B------:R-:W-:Y:S02]  /*13d0*/  @P5 SEL R4, R11, R4, !P6 ;  /* 0x000000040b045207 */ /* 0x000fe40007000000 */
[----:B------:R-:W-:Y:S02]  /*13e0*/  ISETP.NE.AND P6, PT, R3, 0x1f, PT ;  /* 0x0000001f0300780c */ /* 0x000fe40003fc5270 */
[----:B------:R-:W-:-:S04]  /*13f0*/  LOP3.LUT R7, R4, 0xffff, RZ, 0xc0, !PT ;  /* 0x0000ffff04077812 */ /* 0x000fc800078ec0ff */
[----:B------:R-:W-:-:S05]  /*1400*/  LOP3.LUT R7, R7, 0xff, RZ, 0xc0, !PT ;  /* 0x000000ff07077812 */ /* 0x000fca00078ec0ff */
[----:B------:R-:W1:Y:S01]  /*1410*/  SHFL.UP PT, R8, R7, 0x10, RZ ;  /* 0x0600000007087989 */ /* 0x000e6200000e00ff */
[----:B0-----:R-:W-:-:S04]  /*1420*/  SEL R6, R6, RZ, P5 ;  /* 0x000000ff06067207 */ /* 0x001fc80002800000 */
[----:B------:R-:W-:Y:S02]  /*1430*/  LOP3.LUT P5, RZ, R6, R5, RZ, 0xfc, !PT ;  /* 0x0000000506ff7212 */ /* 0x000fe400078afcff */
[----:B-1----:R-:W-:-:S04]  /*1440*/  LOP3.LUT R8, R8, 0xff, RZ, 0xc0, !PT ;  /* 0x000000ff08087812 */ /* 0x002fc800078ec0ff */
[----:B------:R-:W-:Y:S02]  /*1450*/  VIADDMNMX.U32 R9, R8, R7, 0xff, PT ;  /* 0x000000ff08097446 */ /* 0x000fe40003800007 */
[----:B------:R-:W-:Y:S02]  /*1460*/  LOP3.LUT R8, R6, R5, RZ, 0xfc, !PT ;  /* 0x0000000506087212 */ /* 0x000fe400078efcff */
[----:B------:R-:W-:Y:S02]  /*1470*/  SEL R10, R9, R4, !P5 ;  /* 0x00000004090a7207 */ /* 0x000fe40006800000 */
[----:B------:R-:W-:Y:S02]  /*1480*/  ISETP.GE.AND P5, PT, R3, 0x10, PT ;  /* 0x000000100300780c */ /* 0x000fe40003fa6270 */
[----:B------:R-:W0:Y:S01]  /*1490*/  SHFL.UP PT, R8, R8, 0x10, RZ ;  /* 0x0600000008087989 */ /* 0x000e2200000e00ff */
[----:B------:R-:W-:Y:S02]  /*14a0*/  @!P6 LEA R9, R42, UR4, 0x3 ;  /* 0x000000042a09ec11 */ /* 0x000fe4000f8e18ff */
[----:B------:R-:W-:-:S03]  /*14b0*/  SEL R33, R4, R10, !P5 ;  /* 0x0000000a04217207 */ /* 0x000fc60006800000 */
[----:B------:R-:W-:Y:S01]  /*14c0*/  @!P6 STS.U8 [R9+0x4], R10 ;  /* 0x0000040a0900e388 */ /* 0x000fe20000000000 */
[----:B------:R-:W-:-:S06]  /*14d0*/  LOP3.LUT R33, R33, 0xff, RZ, 0xc0, !PT ;  /* 0x000000ff21217812 */ /* 0x000fcc00078ec0ff */
[----:B------:R-:W-:Y:S01]  /*14e0*/  SHFL.UP PT, R33, R33, 0x1, RZ ;  /* 0x0420000021217989 */ /* 0x000fe200000e00ff */
[----:B0-----:R-:W-:-:S04]  /*14f0*/  SEL R32, R8, RZ, P5 ;  /* 0x000000ff08207207 */ /* 0x001fc80002800000 */
[----:B------:R-:W-:-:S05]  /*1500*/  LOP3.LUT R32, R32, R6, R5, 0xfe, !PT ;  /* 0x0000000620207212 */ /* 0x000fca00078efe05 */
[----:B------:R-:W-:Y:S01]  /*1510*/  @!P6 STS [R9], R32 ;  /* 0x000000200900e388 */ /* 0x000fe20000000800 */
[----:B------:R-:W-:Y:S01]  /*1520*/  BAR.SYNC.DEFER_BLOCKING 0x0 ;  /* 0x0000000000007b1d */ /* 0x000fe20000010000 */
[----:B------:R-:W-:-:S05]  /*1530*/  ISETP.GE.U32.AND P6, PT, R30, 0x20, PT ;  /* 0x000000201e00780c */ /* 0x000fca0003fc6070 */
[----:B------:R-:W-:Y:S04]  /*1540*/  SHFL.UP PT, R32, R32, 0x1, RZ ;  /* 0x0420000020207989 */ /* 0x000fe800000e00ff */
[----:B------:R-:W0:Y:S02]  /*1550*/  LDS.128 R4, [UR4] ;  /* 0x00000004ff047984 */ /* 0x000e240008000c00 */
[----:B0-----:R-:W-:Y:S02]  /*1560*/  LOP3.LUT R8, R5, 0xff, RZ, 0xc0, !PT ;  /* 0x000000ff05087812 */ /* 0x001fe400078ec0ff */
[----:B------:R-:W-:Y:S02]  /*1570*/  LOP3.LUT R11, R7, 0xff, RZ, 0xc0, !PT ;  /* 0x000000ff070b7812 */ /* 0x000fe400078ec0ff */
[----:B------:R-:W-:-:S02]  /*1580*/  ISETP.NE.AND P5, PT, R6, RZ, PT ;  /* 0x000000ff0600720c */ /* 0x000fc40003fa5270 */
[----:B------:R-:W-:-:S04]  /*1590*/  VIADDMNMX.U32 R8, R11, R8, 0xff, PT ;  /* 0x000000ff0b087446 */ /* 0x000fc80003800008 */
[----:B------:R-:W-:Y:S02]  /*15a0*/  SEL R12, R8, R7, !P5 ;  /* 0x00000007080c7207 */ /* 0x000fe40006800000 */
[----:B------:R-:W0:Y:S01]  /*15b0*/  LDS.128 R8, [UR4+0x10] ;  /* 0x00001004ff087984 */ /* 0x000e220008000c00 */
[----:B------:R-:W-:-:S04]  /*15c0*/  ISETP.NE.AND P5, PT, R42, 0x2, PT ;  /* 0x000000022a00780c */ /* 0x000fc80003fa5270 */
[C---:B------:R-:W-:Y:S02]  /*15d0*/  SEL R5, R12.reuse, R5, !P5 ;  /* 0x000000050c057207 */ /* 0x040fe40006800000 */
[----:B------:R-:W-:Y:S02]  /*15e0*/  LOP3.LUT R12, R12, 0xff, RZ, 0xc0, !PT ;  /* 0x000000ff0c0c7812 */ /* 0x000fe400078ec0ff */
[----:B0-----:R-:W-:Y:S02]  /*15f0*/  LOP3.LUT R7, R9, 0xff, RZ, 0xc0, !PT ;  /* 0x000000ff09077812 */ /* 0x001fe400078ec0ff */
[----:B------:R-:W-:Y:S02]  /*1600*/  ISETP.NE.AND P5, PT, R8, RZ, PT ;  /* 0x000000ff0800720c */ /* 0x000fe40003fa5270 */
[----:B------:R-:W-:Y:S02]  /*1610*/  VIADDMNMX.U32 R12, R12, R7, 0xff, PT ;  /* 0x000000ff0c0c7446 */ /* 0x000fe40003800007 */
[----:B------:R-:W-:-:S02]  /*1620*/  LOP3.LUT R7, R11, 0xff, RZ, 0xc0, !PT ;  /* 0x000000ff0b077812 */ /* 0x000fc400078ec0ff */
[----:B------:R-:W-:Y:S02]  /*1630*/  SEL R12, R12, R9, !P5 ;  /* 0x000000090c0c7207 */ /* 0x000fe40006800000 */
[----:B------:R-:W-:-:S04]  /*1640*/  ISETP.NE.AND P5, PT, R42, 0x3, PT ;  /* 0x000000032a00780c */ /* 0x000fc80003fa5270 */
[C---:B------:R-:W-:Y:S02]  /*1650*/  SEL R5, R12.reuse, R5, !P5 ;  /* 0x000000050c057207 */ /* 0x040fe40006800000 */
[----:B------:R-:W-:Y:S02]  /*1660*/  LOP3.LUT R12, R12, 0xff, RZ, 0xc0, !PT ;  /* 0x000000ff0c0c7812 */ /* 0x000fe400078ec0ff */
[----:B------:R-:W-:Y:S02]  /*1670*/  ISETP.NE.AND P5, PT, R10, RZ, PT ;  /* 0x000000ff0a00720c */ /* 0x000fe40003fa5270 */
        /* <DEDUP_REMOVED lines=24> */
[----:B------:R-:W-:-:S02]  /*1800*/  PRMT R5, R33, 0x7610, R5 ;  /* 0x0000761021057816 */ /* 0x000fc40000000005 */
[----:B------:R-:W-:Y:S02]  /*1810*/  SEL R17, R36, R17, !P5 ;  /* 0x0000001124117207 */ /* 0x000fe40006800000 */
[----:B------:R-:W-:Y:S02]  /*1820*/  ISETP.NE.AND P5, PT, R42, 0x7, PT ;  /* 0x000000072a00780c */ /* 0x000fe40003fa5270 */
[----:B------:R-:W-:Y:S02]  /*1830*/  @P6 LOP3.LUT R36, R33, 0xff, RZ, 0xc0, !PT ;  /* 0x000000ff21246812 */ /* 0x000fe400078ec0ff */
[----:B------:R-:W-:Y:S02]  /*1840*/  SEL R38, R17, R38, !P5 ;  /* 0x0000002611267207 */ /* 0x000fe40006800000 */
[----:B------:R-:W-:Y:S02]  /*1850*/  ISETP.NE.AND P5, PT, R3, RZ, P6 ;  /* 0x000000ff0300720c */ /* 0x000fe400037a5270 */
[----:B------:R-:W-:-:S02]  /*1860*/  @P6 LOP3.LUT R7, R38, 0xff, RZ, 0xc0, !PT ;  /* 0x000000ff26076812 */ /* 0x000fc400078ec0ff */
[----:B------:R-:W-:Y:S02]  /*1870*/  LOP3.LUT R17, R17, 0xff, RZ, 0xc0, !PT ;  /* 0x000000ff11117812 */ /* 0x000fe400078ec0ff */
[----:B------:R-:W-:Y:S02]  /*1880*/  @P6 VIADDMNMX.U32 R36, R36, R7, 0xff, PT ;  /* 0x000000ff24246446 */ /* 0x000fe40003800007 */
[----:B------:R-:W-:-:S05]  /*1890*/  @P6 ISETP.NE.AND P6, PT, R32, RZ, PT ;  /* 0x000000ff2000620c */ /* 0x000fca0003fc5270 */
[----:B------:R-:W-:Y:S02]  /*18a0*/  @P5 SEL R38, R36, R5, !P6 ;  /* 0x0000000524265207 */ /* 0x000fe40007000000 */
[----:B------:R-:W-:Y:S02]  /*18b0*/  ISETP.GE.U32.AND P5, PT, R30, 0x20, PT ;  /* 0x000000201e00780c */ /* 0x000fe40003fa6070 */
[----:B------:R-:W-:-:S11]  /*18c0*/  ISETP.NE.AND P6, PT, R35, RZ, PT ;  /* 0x000000ff2300720c */ /* 0x000fd60003fc5270 */
[----:B------:R-:W-:Y:S02]  /*18d0*/  @P5 PRMT R5, R38, 0x7610, R5 ;  /* 0x0000761026055816 */ /* 0x000fe40000000005 */
[----:B------:R-:W-:Y:S02]  /*18e0*/  @P4 ISETP.NE.AND P5, PT, R31, RZ, PT ;  /* 0x000000ff1f00420c */ /* 0x000fe40003fa5270 */
[----:B------:R-:W-:-:S04]  /*18f0*/  @P4 LOP3.LUT R5, R5, 0xff, RZ, 0xc0, !PT ;  /* 0x000000ff05054812 */ /* 0x000fc800078ec0ff */
[----:B------:R-:W-:-:S04]  /*1900*/  @P4 VIADDMNMX.U32 R20, R20, R5, 0xff, PT ;  /* 0x000000ff14144446 */ /* 0x000fc80003800005 */
[----:B------:R-:W-:Y:S02]  /*1910*/  @P4 SEL R20, R20, R29, !P5 ;  /* 0x0000001d14144207 */ /* 0x000fe40006800000 */
[----:B------:R-:W-:Y:S02]  /*1920*/  ISETP.NE.AND P5, PT, R34, RZ, PT ;  /* 0x000000ff2200720c */ /* 0x000fe40003fa5270 */
[----:B------:R-:W-:Y:S02]  /*1930*/  @P4 PRMT R29, R20, 0x7610, R29 ;  /* 0x00007610141d4816 */ /* 0x000fe4000000001d */
[----:B------:R-:W-:Y:S02]  /*1940*/  ISETP.NE.AND P4, PT, R43, RZ, PT ;  /* 0x000000ff2b00720c */ /* 0x000fe40003f85270 */
[----:B------:R-:W-:-:S04]  /*1950*/  LOP3.LUT R20, R29, 0xff, RZ, 0xc0, !PT ;  /* 0x000000ff1d147812 */ /* 0x000fc800078ec0ff */
[----:B------:R-:W-:-:S04]  /*1960*/  VIADDMNMX.U32 R20, R21, R20, 0xff, PT ;  /* 0x000000ff15147446 */ /* 0x000fc80003800014 */
[----:B------:R-:W-:Y:S02]  /*1970*/  SEL R20, R21, R20, P4 ;  /* 0x0000001415147207 */ /* 0x000fe40002000000 */
[----:B------:R-:W-:Y:S02]  /*1980*/  ISETP.NE.AND P4, PT, R41, RZ, PT ;  /* 0x000000ff2900720c */ /* 0x000fe40003f85270 */
[----:B------:R-:W-:-:S04]  /*1990*/  LOP3.LUT R3, R20, 0xff, RZ, 0xc0, !PT ;  /* 0x000000ff14037812 */ /* 0x000fc800078ec0ff */
[----:B------:R-:W-:-:S04]  /*19a0*/  VIADDMNMX.U32 R3, R22, R3, 0xff, PT ;  /* 0x000000ff16037446 */ /* 0x000fc80003800003 */
[----:B------:R-:W-:-:S04]  /*19b0*/  SEL R22, R22, R3, P4 ;  /* 0x0000000316167207 */ /* 0x000fc80002000000 */
        /* <DEDUP_REMOVED lines=11> */
[----:B------:R-:W-:Y:S02]  /*1a70*/  SEL R26, R26, R3, P2 ;  /* 0x000000031a1a7207 */ /* 0x000fe40001000000 */
[----:B------:R-:W-:Y:S02]  /*1a80*/  ISETP.NE.AND P2, PT, R30, RZ, PT ;  /* 0x000000ff1e00720c */ /* 0x000fe40003f45270 */
[----:B------:R-:W-:Y:S02]  /*1a90*/  LOP3.LUT R36, R26, 0xff, RZ, 0xc0, !PT ;  /* 0x000000ff1a247812 */ /* 0x000fe400078ec0ff */
[----:B------:R-:W-:Y:S02]  /*1aa0*/  LOP3.LUT R3, R8, R6, R4, 0xfe, !PT ;  /* 0x0000000608037212 */ /* 0x000fe400078efe04 */
[----:B------:R-:W-:Y:S02]  /*1ab0*/  VIADDMNMX.U32 R36, R27, R36, 0xff, PT ;  /* 0x000000ff1b247446 */ /* 0x000fe40003800024 */
[----:B------:R-:W-:-:S02]  /*1ac0*/  LOP3.LUT R3, R12, R10, R3, 0xfe, !PT ;  /* 0x0000000a0c037212 */ /* 0x000fc400078efe03 */
[----:B------:R-:W-:Y:S02]  /*1ad0*/  SEL R36, R27, R36, P1 ;  /* 0x000000241b247207 */ /* 0x000fe40000800000 */
[----:B------:R-:W-:Y:S02]  /*1ae0*/  LOP3.LUT R4, R19, 0xff, RZ, 0xc0, !PT ;  /* 0x000000ff13047812 */ /* 0x000fe400078ec0ff */
[----:B------:R-:W-:Y:S02]  /*1af0*/  LOP3.LUT R5, R36, 0xff, RZ, 0xc0, !PT ;  /* 0x000000ff24057812 */ /* 0x000fe400078ec0ff */
[----:B------:R-:W-:Y:S02]  /*1b00*/  LOP3.LUT R3, R16, R14, R3, 0xfe, !PT ;  /* 0x0000000e10037212 */ /* 0x000fe400078efe03 */
[----:B------:R-:W-:Y:S02]  /*1b10*/  VIADDMNMX.U32 R5, R28, R5, 0xff, PT ;  /* 0x000000ff1c057446 */ /* 0x000fe40003800005 */
[----:B------:R-:W-:-:S02]  /*1b20*/  VIADDMNMX.U32 R4, R17, R4, 0xff, PT ;  /* 0x000000ff11047446 */ /* 0x000fc40003800004 */
[----:B------:R-:W-:Y:S02]  /*1b30*/  ISETP.NE.AND P1, PT, R18, RZ, PT ;  /* 0x000000ff1200720c */ /* 0x000fe40003f25270 */
[----:B------:R-:W-:Y:S02]  /*1b40*/  SEL R5, R28, R5, P0 ;  /* 0x000000051c057207 */ /* 0x000fe40000000000 */
[----:B------:R-:W-:Y:S02]  /*1b50*/  LOP3.LUT R7, R18, R3, RZ, 0xfc, !PT ;  /* 0x0000000312077212 */ /* 0x000fe400078efcff */
[----:B------:R-:W-:Y:S02]  /*1b60*/  SEL R19, R4, R19, !P1 ;  /* 0x0000001304137207 */ /* 0x000fe40004800000 */
[----:B------:R-:W-:Y:S01]  /*1b70*/  PRMT R3, R5, 0x7610, R3 ;  /* 0x0000761005037816 */ /* 0x000fe20000000003 */
[----:B------:R-:W-:Y:S06]  /*1b80*/  @P2 BRA `(.L_x_81) ;  /* 0x0000001c00702947 */ /* 0x000fec0003800000 */
[----:B------:R-:W0:Y:S01]  /*1b90*/  LDC.64 R4, c[0x0][0x3a0] ;  /* 0x0000e800ff047b82 */ /* 0x000e220000000a00 */
[----:B------:R-:W-:-:S04]  /*1ba0*/  LOP3.LUT R19, R19, 0xff, RZ, 0xc0, !PT ;  /* 0x000000ff13137812 */ /* 0x000fc800078ec0ff */
[----:B------:R-:W-:-:S05]  /*1bb0*/  LOP3.LUT R6, R19, 0x6500, RZ, 0xfc, !PT ;  /* 0x0000650013067812 */ /* 0x000fca00078efcff */
[----:B0-----:R0:W-:Y:S01]  /*1bc0*/  ST.E.64.STRONG.GPU desc[UR8][R4.64+0x100], R6 ;  /* 0x0001000604007985 */ /* 0x0011e2000c10fb08 */
[----:B------:R-:W-:Y:S05]  /*1bd0*/  BRA `(.L_x_81) ;  /* 0x0000001c005c7947 */ /* 0x000fea0003800000 */
.L_x_80:
[----:B------:R-:W-:Y:S01]  /*1be0*/  ISETP.NE.AND P1, PT, R30, RZ, PT ;  /* 0x000000ff1e00720c */ /* 0x000fe20003f25270 */
[----:B------:R-:W-:-:S12]  /*1bf0*/  IMAD.MOV.U32 R41, RZ, RZ, RZ ;  /* 0x000000ffff297224 */ /* 0x000fd800078e00ff */
[----:B------:R-:W0:Y:S02]  /*1c00*/  @!P1 LDC.64 R4, c[0x0][0x388] ;  /* 0x0000e200ff049b82 */ /* 0x000e240000000a00 */
[----:B0-----:R-:W-:-:S05]  /*1c10*/  @!P1 IMAD.WIDE.U32 R4, R31, 0x4, R4 ;  /* 0x000000041f049825 */ /* 0x001fca00078e0004 */
[----:B------:R0:W5:Y:S01]  /*1c20*/  @!P1 LDG.E R41, desc[UR8][R4.64] ;  /* 0x0000000804299981 */ /* 0x000162000c1e1900 */
[----:B------:R-:W-:Y:S02]  /*1c30*/  ISETP.NE.AND P0, PT, R32, R33, PT ;  /* 0x000000212000720c */ /* 0x000fe40003f05270 */
[----:B-12---:R-:W-:Y:S02]  /*1c40*/  VIADDMNMX.U32 R6, R21, R20, 0xff, PT ;  /* 0x000000ff15067446 */ /* 0x006fe40003800014 */
[----:B------:R-:W-:Y:S02]  /*1c50*/  ISETP.NE.AND P2, PT, R33, R34, PT ;  /* 0x000000222100720c */ /* 0x000fe40003f45270 */
[----:B------:R-:W-:Y:S02]  /*1c60*/  SEL R6, R21, R6, P0 ;  /* 0x0000000615067207 */ /* 0x000fe40000000000 */
[----:B------:R-:W-:Y:S02]  /*1c70*/  ISETP.NE.AND P3, PT, R36, R37, PT ;  /* 0x000000252400720c */ /* 0x000fe40003f65270 */
[----:B------:R-:W-:-:S02]  /*1c80*/  LOP3.LUT R7, R6, 0xff, RZ, 0xc0, !PT ;  /* 0x000000ff06077812 */ /* 0x000fc400078ec0ff */
[----:B------:R-:W-:Y:S02]  /*1c90*/  ISETP.NE.AND P4, PT, R42, 0x3, PT ;  /* 0x000000032a00780c */ /* 0x000fe40003f85270 */
[----:B---3--:R-:W-:-:S04]  /*1ca0*/  VIADDMNMX.U32 R7, R22, R7, 0xff, PT ;  /* 0x000000ff16077446 */ /* 0x008fc80003800007 */
[----:B------:R-:W-:Y:S02]  /*1cb0*/  SEL R7, R22, R7, P2 ;  /* 0x0000000716077207 */ /* 0x000fe40001000000 */
[----:B------:R-:W-:Y:S02]  /*1cc0*/  ISETP.NE.AND P2, PT, R34, R35, PT ;  /* 0x000000232200720c */ /* 0x000fe40003f45270 */
[----:B------:R-:W-:-:S04]  /*1cd0*/  LOP3.LUT R6, R7, 0xff, RZ, 0xc0, !PT ;  /* 0x000000ff07067812 */ /* 0x000fc800078ec0ff */
[----:B----4-:R-:W-:-:S04]  /*1ce0*/  VIADDMNMX.U32 R6, R23, R6, 0xff, PT ;  /* 0x000000ff17067446 */ /* 0x010fc80003800006 */
[----:B------:R-:W-:Y:S02]  /*1cf0*/  SEL R6, R23, R6, P2 ;  /* 0x0000000617067207 */ /* 0x000fe40001000000 */
[----:B------:R-:W-:Y:S02]  /*1d00*/  ISETP.NE.AND P2, PT, R35, R36, PT ;  /* 0x000000242300720c */ /* 0x000fe40003f45270 */
[----:B0-----:R-:W-:-:S04]  /*1d10*/  LOP3.LUT R5, R6, 0xff, RZ, 0xc0, !PT ;  /* 0x000000ff06057812 */ /* 0x001fc800078ec0ff */
[----:B------:R-:W-:-:S04]  /*1d20*/  VIADDMNMX.U32 R5, R24, R5, 0xff, PT ;  /* 0x000000ff18057446 */ /* 0x000fc80003800005 */
[----:B------:R-:W-:Y:S02]  /*1d30*/  SEL R5, R24, R5, P2 ;  /* 0x0000000518057207 */ /* 0x000fe40001000000 */
[C---:B------:R-:W-:Y:S02]  /*1d40*/  ISETP.NE.AND P2, PT, R30.reuse, RZ, PT ;  /* 0x000000ff1e00720c */ /* 0x040fe40003f45270 */
[----:B------:R-:W-:Y:S02]  /*1d50*/  LOP3.LUT R4, R5, 0xff, RZ, 0xc0, !PT ;  /* 0x000000ff05047812 */ /* 0x000fe400078ec0ff */
[----:B------:R-:W-:Y:S02]  /*1d60*/  LEA R5, R30, UR4, 0x2 ;  /* 0x000000041e057c11 */ /* 0x000fe4000f8e10ff */
[----:B------:R-:W-:-:S03]  /*1d70*/  VIADDMNMX.U32 R4, R25, R4, 0xff, PT ;  /* 0x000000ff19047446 */ /* 0x000fc60003800004 */
[----:B------:R-:W-:Y:S01]  /*1d80*/  STS [R5+0x47c], R40 ;  /* 0x00047c2805007388 */ /* 0x000fe20000000800 */
[----:B------:R-:W-:Y:S01]  /*1d90*/  SEL R4, R25, R4, P3 ;  /* 0x0000000419047207 */ /* 0x000fe20001800000 */
[----:B------:R-:W-:Y:S03]  /*1da0*/  BAR.SYNC.DEFER_BLOCKING 0x0 ;  /* 0x0000000000007b1d */ /* 0x000fe60000010000 */
[----:B------:R-:W-:Y:S02]  /*1db0*/  LOP3.LUT R7, R4, 0xff, RZ, 0xc0, !PT ;  /* 0x000000ff04077812 */ /* 0x000fe400078ec0ff */
[----:B------:R-:W-:Y:S02]  /*1dc0*/  ISETP.NE.AND P3, PT, R37, R38, PT ;  /* 0x000000262500720c */ /* 0x000fe40003f65270 */
[----:B------:R-:W-:-:S04]  /*1dd0*/  VIADDMNMX.U32 R7, R26, R7, 0xff, PT ;  /* 0x000000ff1a077446 */ /* 0x000fc80003800007 */
[----:B------:R-:W-:Y:S02]  /*1de0*/  SEL R7, R26, R7, P3 ;  /* 0x000000071a077207 */ /* 0x000fe40001800000 */
[----:B------:R-:W-:Y:S02]  /*1df0*/  ISETP.GE.AND P3, PT, R3, 0x2, PT ;  /* 0x000000020300780c */ /* 0x000fe40003f66270 */
[----:B------:R-:W-:-:S04]  /*1e00*/  LOP3.LUT R4, R7, 0xff, RZ, 0xc0, !PT ;  /* 0x000000ff07047812 */ /* 0x000fc800078ec0ff */
[----:B------:R-:W-:Y:S01]  /*1e10*/  VIADDMNMX.U32 R4, R27, R4, 0xff, PT ;  /* 0x000000ff1b047446 */ /* 0x000fe20003800004 */
[----:B-----5:R0:W1:Y:S01]  /*1e20*/  @P2 LDS R41, [R5+0x478] ;  /* 0x0004780005292984 */ /* 0x0200620000000800 */
[----:B------:R-:W-:-:S04]  /*1e30*/  ISETP.NE.AND P2, PT, R38, R39, PT ;  /* 0x000000272600720c */ /* 0x000fc80003f45270 */
[----:B------:R-:W-:Y:S02]  /*1e40*/  SEL R4, R27, R4, P2 ;  /* 0x000000041b047207 */ /* 0x000fe40001000000 */
[----:B------:R-:W-:Y:S02]  /*1e50*/  ISETP.NE.AND P2, PT, R39, R40, PT ;  /* 0x000000282700720c */ /* 0x000fe40003f45270 */
[----:B------:R-:W-:-:S04]  /*1e60*/  LOP3.LUT R7, R4, 0xff, RZ, 0xc0, !PT ;  /* 0x000000ff04077812 */ /* 0x000fc800078ec0ff */
[----:B------:R-:W-:-:S04]  /*1e70*/  VIADDMNMX.U32 R7, R28, R7, 0xff, PT ;  /* 0x000000ff1c077446 */ /* 0x000fc80003800007 */
[----:B------:R-:W-:Y:S02]  /*1e80*/  SEL R43, R28, R7, P2 ;  /* 0x000000071c2b7207 */ /* 0x000fe40001000000 */
[----:B------:R-:W-:Y:S02]  /*1e90*/  ISETP.GE.AND P2, PT, R3, 0x1, PT ;  /* 0x000000010300780c */ /* 0x000fe40003f46270 */
[----:B------:R-:W-:-:S04]  /*1ea0*/  LOP3.LUT R4, R43, 0xffff, RZ, 0xc0, !PT ;  /* 0x0000ffff2b047812 */ /* 0x000fc800078ec0ff */
[----:B0-----:R-:W-:-:S05]  /*1eb0*/  LOP3.LUT R5, R4, 0xff, RZ, 0xc0, !PT ;  /* 0x000000ff04057812 */ /* 0x001fca00078ec0ff */
[----:B------:R-:W0:Y:S01]  /*1ec0*/  SHFL.UP PT, R4, R5, 0x1, RZ ;  /* 0x0420000005047989 */ /* 0x000e2200000e00ff */
[----:B-1----:R-:W-:-:S04]  /*1ed0*/  ISETP.NE.OR P0, PT, R41, R32, P0 ;  /* 0x000000202900720c */ /* 0x002fc80000705670 */
[----:B------:R-:W-:-:S04]  /*1ee0*/  ISETP.NE.OR P0, PT, R33, R34, P0 ;  /* 0x000000222100720c */ /* 0x000fc80000705670 */
[----:B------:R-:W-:-:S04]  /*1ef0*/  ISETP.NE.OR P0, PT, R34, R35, P0 ;  /* 0x000000232200720c */ /* 0x000fc80000705670 */
[----:B------:R-:W-:Y:S02]  /*1f00*/  ISETP.NE.OR P0, PT, R35, R36, P0 ;  /* 0x000000242300720c */ /* 0x000fe40000705670 */
[----:B0-----:R-:W-:Y:S02]  /*1f10*/  LOP3.LUT R4, R4, 0xff, RZ, 0xc0, !PT ;  /* 0x000000ff04047812 */ /* 0x001fe400078ec0ff */
[----:B------:R-:W-:Y:S02]  /*1f20*/  ISETP.NE.OR P0, PT, R36, R37, P0 ;  /* 0x000000252400720c */ /* 0x000fe40000705670 */
[----:B------:R-:W-:Y:S02]  /*1f30*/  VIADDMNMX.U32 R4, R4, R5, 0xff, PT ;  /* 0x000000ff04047446 */ /* 0x000fe40003800005 */
[----:B------:R-:W-:-:S04]  /*1f40*/  ISETP.NE.OR P0, PT, R37, R38, P0 ;  /* 0x000000262500720c */ /* 0x000fc80000705670 */
[----:B------:R-:W-:-:S04]  /*1f50*/  ISETP.NE.OR P0, PT, R38, R39, P0 ;  /* 0x000000272600720c */ /* 0x000fc80000705670 */
[----:B------:R-:W-:-:S04]  /*1f60*/  ISETP.NE.OR P0, PT, R39, R40, P0 ;  /* 0x000000282700720c */ /* 0x000fc80000705670 */
[----:B------:R-:W-:Y:S02]  /*1f70*/  @P2 SEL R43, R43, R4, P0 ;  /* 0x000000042b2b2207 */ /* 0x000fe40000000000 */
[----:B------:R-:W-:Y:S02]  /*1f80*/  SEL R4, RZ, 0x1, !P0 ;  /* 0x00000001ff047807 */ /* 0x000fe40004000000 */
[----:B------:R-:W-:-:S04]  /*1f90*/  LOP3.LUT R5, R43, 0xffff, RZ, 0xc0, !PT ;  /* 0x0000ffff2b057812 */ /* 0x000fc800078ec0ff */
[----:B------:R-:W-:Y:S02]  /*1fa0*/  LOP3.LUT R7, R5, 0xff, RZ, 0xc0, !PT ;  /* 0x000000ff05077812 */ /* 0x000fe400078ec0ff */
[----:B------:R-:W0:Y:S04]  /*1fb0*/  SHFL.UP PT, R5, R4, 0x1, RZ ;  /* 0x0420000004057989 */ /* 0x000e2800000e00ff */
[----:B------:R-:W1:Y:S01]  /*1fc0*/  SHFL.UP PT, R6, R7, 0x2, RZ ;  /* 0x0440000007067989 */ /* 0x000e6200000e00ff */
[----:B0-----:R-:W-:Y:S02]  /*1fd0*/  SEL R5, R5, RZ, P2 ;  /* 0x000000ff05057207 */ /* 0x001fe40001000000 */
[----:B------:R-:W-:Y:S02]  /*1fe0*/  ISETP.GE.AND P2, PT, R3, 0x4, PT ;  /* 0x000000040300780c */ /* 0x000fe40003f46270 */
[----:B-1----:R-:W-:-:S02]  /*1ff0*/  LOP3.LUT R6, R6, 0xff, RZ, 0xc0, !PT ;  /* 0x000000ff06067812 */ /* 0x002fc400078ec0ff */
[----:B------:R-:W-:Y:S02]  /*2000*/  LOP3.LUT P0, RZ, R5, R4, RZ, 0xfc, !PT ;  /* 0x0000000405ff7212 */ /* 0x000fe4000780fcff */
        /* <DEDUP_REMOVED lines=8> */
[----:B------:R-:W-:Y:S02]  /*2090*/  ISETP.NE.AND P3, PT, R3, 0x1f, PT ;  /* 0x0000001f0300780c */ /* 0x000fe40003f65270 */
[CCC-:B------:R-:W-:Y:S02]  /*20a0*/  LOP3.LUT R8, R7.reuse, R5.reuse, R4.reuse, 0xfe, !PT ;  /* 0x0000000507087212 */ /* 0x1c0fe400078efe04 */
[----:B-1----:R-:W-:Y:S02]  /*20b0*/  LOP3.LUT R10, R10, 0xff, RZ, 0xc0, !PT ;  /* 0x000000ff0a0a7812 */ /* 0x002fe400078ec0ff */
[----:B------:R-:W-:Y:S02]  /*20c0*/  LOP3.LUT P0, RZ, R7, R5, R4, 0xfe, !PT ;  /* 0x0000000507ff7212 */ /* 0x000fe4000780fe04 */
[----:B------:R-:W0:Y:S01]  /*20d0*/  SHFL.UP PT, R4, R8, 0x4, RZ ;  /* 0x0480000008047989 */ /* 0x000e2200000e00ff */
[----:B------:R-:W-:-:S04]  /*20e0*/  VIADDMNMX.U32 R10, R10, R9, 0xff, PT ;  /* 0x000000ff0a0a7446 */ /* 0x000fc80003800009 */
[----:B------:R-:W-:Y:S02]  /*20f0*/  @P2 SEL R43, R10, R43, !P0 ;  /* 0x0000002b0a2b2207 */ /* 0x000fe40004000000 */
[----:B------:R-:W-:Y:S02]  /*2100*/  @!P3 LEA R19, R42, UR4, 0x3 ;  /* 0x000000042a13bc11 */ /* 0x000fe4000f8e18ff */
[----:B------:R-:W-:-:S04]  /*2110*/  LOP3.LUT R5, R43, 0xffff, RZ, 0xc0, !PT ;  /* 0x0000ffff2b057812 */ /* 0x000fc800078ec0ff */
[----:B------:R-:W-:-:S05]  /*2120*/  LOP3.LUT R6, R5, 0xff, RZ, 0xc0, !PT ;  /* 0x000000ff05067812 */ /* 0x000fca00078ec0ff */
[----:B------:R-:W1:Y:S01]  /*2130*/  SHFL.UP PT, R7, R6, 0x8, RZ ;  /* 0x0500000006077989 */ /* 0x000e6200000e00ff */
[----:B0-----:R-:W-:Y:S02]  /*2140*/  SEL R5, R4, RZ, P2 ;  /* 0x000000ff04057207 */ /* 0x001fe40001000000 */
[----:B------:R-:W-:Y:S02]  /*2150*/  ISETP.GE.AND P2, PT, R3, 0x8, PT ;  /* 0x000000080300780c */ /* 0x000fe40003f46270 */
[CC--:B------:R-:W-:Y:S02]  /*2160*/  LOP3.LUT R4, R5.reuse, R8.reuse, RZ, 0xfc, !PT ;  /* 0x0000000805047212 */ /* 0x0c0fe400078efcff */
[----:B------:R-:W-:-:S04]  /*2170*/  LOP3.LUT P0, RZ, R5, R8, RZ, 0xfc, !PT ;  /* 0x0000000805ff7212 */ /* 0x000fc8000780fcff */
[----:B------:R-:W0:Y:S01]  /*2180*/  SHFL.UP PT, R4, R4, 0x8, RZ ;  /* 0x0500000004047989 */ /* 0x000e2200000e00ff */
[----:B-1----:R-:W-:-:S04]  /*2190*/  LOP3.LUT R7, R7, 0xff, RZ, 0xc0, !PT ;  /* 0x000000ff07077812 */ /* 0x002fc800078ec0ff */
[----:B------:R-:W-:-:S04]  /*21a0*/  VIADDMNMX.U32 R10, R7, R6, 0xff, PT ;  /* 0x000000ff070a7446 */ /* 0x000fc80003800006 */
[----:B------:R-:W-:Y:S02]  /*21b0*/  @P2 SEL R43, R10, R43, !P0 ;  /* 0x0000002b0a2b2207 */ /* 0x000fe40004000000 */
[----:B------:R-:W-:Y:S02]  /*21c0*/  ISETP.GE.AND P0, PT, R3, 0x10, PT ;  /* 0x000000100300780c */ /* 0x000fe40003f06270 */
[----:B------:R-:W-:Y:S02]  /*21d0*/  LOP3.LUT R9, R43, 0xffff, RZ, 0xc0, !PT ;  /* 0x0000ffff2b097812 */ /* 0x000fe400078ec0ff */
[----:B0-----:R-:W-:Y:S02]  /*21e0*/  SEL R7, R4, RZ, P2 ;  /* 0x000000ff04077207 */ /* 0x001fe40001000000 */
[----:B------:R-:W-:Y:S02]  /*21f0*/  LOP3.LUT R9, R9, 0xff, RZ, 0xc0, !PT ;  /* 0x000000ff09097812 */ /* 0x000fe400078ec0ff */
[----:B------:R-:W-:-:S02]  /*2200*/  LOP3.LUT R6, R7, R5, R8, 0xfe, !PT ;  /* 0x0000000507067212 */ /* 0x000fc400078efe08 */
[----:B------:R-:W-:Y:S01]  /*2210*/  LOP3.LUT P2, RZ, R7, R5, R8, 0xfe, !PT ;  /* 0x0000000507ff7212 */ /* 0x000fe2000784fe08 */
[----:B------:R-:W0:Y:S04]  /*2220*/  SHFL.UP PT, R10, R9, 0x10, RZ ;  /* 0x06000000090a7989 */ /* 0x000e2800000e00ff */
[----:B------:R-:W1:Y:S01]  /*2230*/  SHFL.UP PT, R4, R6, 0x10, RZ ;  /* 0x0600000006047989 */ /* 0x000e6200000e00ff */
[----:B0-----:R-:W-:Y:S02]  /*2240*/  LOP3.LUT R10, R10, 0xff, RZ, 0xc0, !PT ;  /* 0x000000ff0a0a7812 */ /* 0x001fe400078ec0ff */
[----:B-1----:R-:W-:Y:S02]  /*2250*/  SEL R11, R4, RZ, P0 ;  /* 0x000000ff040b7207 */ /* 0x002fe40000000000 */
[----:B------:R-:W-:-:S02]  /*2260*/  VIADDMNMX.U32 R10, R10, R9, 0xff, PT ;  /* 0x000000ff0a0a7446 */ /* 0x000fc40003800009 */
[----:B------:R-:W-:Y:S02]  /*2270*/  LOP3.LUT R44, R11, R6, RZ, 0xfc, !PT ;  /* 0x000000060b2c7212 */ /* 0x000fe400078efcff */
[----:B------:R-:W-:-:S03]  /*2280*/  SEL R46, R10, R43, !P2 ;  /* 0x0000002b0a2e7207 */ /* 0x000fc60005000000 */
[----:B------:R-:W-:Y:S01]  /*2290*/  @!P3 STS [R19], R44 ;  /* 0x0000002c1300b388 */ /* 0x000fe20000000800 */
[----:B------:R-:W-:-:S03]  /*22a0*/  SEL R43, R43, R46, !P0 ;  /* 0x0000002e2b2b7207 */ /* 0x000fc60004000000 */
[----:B------:R-:W-:Y:S01]  /*22b0*/  @!P3 STS.U8 [R19+0x4], R46 ;  /* 0x0000042e1300b388 */ /* 0x000fe20000000000 */
[----:B------:R-:W-:Y:S01]  /*22c0*/  BAR.SYNC.DEFER_BLOCKING 0x0 ;  /* 0x0000000000007b1d */ /* 0x000fe20000010000 */
[----:B------:R-:W-:Y:S02]  /*22d0*/  ISETP.NE.AND P3, PT, R42, 0x2, PT ;  /* 0x000000022a00780c */ /* 0x000fe40003f65270 */
[----:B------:R-:W-:-:S03]  /*22e0*/  LOP3.LUT R43, R43, 0xff, RZ, 0xc0, !PT ;  /* 0x000000ff2b2b7812 */ /* 0x000fc600078ec0ff */
[----:B------:R-:W0:Y:S04]  /*22f0*/  LDS.128 R4, [UR4] ;  /* 0x00000004ff047984 */ /* 0x000e280008000c00 */
[----:B------:R-:W1:Y:S04]  /*2300*/  LDS.128 R8, [UR4+0x10] ;  /* 0x00001004ff087984 */ /* 0x000e680008000c00 */
[----:B------:R-:W2:Y:S01]  /*2310*/  LDS.128 R12, [UR4+0x20] ;  /* 0x00002004ff0c7984 */ /* 0x000ea20008000c00 */
[----:B0-----:R-:W-:Y:S02]  /*2320*/  LOP3.LUT R16, R5, 0xff, RZ, 0xc0, !PT ;  /* 0x000000ff05107812 */ /* 0x001fe400078ec0ff */
[----:B------:R-:W-:-:S02]  /*2330*/  LOP3.LUT R17, R7, 0xff, RZ, 0xc0, !PT ;  /* 0x000000ff07117812 */ /* 0x000fc400078ec0ff */
[----:B------:R-:W-:Y:S02]  /*2340*/  ISETP.NE.AND P2, PT, R6, RZ, PT ;  /* 0x000000ff0600720c */ /* 0x000fe40003f45270 */
[----:B------:R-:W-:Y:S02]  /*2350*/  VIADDMNMX.U32 R16, R17, R16, 0xff, PT ;  /* 0x000000ff11107446 */ /* 0x000fe40003800010 */
[----:B-1----:R-:W-:Y:S02]  /*2360*/  LOP3.LUT R52, R11, 0xff, RZ, 0xc0, !PT ;  /* 0x000000ff0b347812 */ /* 0x002fe400078ec0ff */
[----:B------:R-:W-:Y:S02]  /*2370*/  SEL R48, R16, R7, !P2 ;  /* 0x0000000710307207 */ /* 0x000fe40005000000 */
[----:B------:R-:W-:Y:S02]  /*2380*/  LOP3.LUT R16, R9, 0xff, RZ, 0xc0, !PT ;  /* 0x000000ff09107812 */ /* 0x000fe400078ec0ff */
[----:B------:R-:W-:-:S02]  /*2390*/  LOP3.LUT R7, R48, 0xff, RZ, 0xc0, !PT ;  /* 0x000000ff30077812 */ /* 0x000fc400078ec0ff */
[----:B------:R-:W-:Y:S02]  /*23a0*/  ISETP.NE.AND P2, PT, R8, RZ, PT ;  /* 0x000000ff0800720c */ /* 0x000fe40003f45270 */
[----:B------:R-:W-:Y:S02]  /*23b0*/  VIADDMNMX.U32 R16, R7, R16, 0xff, PT ;  /* 0x000000ff07107446 */ /* 0x000fe40003800010 */
[----:B------:R-:W-:Y:S02]  /*23c0*/  SEL R5, R48, R5, !P3 ;  /* 0x0000000530057207 */ /* 0x000fe40005800000 */
[----:B------:R-:W-:Y:S02]  /*23d0*/  SEL R50, R16, R9, !P2 ;  /* 0x0000000910327207 */ /* 0x000fe40005000000 */
[----:B------:R-:W0:Y:S01]  /*23e0*/  LDS.128 R16, [UR4+0x30] ;  /* 0x00003004ff107984 */ /* 0x000e220008000c00 */
[----:B------:R-:W-:Y:S02]  /*23f0*/  ISETP.NE.AND P2, PT, R10, RZ, PT ;  /* 0x000000ff0a00720c */ /* 0x000fe40003f45270 */
[----:B------:R-:W-:-:S02]  /*2400*/  LOP3.LUT R7, R50, 0xff, RZ, 0xc0, !PT ;  /* 0x000000ff32077812 */ /* 0x000fc400078ec0ff */
[----:B------:R-:W-:Y:S02]  /*2410*/  SEL R50, R50, R5, !P4 ;  /* 0x0000000532327207 */ /* 0x000fe40006000000 */
[----:B------:R-:W-:Y:S02]  /*2420*/  VIADDMNMX.U32 R52, R7, R52, 0xff, PT ;  /* 0x000000ff07347446 */ /* 0x000fe40003800034 */
[----:B------:R-:W-:Y:S02]  /*2430*/  LOP3.LUT R5, R6, R4, RZ, 0xfc, !PT ;  /* 0x0000000406057212 */ /* 0x000fe400078efcff */
[----:B------:R-:W-:Y:S02]  /*2440*/  SEL R11, R52, R11, !P2 ;  /* 0x0000000b340b7207 */ /* 0x000fe40005000000 */
[----:B--2---:R-:W-:Y:S02]  /*2450*/  LOP3.LUT R52, R13, 0xff, RZ, 0xc0, !PT ;  /* 0x000000ff0d347812 */ /* 0x004fe400078ec0ff */
[----:B------:R-:W-:-:S02]  /*2460*/  LOP3.LUT R7, R11, 0xff, RZ, 0xc0, !PT ;  /* 0x000000ff0b077812 */ /* 0x000fc400078ec0ff */
[----:B------:R-:W-:Y:S02]  /*2470*/  ISETP.NE.AND P2, PT, R12, RZ, PT ;  /* 0x000000ff0c00720c */ /* 0x000fe40003f45270 */
[----:B------:R-:W-:Y:S02]  /*2480*/  VIADDMNMX.U32 R52, R7, R52, 0xff, PT ;  /* 0x000000ff07347446 */ /* 0x000fe40003800034 */
[----:B------:R-:W-:Y:S02]  /*2490*/  SEL R5, R5, R4, !P3 ;  /* 0x0000000405057207 */ /* 0x000fe40005800000 */
[----:B------:R-:W-:Y:S02]  /*24a0*/  SEL R13, R52, R13, !P2 ;  /* 0x0000000d340d7207 */ /* 0x000fe40005000000 */
[----:B------:R-:W-:Y:S02]  /*24b0*/  LOP3.LUT R52, R15, 0xff, RZ, 0xc0, !PT ;  /* 0x000000ff0f347812 */ /* 0x000fe400078ec0ff */
[----:B------:R-:W-:-:S02]  /*24c0*/  LOP3.LUT R7, R13, 0xff, RZ, 0xc0, !PT ;  /* 0x000000ff0d077812 */ /* 0x000fc400078ec0ff */
[----:B------:R-:W-:Y:S02]  /*24d0*/  ISETP.NE.AND P2, PT, R14, RZ, PT ;  /* 0x000000ff0e00720c */ /* 0x000fe40003f45270 */
[----:B------:R-:W-:Y:S02]  /*24e0*/  VIADDMNMX.U32 R52, R7, R52, 0xff, PT ;  /* 0x000000ff07347446 */ /* 0x000fe40003800034 */
[----:B------:R-:W-:Y:S02]  /*24f0*/  LOP3.LUT R7, R8, R6, R4, 0xfe, !PT ;  /* 0x0000000608077212 */ /* 0x000fe400078efe04 */
[----:B------:R-:W-:Y:S01]  /*2500*/  SEL R15, R52, R15, !P2 ;  /* 0x0000000f340f7207 */ /* 0x000fe20005000000 */
[----:B------:R-:W1:Y:S01]  /*2510*/  SHFL.UP PT, R4, R43, 0x1, RZ ;  /* 0x042000002b047989 */ /* 0x000e6200000e00ff */
[----:B------:R-:W-:Y:S02]  /*2520*/  ISETP.NE.AND P2, PT, R42, 0x4, PT ;  /* 0x000000042a00780c */ /* 0x000fe40003f45270 */
[----:B------:R-:W-:-:S02]  /*2530*/  LOP3.LUT R6, R10, R7, RZ, 0xfc, !PT ;  /* 0x000000070a067212 */ /* 0x000fc400078efcff */
[----:B------:R-:W-:Y:S02]  /*2540*/  SEL R5, R7, R5, !P4 ;  /* 0x0000000507057207 */ /* 0x000fe40006000000 */
[----:B0-----:R-:W-:Y:S02]  /*2550*/  LOP3.LUT R9, R17, 0xff, RZ, 0xc0, !PT ;  /* 0x000000ff11097812 */ /* 0x001fe400078ec0ff */
[----:B------:R-:W-:Y:S02]  /*2560*/  LOP3.LUT R8, R15, 0xff, RZ, 0xc0, !PT ;  /* 0x000000ff0f087812 */ /* 0x000fe400078ec0ff */
[----:B------:R-:W-:Y:S02]  /*2570*/  SEL R50, R11, R50, !P2 ;  /* 0x000000320b327207 */ /* 0x000fe40005000000 */
[----:B------:R-:W-:Y:S02]  /*2580*/  ISETP.NE.AND P3, PT, R42, 0x5, PT ;  /* 0x000000052a00780c */ /* 0x000fe40003f65270 */
[----:B------:R-:W-:-:S02]  /*2590*/  SEL R5, R6, R5, !P2 ;  /* 0x0000000506057207 */ /* 0x000fc40005000000 */
[----:B------:R-:W-:Y:S02]  /*25a0*/  LOP3.LUT R7, R12, R10, R7, 0xfe, !PT ;  /* 0x0000000a0c077212 */ /* 0x000fe400078efe07 */
[----:B------:R-:W-:Y:S02]  /*25b0*/  VIADDMNMX.U32 R8, R8, R9, 0xff, PT ;  /* 0x000000ff08087446 */ /* 0x000fe40003800009 */
[----:B------:R-:W-:Y:S02]  /*25c0*/  ISETP.NE.AND P0, PT, R16, RZ, PT ;  /* 0x000000ff1000720c */ /* 0x000fe40003f05270 */
[----:B------:R-:W-:Y:S02]  /*25d0*/  SEL R50, R13, R50, !P3 ;  /* 0x000000320d327207 */ /* 0x000fe40005800000 */
[----:B------:R-:W-:Y:S02]  /*25e0*/  SEL R5, R7, R5, !P3 ;  /* 0x0000000507057207 */ /* 0x000fe40005800000 */
[----:B------:R-:W-:-:S02]  /*25f0*/  ISETP.GE.U32.AND P3, PT, R30, 0x20, PT ;  /* 0x000000201e00780c */ /* 0x000fc40003f66070 */
[----:B------:R-:W-:Y:S02]  /*2600*/  SEL R17, R8, R17, !P0 ;  /* 0x0000001108117207 */ /* 0x000fe40004000000 */
[----:B------:R-:W-:Y:S01]  /*2610*/  ISETP.NE.AND P0, PT, R42, 0x6, PT ;  /* 0x000000062a00780c */ /* 0x000fe20003f05270 */
[----:B------:R0:W2:Y:S01]  /*2620*/  SHFL.UP PT, R8, R44, 0x1, RZ ;  /* 0x042000002c087989 */ /* 0x0000a200000e00ff */
[----:B------:R-:W-:Y:S02]  /*2630*/  LOP3.LUT R6, R14, R7, RZ, 0xfc, !PT ;  /* 0x000000070e067212 */ /* 0x000fe400078efcff */
[----:B------:R-:W-:Y:S02]  /*2640*/  LOP3.LUT R10, R19, 0xff, RZ, 0xc0, !PT ;  /* 0x000000ff130a7812 */ /* 0x000fe400078ec0ff */
[----:B------:R-:W-:Y:S02]  /*2650*/  LOP3.LUT R9, R17, 0xff, RZ, 0xc0, !PT ;  /* 0x000000ff11097812 */ /* 0x000fe400078ec0ff */
[----:B------:R-:W-:-:S02]  /*2660*/  SEL R6, R6, R5, !P0 ;  /* 0x0000000506067207 */ /* 0x000fc40004000000 */
[----:B------:R-:W-:Y:S02]  /*2670*/  SEL R50, R15, R50, !P0 ;  /* 0x000000320f327207 */ /* 0x000fe40004000000 */
[----:B------:R-:W-:Y:S02]  /*2680*/  VIADDMNMX.U32 R10, R9, R10, 0xff, PT ;  /* 0x000000ff090a7446 */ /* 0x000fe4000380000a */
[----:B------:R-:W-:Y:S02]  /*2690*/  ISETP.NE.AND P2, PT, R42, 0x7, PT ;  /* 0x000000072a00780c */ /* 0x000fe40003f45270 */
[----:B------:R-:W-:Y:S02]  /*26a0*/  ISETP.NE.AND P0, PT, R18, RZ, PT ;  /* 0x000000ff1200720c */ /* 0x000fe40003f05270 */
[----:B------:R-:W-:Y:S02]  /*26b0*/  LOP3.LUT R9, R16, R14, R7, 0xfe, !PT ;  /* 0x0000000e10097212 */ /* 0x000fe400078efe07 */
[----:B------:R-:W-:-:S02]  /*26c0*/  SEL R17, R17, R50, !P2 ;  /* 0x0000003211117207 */ /* 0x000fc40005000000 */
[----:B------:R-:W-:Y:S02]  /*26d0*/  SEL R10, R10, R19, !P0 ;  /* 0x000000130a0a7207 */ /* 0x000fe40004000000 */
[----:B-1----:R-:W-:Y:S02]  /*26e0*/  PRMT R11, R4, 0x7610, R11 ;  /* 0x00007610040b7816 */ /* 0x002fe4000000000b */
[----:B------:R-:W-:Y:S02]  /*26f0*/  LOP3.LUT R5, R18, R9, RZ, 0xfc, !PT ;  /* 0x0000000912057212 */ /* 0x000fe400078efcff */
[----:B------:R-:W-:Y:S01]  /*2700*/  SEL R6, R9, R6, !P2 ;  /* 0x0000000609067207 */ /* 0x000fe20005000000 */
[----:B0-2---:R-:W-:Y:S06]  /*2710*/  @!P3 BRA `(.L_x_82) ;  /* 0x000000000028b947 */ /* 0x005fec0003800000 */
[----:B------:R-:W-:Y:S02]  /*2720*/  ISETP.NE.AND P1, PT, R3, RZ, PT ;  /* 0x000000ff0300720c */ /* 0x000fe40003f25270 */
[----:B------:R-:W-:Y:S02]  /*2730*/  LOP3.LUT R4, R4, 0xff, RZ, 0xc0, !PT ;  /* 0x000000ff04047812 */ /* 0x000fe400078ec0ff */
[----:B------:R-:W-:Y:S02]  /*2740*/  LOP3.LUT R3, R17, 0xff, RZ, 0xc0, !PT ;  /* 0x000000ff11037812 */ /* 0x000fe400078ec0ff */
[----:B------:R-:W-:Y:S02]  /*2750*/  ISETP.NE.AND P0, PT, R8, RZ, PT ;  /* 0x000000ff0800720c */ /* 0x000fe40003f05270 */
[----:B------:R-:W-:Y:S02]  /*2760*/  VIADDMNMX.U32 R4, R4, R3, 0xff, PT ;  /* 0x000000ff04047446 */ /* 0x000fe40003800003 */
[----:B------:R-:W-:-:S03]  /*2770*/  SEL R3, R8, RZ, P1 ;  /* 0x000000ff08037207 */ /* 0x000fc60000800000 */
[----:B------:R-:W-:Y:S02]  /*2780*/  @P1 SEL R17, R4, R11, !P0 ;  /* 0x0000000b04111207 */ /* 0x000fe40004000000 */
[----:B------:R-:W-:Y:S02]  /*2790*/  LOP3.LUT R8, R6, R3, RZ, 0xfc, !PT ;  /* 0x0000000306087212 */ /* 0x000fe400078efcff */
[----:B------:R-:W-:Y:S01]  /*27a0*/  PRMT R11, R17, 0x7610, R11 ;  /* 0x00007610110b7816 */ /* 0x000fe2000000000b */
[----:B------:R-:W-:Y:S06]  /*27b0*/  BRA `(.L_x_83) ;  /* 0x0000000c00807947 */ /* 0x000fec0003800000 */
.L_x_82:
[----:B------:R-:W0:Y:S01]  /*27c0*/  LDC.64 R6, c[0x0][0x3a0] ;  /* 0x0000e800ff067b82 */ /* 0x000e220000000a00 */
[----:B------:R-:W-:Y:S01]  /*27d0*/  @!P1 LOP3.LUT R4, R10, 0xff, RZ, 0xc0, !PT ;  /* 0x000000ff0a049812 */ /* 0x000fe200078ec0ff */
[----:B------:R-:W1:Y:S01]  /*27e0*/  LDCU UR5, c[0x0][0x370] ;  /* 0x00006e00ff0577ac */ /* 0x000e620008000800 */
[----:B------:R2:W-:Y:S01]  /*27f0*/  @!P1 STS [UR4+0x74], R5 ;  /* 0x00007405ff009988 */ /* 0x0005e20008000804 */
[----:B------:R-:W-:Y:S02]  /*2800*/  LOP3.LUT R48, RZ, R30, RZ, 0x33, !PT ;  /* 0x0000001eff307212 */ /* 0x000fe400078e33ff */
[----:B------:R-:W-:Y:S01]  /*2810*/  @!P1 LOP3.LUT R4, R4, 0x6400, RZ, 0xfc, !PT ;  /* 0x0000640004049812 */ /* 0x000fe200078efcff */
[----:B------:R2:W-:Y:S01]  /*2820*/  @!P1 STS.U8 [UR4+0x78], R10 ;  /* 0x0000780aff009988 */ /* 0x0005e20008000004 */
[----:B-1----:R-:W-:Y:S01]  /*2830*/  UISETP.GT.U32.AND UP0, UPT, UR5, 0x1f3, UPT ;  /* 0x000001f30500788c */ /* 0x002fe2000bf04070 */
[----:B0-----:R-:W-:-:S05]  /*2840*/  IMAD.WIDE.U32 R6, R31, 0x8, R6 ;  /* 0x000000081f067825 */ /* 0x001fca00078e0006 */
[----:B------:R2:W-:Y:S03]  /*2850*/  @!P1 ST.E.64.STRONG.GPU desc[UR8][R6.64+0x100], R4 ;  /* 0x0001000406009985 */ /* 0x0005e6000c10fb08 */
[----:B------:R-:W-:Y:S05]  /*2860*/  BRA.U UP0, `(.L_x_84) ;  /* 0x0000000100087547 */ /* 0x000fea000b800000 */
[----:B------:R0:W-:Y:S06]  /*2870*/  MEMBAR.SC.CTA ;  /* 0x0000000000007992 */ /* 0x0001ec0000000000 */
[----:B0-----:R-:W-:Y:S05]  /*2880*/  BRA `(.L_x_85) ;  /* 0x0000000000087947 */ /* 0x001fea0003800000 */
.L_x_84:
[----:B------:R-:W-:Y:S05]  /*2890*/  NANOSLEEP 0x1c2 ;  /* 0x000001c20000795d */ /* 0x000fea0003800000 */
[----:B------:R-:W-:Y:S01]  /*28a0*/  NOP ;  /* 0x0000000000007918 */ /* 0x000fe20000000000 */
.L_x_85:
[----:B--2---:R-:W-:-:S07]  /*28b0*/  IMAD.WIDE R6, R48, 0x8, R6 ;  /* 0x0000000830067825 */ /* 0x004fce00078e0206 */
.L_x_87:
[----:B------:R-:W2:Y:S01]  /*28c0*/  LD.E.64.STRONG.GPU R4, desc[UR8][R6.64+0x100] ;  /* 0x0001000806047980 */ /* 0x000ea2000c10fb00 */
[----:B------:R-:W-:Y:S05]  /*28d0*/  YIELD ;  /* 0x0000000000007946 */ /* 0x000fea0003800000 */
[----:B------:R-:W-:Y:S01]  /*28e0*/  UMOV UR5, 0xffffffff ;  /* 0xffffffff00057882 */ /* 0x000fe20000000000 */
[----:B--2---:R-:W-:-:S04]  /*28f0*/  SHF.R.U64 R46, R4, 0x8, R5 ;  /* 0x00000008042e7819 */ /* 0x004fc80000001205 */
[----:B------:R-:W-:-:S04]  /*2900*/  LOP3.LUT R46, R46, 0xff, RZ, 0xc0, !PT ;  /* 0x000000ff2e2e7812 */ /* 0x000fc800078ec0ff */
[----:B------:R-:W-:Y:S01]  /*2910*/  ISETP.NE.AND P5, PT, R46, 0x63, PT ;  /* 0x000000632e00780c */ /* 0x000fe20003fa5270 */
[----:B------:R-:W-:-:S12]  /*2920*/  BRA.DIV UR5, `(.L_x_86) ;  /* 0x0000005a05407947 */ /* 0x000fd8000b800000 */
[----:B------:R-:W-:-:S13]  /*2930*/  VOTE.ANY P5, !P5 ;  /* 0x0000000000ff7806 */ /* 0x000fda00068a0100 */
.L_x_134:
[----:B------:R-:W-:Y:S05]  /*2940*/  @P5 BRA `(.L_x_87) ;  /* 0xfffffffc00dc5947 */ /* 0x000fea000383ffff */
[----:B------:R-:W-:Y:S01]  /*2950*/  UMOV UR5, 0xffffffff ;  /* 0xffffffff00057882 */ /* 0x000fe20000000000 */
[----:B------:R-:W-:Y:S02]  /*2960*/  ISETP.NE.AND P5, PT, R46, 0x65, PT ;  /* 0x000000652e00780c */ /* 0x000fe40003fa5270 */
[----:B------:R-:W-:Y:S11]  /*2970*/  BRA.DIV UR5, `(.L_x_88) ;  /* 0x0000005a054c7947 */ /* 0x000ff6000b800000 */
[----:B------:R-:W0:Y:S01]  /*2980*/  S2R R30, SR_GEMASK ;  /* 0x00000000001e7919 */ /* 0x000e220000003c00 */
[----:B------:R-:W-:Y:S01]  /*2990*/  VOTE.ANY R12, PT, !P5 ;  /* 0x00000000000c7806 */ /* 0x000fe200068e0100 */
[----:B------:R-:W-:Y:S01]  /*29a0*/  IMAD.MOV.U32 R19, RZ, RZ, R5 ;  /* 0x000000ffff137224 */ /* 0x000fe200078e0005 */
[C---:B------:R-:W-:Y:S01]  /*29b0*/  LOP3.LUT R6, R4.reuse, 0xff, RZ, 0xc0, !PT ;  /* 0x000000ff04067812 */ /* 0x040fe200078ec0ff */
[C---:B------:R-:W-:Y:S01]  /*29c0*/  VIADD R45, R3.reuse, 0x2 ;  /* 0x00000002032d7836 */ /* 0x040fe20000000000 */
[----:B------:R-:W-:Y:S01]  /*29d0*/  PRMT R17, R4, 0x7610, R17 ;  /* 0x0000761004117816 */ /* 0x000fe20000000011 */
[----:B------:R-:W-:Y:S02]  /*29e0*/  VIADD R44, R3, 0x4 ;  /* 0x00000004032c7836 */ /* 0x000fe40000000000 */
[----:B------:R-:W-:Y:S01]  /*29f0*/  IMAD.IADD R51, R48, 0x1, R31 ;  /* 0x0000000130337824 */ /* 0x000fe200078e021f */
[----:B0-----:R-:W-:-:S05]  /*2a00*/  LOP3.LUT R12, R12, 0x80000000, R30, 0xec, !PT ;  /* 0x800000000c0c7812 */ /* 0x001fca00078eec1e */
[----:B------:R-:W-:-:S05]  /*2a10*/  VIADD R7, R12, 0xffffffff ;  /* 0xffffffff0c077836 */ /* 0x000fca0000000000 */
[----:B------:R-:W-:-:S04]  /*2a20*/  LOP3.LUT R7, R12, R7, RZ, 0xc, !PT ;  /* 0x000000070c077212 */ /* 0x000fc800078e0cff */
[----:B------:R-:W0:Y:S02]  /*2a30*/  POPC R13, R7 ;  /* 0x00000007000d7309 */ /* 0x000e240000000000 */
[----:B0-----:R-:W0:Y:S01]  /*2a40*/  SHFL.DOWN PT, R16, R6, 0x1, R13 ;  /* 0x0820000006107989 */ /* 0x001e2200000e000d */
[----:B------:R-:W-:-:S03]  /*2a50*/  ISETP.GE.AND P0, PT, R3, R13, PT ;  /* 0x0000000d0300720c */ /* 0x000fc60003f06270 */
[----:B------:R-:W1:Y:S10]  /*2a60*/  SHFL.DOWN PT, R42, R5, 0x1, R13 ;  /* 0x08200000052a7989 */ /* 0x000e7400000e000d */
[----:B------:R-:W-:-:S02]  /*2a70*/  @!P0 ISETP.NE.AND P1, PT, R19, RZ, PT ;  /* 0x000000ff1300820c */ /* 0x000fc40003f25270 */
[----:B0-----:R-:W-:-:S04]  /*2a80*/  @!P0 LOP3.LUT R43, R16, 0xff, RZ, 0xc0, !PT ;  /* 0x000000ff102b8812 */ /* 0x001fc800078ec0ff */
[----:B------:R-:W-:Y:S01]  /*2a90*/  @!P0 VIADDMNMX.U32 R16, R43, R6, 0xff, PT ;  /* 0x000000ff2b108446 */ /* 0x000fe20003800006 */
[----:B------:R-:W-:Y:S01]  /*2aa0*/  VIADD R43, R3, 0x8 ;  /* 0x00000008032b7836 */ /* 0x000fe20000000000 */
[----:B-1----:R-:W-:Y:S02]  /*2ab0*/  @!P0 LOP3.LUT R42, R42, R19, RZ, 0xfc, !PT ;  /* 0x000000132a2a8212 */ /* 0x002fe400078efcff */
[----:B------:R-:W-:Y:S02]  /*2ac0*/  @!P0 SEL R16, R16, R17, !P1 ;  /* 0x0000001110108207 */ /* 0x000fe40004800000 */
[----:B------:R-:W-:Y:S01]  /*2ad0*/  ISETP.GT.AND P1, PT, R45, R13, PT ;  /* 0x0000000d2d00720c */ /* 0x000fe20003f24270 */
[----:B------:R-:W-:Y:S01]  /*2ae0*/  @!P0 IMAD.MOV.U32 R19, RZ, RZ, R42 ;  /* 0x000000ffff138224 */ /* 0x000fe200078e002a */
[----:B------:R-:W-:Y:S01]  /*2af0*/  @!P0 PRMT R17, R16, 0x7610, R17 ;  /* 0x0000761010118816 */ /* 0x000fe20000000011 */
[----:B------:R-:W-:-:S03]  /*2b00*/  VIADD R42, R3, 0x10 ;  /* 0x00000010032a7836 */ /* 0x000fc60000000000 */
[----:B------:R-:W-:Y:S01]  /*2b10*/  LOP3.LUT R7, R17, 0xff, RZ, 0xc0, !PT ;  /* 0x000000ff11077812 */ /* 0x000fe200078ec0ff */
[----:B------:R-:W0:Y:S01]  /*2b20*/  SHFL.DOWN PT, R4, R19, 0x2, R13 ;  /* 0x0840000013047989 */ /* 0x000e2200000e000d */
[----:B------:R-:W-:-:S03]  /*2b30*/  ISETP.GT.AND P2, PT, R42, R13, PT ;  /* 0x0000000d2a00720c */ /* 0x000fc60003f44270 */
[----:B------:R-:W1:Y:S02]  /*2b40*/  SHFL.DOWN PT, R16, R7, 0x2, R13 ;  /* 0x0840000007107989 */ /* 0x000e6400000e000d */
[----:B------:R-:W-:Y:S02]  /*2b50*/  @!P1 ISETP.NE.AND P0, PT, R19, RZ, PT ;  /* 0x000000ff1300920c */ /* 0x000fe40003f05270 */
[----:B0-----:R-:W-:Y:S02]  /*2b60*/  @!P1 LOP3.LUT R4, R4, R19, RZ, 0xfc, !PT ;  /* 0x0000001304049212 */ /* 0x001fe400078efcff */
[----:B-1----:R-:W-:-:S03]  /*2b70*/  @!P1 LOP3.LUT R16, R16, 0xff, RZ, 0xc0, !PT ;  /* 0x000000ff10109812 */ /* 0x002fc600078ec0ff */
[----:B------:R-:W-:Y:S01]  /*2b80*/  @!P1 IMAD.MOV.U32 R19, RZ, RZ, R4 ;  /* 0x000000ffff139224 */ /* 0x000fe200078e0004 */
[----:B------:R-:W-:-:S04]  /*2b90*/  @!P1 VIADDMNMX.U32 R16, R16, R7, 0xff, PT ;  /* 0x000000ff10109446 */ /* 0x000fc80003800007 */
[----:B------:R-:W0:Y:S01]  /*2ba0*/  SHFL.DOWN PT, R4, R19, 0x4, R13 ;  /* 0x0880000013047989 */ /* 0x000e2200000e000d */
[----:B------:R-:W-:Y:S02]  /*2bb0*/  @!P1 SEL R16, R16, R17, !P0 ;  /* 0x0000001110109207 */ /* 0x000fe40004000000 */
[----:B------:R-:W-:Y:S02]  /*2bc0*/  ISETP.GT.AND P0, PT, R44, R13, PT ;  /* 0x0000000d2c00720c */ /* 0x000fe40003f04270 */
[----:B------:R-:W-:-:S04]  /*2bd0*/  @!P1 PRMT R17, R16, 0x7610, R17 ;  /* 0x0000761010119816 */ /* 0x000fc80000000011 */
[----:B------:R-:W-:-:S05]  /*2be0*/  LOP3.LUT R5, R17, 0xff, RZ, 0xc0, !PT ;  /* 0x000000ff11057812 */ /* 0x000fca00078ec0ff */
[----:B------:R-:W1:Y:S02]  /*2bf0*/  SHFL.DOWN PT, R16, R5, 0x4, R13 ;  /* 0x0880000005107989 */ /* 0x000e6400000e000d */
[----:B------:R-:W-:Y:S02]  /*2c00*/  @!P0 ISETP.NE.AND P1, PT, R19, RZ, PT ;  /* 0x000000ff1300820c */ /* 0x000fe40003f25270 */
[----:B0-----:R-:W-:-:S05]  /*2c10*/  @!P0 LOP3.LUT R4, R4, R19, RZ, 0xfc, !PT ;  /* 0x0000001304048212 */ /* 0x001fca00078efcff */
[----:B------:R-:W-:-:S05]  /*2c20*/  @!P0 IMAD.MOV.U32 R19, RZ, RZ, R4 ;  /* 0x000000ffff138224 */ /* 0x000fca00078e0004 */
[----:B------:R-:W0:Y:S01]  /*2c30*/  SHFL.DOWN PT, R4, R19, 0x8, R13 ;  /* 0x0900000013047989 */ /* 0x000e2200000e000d */
[----:B-1----:R-:W-:-:S04]  /*2c40*/  @!P0 LOP3.LUT R16, R16, 0xff, RZ, 0xc0, !PT ;  /* 0x000000ff10108812 */ /* 0x002fc800078ec0ff */
[----:B------:R-:W-:-:S04]  /*2c50*/  @!P0 VIADDMNMX.U32 R16, R16, R5, 0xff, PT ;  /* 0x000000ff10108446 */ /* 0x000fc80003800005 */
        /* <DEDUP_REMOVED lines=10> */
[----:B------:R-:W-:Y:S02]  /*2d00*/  @!P1 VIADDMNMX.U32 R16, R16, R5, 0xff, PT ;  /* 0x000000ff10109446 */ /* 0x000fe40003800005 */
[----:B------:R-:W1:Y:S02]  /*2d10*/  LDC.64 R4, c[0x0][0x3a0] ;  /* 0x0000e800ff047b82 */ /* 0x000e640000000a00 */
[----:B------:R-:W-:Y:S02]  /*2d20*/  @!P1 SEL R16, R16, R17, !P0 ;  /* 0x0000001110109207 */ /* 0x000fe40004000000 */
[----:B------:R-:W-:Y:S02]  /*2d30*/  ISETP.NE.AND P0, PT, R46, 0x65, PT ;  /* 0x000000652e00780c */ /* 0x000fe40003f05270 */
[----:B------:R-:W-:Y:S02]  /*2d40*/  @!P1 PRMT R17, R16, 0x7610, R17 ;  /* 0x0000761010119816 */ /* 0x000fe40000000011 */
[----:B------:R-:W-:-:S02]  /*2d50*/  @!P2 ISETP.NE.AND P1, PT, R19, RZ, PT ;  /* 0x000000ff1300a20c */ /* 0x000fc40003f25270 */
[----:B------:R-:W-:Y:S02]  /*2d60*/  LOP3.LUT R7, R17, 0xff, RZ, 0xc0, !PT ;  /* 0x000000ff11077812 */ /* 0x000fe400078ec0ff */
[----:B0-----:R-:W-:-:S03]  /*2d70*/  @!P2 LOP3.LUT R6, R6, R19, RZ, 0xfc, !PT ;  /* 0x000000130606a212 */ /* 0x001fc600078efcff */
[----:B------:R-:W0:Y:S02]  /*2d80*/  SHFL.DOWN PT, R16, R7, 0x10, R13 ;  /* 0x0a00000007107989 */ /* 0x000e2400000e000d */
[----:B------:R-:W-:Y:S01]  /*2d90*/  VOTE.ALL P5, P0 ;  /* 0x0000000000ff7806 */ /* 0x000fe200000a0000 */
[----:B------:R-:W-:Y:S01]  /*2da0*/  @!P2 IMAD.MOV.U32 R19, RZ, RZ, R6 ;  /* 0x000000ffff13a224 */ /* 0x000fe200078e0006 */
[----:B-1----:R-:W-:-:S05]  /*2db0*/  IADD3 R46, P0, PT, R4, 0x100, RZ ;  /* 0x00000100042e7810 */ /* 0x002fca0007f1e0ff */
[----:B------:R-:W-:Y:S01]  /*2dc0*/  IMAD.X R47, RZ, RZ, R5, P0 ;  /* 0x000000ffff2f7224 */ /* 0x000fe200000e0605 */
[----:B0-----:R-:W-:-:S04]  /*2dd0*/  @!P2 LOP3.LUT R16, R16, 0xff, RZ, 0xc0, !PT ;  /* 0x000000ff1010a812 */ /* 0x001fc800078ec0ff */
[----:B------:R-:W-:-:S04]  /*2de0*/  @!P2 VIADDMNMX.U32 R16, R16, R7, 0xff, PT ;  /* 0x000000ff1010a446 */ /* 0x000fc80003800007 */
[----:B------:R-:W-:-:S04]  /*2df0*/  @!P2 SEL R16, R16, R17, !P1 ;  /* 0x000000111010a207 */ /* 0x000fc80004800000 */
[----:B------:R-:W-:-:S07]  /*2e00*/  @!P2 PRMT R17, R16, 0x7610, R17 ;  /* 0x000076101011a816 */ /* 0x000fce0000000011 */
.L_x_148:
[----:B------:R-:W-:Y:S05]  /*2e10*/  @!P5 BRA `(.L_x_89) ;  /* 0x000000040068d947 */ /* 0x000fea0003800000 */
.L_x_93:
[----:B------:R-:W-:Y:S02]  /*2e20*/  IMAD.MOV.U32 R4, RZ, RZ, R46 ;  /* 0x000000ffff047224 */ /* 0x000fe400078e002e */
[----:B------:R-:W-:Y:S02]  /*2e30*/  IMAD.MOV.U32 R5, RZ, RZ, R47 ;  /* 0x000000ffff057224 */ /* 0x000fe400078e002f */
[----:B------:R-:W-:-:S07]  /*2e40*/  IMAD.WIDE R4, R51, 0x8, R4 ;  /* 0x0000000833047825 */ /* 0x000fce00078e0204 */
.L_x_91:
        /* <DEDUP_REMOVED lines=8> */
.L_x_151:
[----:B------:R-:W-:Y:S05]  /*2ed0*/  @P5 BRA `(.L_x_91) ;  /* 0xfffffffc00dc5947 */ /* 0x000fea000383ffff */
[----:B------:R-:W-:Y:S01]  /*2ee0*/  UMOV UR5, 0xffffffff ;  /* 0xffffffff00057882 */ /* 0x000fe20000000000 */
[----:B------:R-:W-:Y:S02]  /*2ef0*/  ISETP.NE.AND P5, PT, R53, 0x65, PT ;  /* 0x000000653500780c */ /* 0x000fe40003fa5270 */
[----:B------:R-:W-:Y:S11]  /*2f00*/  BRA.DIV UR5, `(.L_x_92) ;  /* 0x0000005a05f87947 */ /* 0x000ff6000b800000 */
[----:B------:R-:W-:Y:S01]  /*2f10*/  VOTE.ANY R12, PT, !P5 ;  /* 0x00000000000c7806 */ /* 0x000fe200068e0100 */
[----:B------:R-:W-:Y:S01]  /*2f20*/  IMAD.MOV.U32 R4, RZ, RZ, R7 ;  /* 0x000000ffff047224 */ /* 0x000fe200078e0007 */
[----:B------:R-:W-:Y:S01]  /*2f30*/  LOP3.LUT R57, R6, 0xff, RZ, 0xc0, !PT ;  /* 0x000000ff06397812 */ /* 0x000fe200078ec0ff */
[----:B------:R-:W-:Y:S01]  /*2f40*/  VIADD R51, R51, 0xffffffe0 ;  /* 0xffffffe033337836 */ /* 0x000fe20000000000 */
[----:B------:R-:W-:Y:S02]  /*2f50*/  LOP3.LUT R12, R12, 0x80000000, R30, 0xec, !PT ;  /* 0x800000000c0c7812 */ /* 0x000fe400078eec1e */
[----:B------:R-:W-:-:S03]  /*2f60*/  ISETP.NE.AND P5, PT, R53, 0x65, PT ;  /* 0x000000653500780c */ /* 0x000fc60003fa5270 */
[----:B------:R-:W-:-:S05]  /*2f70*/  VIADD R5, R12, 0xffffffff ;  /* 0xffffffff0c057836 */ /* 0x000fca0000000000 */
[----:B------:R-:W-:-:S04]  /*2f80*/  LOP3.LUT R5, R12, R5, RZ, 0xc, !PT ;  /* 0x000000050c057212 */ /* 0x000fc800078e0cff */
[----:B------:R-:W0:Y:S01]  /*2f90*/  POPC R13, R5 ;  /* 0x00000005000d7309 */ /* 0x000e220000000000 */
[----:B------:R-:W-:Y:S01]  /*2fa0*/  VOTE.ALL P5, P5 ;  /* 0x0000000000ff7806 */ /* 0x000fe200028a0000 */
[----:B0-----:R-:W0:Y:S01]  /*2fb0*/  SHFL.DOWN PT, R16, R57, 0x1, R13 ;  /* 0x0820000039107989 */ /* 0x001e2200000e000d */
[----:B------:R-:W-:-:S03]  /*2fc0*/  ISETP.GE.AND P0, PT, R3, R13, PT ;  /* 0x0000000d0300720c */ /* 0x000fc60003f06270 */
[----:B------:R-:W1:Y:S10]  /*2fd0*/  SHFL.DOWN PT, R5, R7, 0x1, R13 ;  /* 0x0820000007057989 */ /* 0x000e7400000e000d */
[----:B------:R-:W-:-:S02]  /*2fe0*/  @!P0 ISETP.NE.AND P1, PT, R4, RZ, PT ;  /* 0x000000ff0400820c */ /* 0x000fc40003f25270 */
[----:B0-----:R-:W-:-:S04]  /*2ff0*/  @!P0 LOP3.LUT R16, R16, 0xff, RZ, 0xc0, !PT ;  /* 0x000000ff10108812 */ /* 0x001fc800078ec0ff */
[----:B------:R-:W-:Y:S02]  /*3000*/  @!P0 VIADDMNMX.U32 R55, R16, R57, 0xff, PT ;  /* 0x000000ff10378446 */ /* 0x000fe40003800039 */
[----:B-1----:R-:W-:Y:S02]  /*3010*/  @!P0 LOP3.LUT R5, R5, R4, RZ, 0xfc, !PT ;  /* 0x0000000405058212 */ /* 0x002fe400078efcff */
[----:B------:R-:W-:Y:S02]  /*3020*/  @!P0 SEL R55, R55, R6, !P1 ;  /* 0x0000000637378207 */ /* 0x000fe40004800000 */
[----:B------:R-:W-:Y:S01]  /*3030*/  ISETP.GT.AND P1, PT, R45, R13, PT ;  /* 0x0000000d2d00720c */ /* 0x000fe20003f24270 */
[----:B------:R-:W-:Y:S01]  /*3040*/  @!P0 IMAD.MOV.U32 R4, RZ, RZ, R5 ;  /* 0x000000ffff048224 */ /* 0x000fe200078e0005 */
[----:B------:R-:W-:-:S04]  /*3050*/  @!P0 PRMT R6, R55, 0x7610, R6 ;  /* 0x0000761037068816 */ /* 0x000fc80000000006 */
[----:B------:R-:W-:Y:S01]  /*3060*/  LOP3.LUT R55, R6, 0xff, RZ, 0xc0, !PT ;  /* 0x000000ff06377812 */ /* 0x000fe200078ec0ff */
[----:B------:R-:W0:Y:S03]  /*3070*/  SHFL.DOWN PT, R5, R4, 0x2, R13 ;  /* 0x0840000004057989 */ /* 0x000e2600000e000d */
[----:B------:R-:W-:-:S03]  /*3080*/  LOP3.LUT R48, R55, 0xffffff00, R48, 0xf8, !PT ;  /* 0xffffff0037307812 */ /* 0x000fc600078ef830 */
[----:B------:R-:W-:Y:S02]  /*3090*/  @!P1 ISETP.NE.AND P0, PT, R4, RZ, PT ;  /* 0x000000ff0400920c */ /* 0x000fe40003f05270 */
[----:B------:R-:W1:Y:S01]  /*30a0*/  SHFL.DOWN PT, R16, R48, 0x2, R13 ;  /* 0x0840000030107989 */ /* 0x000e6200000e000d */
[----:B0-----:R-:W-:-:S05]  /*30b0*/  @!P1 LOP3.LUT R5, R5, R4, RZ, 0xfc, !PT ;  /* 0x0000000405059212 */ /* 0x001fca00078efcff */
[----:B------:R-:W-:Y:S01]  /*30c0*/  @!P1 IMAD.MOV.U32 R4, RZ, RZ, R5 ;  /* 0x000000ffff049224 */ /* 0x000fe200078e0005 */
[----:B-1----:R-:W-:-:S04]  /*30d0*/  @!P1 LOP3.LUT R16, R16, 0xff, RZ, 0xc0, !PT ;  /* 0x000000ff10109812 */ /* 0x002fc800078ec0ff */
[----:B------:R-:W0:Y:S01]  /*30e0*/  SHFL.DOWN PT, R5, R4, 0x4, R13 ;  /* 0x0880000004057989 */ /* 0x000e2200000e000d */
[----:B------:R-:W-:-:S04]  /*30f0*/  @!P1 VIADDMNMX.U32 R55, R16, R55, 0xff, PT ;  /* 0x000000ff10379446 */ /* 0x000fc80003800037 */
[----:B------:R-:W-:Y:S02]  /*3100*/  @!P1 SEL R55, R55, R6, !P0 ;  /* 0x0000000637379207 */ /* 0x000fe40004000000 */
[----:B------:R-:W-:Y:S02]  /*3110*/  ISETP.GT.AND P0, PT, R44, R13, PT ;  /* 0x0000000d2c00720c */ /* 0x000fe40003f04270 */
[----:B------:R-:W-:-:S04]  /*3120*/  @!P1 PRMT R6, R55, 0x7610, R6 ;  /* 0x0000761037069816 */ /* 0x000fc80000000006 */
[----:B------:R-:W-:-:S04]  /*3130*/  LOP3.LUT R7, R6, 0xff, RZ, 0xc0, !PT ;  /* 0x000000ff06077812 */ /* 0x000fc800078ec0ff */
[----:B------:R-:W-:-:S03]  /*3140*/  LOP3.LUT R49, R7, 0xffffff00, R49, 0xf8, !PT ;  /* 0xffffff0007317812 */ /* 0x000fc600078ef831 */
[----:B------:R-:W-:Y:S02]  /*3150*/  @!P0 ISETP.NE.AND P1, PT, R4, RZ, PT ;  /* 0x000000ff0400820c */ /* 0x000fe40003f25270 */
[----:B------:R-:W1:Y:S01]  /*3160*/  SHFL.DOWN PT, R16, R49, 0x4, R13 ;  /* 0x0880000031107989 */ /* 0x000e6200000e000d */
        /* <DEDUP_REMOVED lines=19> */
[----:B------:R-:W-:Y:S02]  /*32a0*/  @!P1 PRMT R6, R7, 0x7610, R6 ;  /* 0x0000761007069816 */ /* 0x000fe40000000006 */
[----:B------:R-:W-:Y:S02]  /*32b0*/  ISETP.NE.AND P1, PT, R19, RZ, PT ;  /* 0x000000ff1300720c */ /* 0x000fe40003f25270 */
[----:B------:R-:W-:-:S04]  /*32c0*/  LOP3.LUT R7, R6, 0xff, RZ, 0xc0, !PT ;  /* 0x000000ff06077812 */ /* 0x000fc800078ec0ff */
[----:B------:R-:W-:-:S03]  /*32d0*/  LOP3.LUT R52, R7, 0xffffff00, R52, 0xf8, !PT ;  /* 0xffffff0007347812 */ /* 0x000fc600078ef834 */
[----:B------:R-:W-:Y:S02]  /*32e0*/  @!P0 ISETP.NE.AND P2, PT, R4, RZ, PT ;  /* 0x000000ff0400820c */ /* 0x000fe40003f45270 */
[----:B------:R-:W1:Y:S01]  /*32f0*/  SHFL.DOWN PT, R16, R52, 0x10, R13 ;  /* 0x0a00000034107989 */ /* 0x000e6200000e000d */
[----:B0-----:R-:W-:-:S05]  /*3300*/  @!P0 LOP3.LUT R5, R5, R4, RZ, 0xfc, !PT ;  /* 0x0000000405058212 */ /* 0x001fca00078efcff */
[----:B------:R-:W-:-:S05]  /*3310*/  @!P0 IMAD.MOV.U32 R4, RZ, RZ, R5 ;  /* 0x000000ffff048224 */ /* 0x000fca00078e0005 */
[----:B------:R-:W-:Y:S02]  /*3320*/  LOP3.LUT R19, R4, R19, RZ, 0xfc, !PT ;  /* 0x0000001304137212 */ /* 0x000fe400078efcff */
[----:B-1----:R-:W-:-:S04]  /*3330*/  @!P0 LOP3.LUT R16, R16, 0xff, RZ, 0xc0, !PT ;  /* 0x000000ff10108812 */ /* 0x002fc800078ec0ff */
[----:B------:R-:W-:-:S04]  /*3340*/  @!P0 VIADDMNMX.U32 R7, R16, R7, 0xff, PT ;  /* 0x000000ff10078446 */ /* 0x000fc80003800007 */
[----:B------:R-:W-:-:S04]  /*3350*/  @!P0 SEL R7, R7, R6, !P2 ;  /* 0x0000000607078207 */ /* 0x000fc80005000000 */
[----:B------:R-:W-:Y:S02]  /*3360*/  @!P0 PRMT R6, R7, 0x7610, R6 ;  /* 0x0000761007068816 */ /* 0x000fe40000000006 */
[----:B------:R-:W-:Y:S02]  /*3370*/  @!P1 LOP3.LUT R7, R17, 0xff, RZ, 0xc0, !PT ;  /* 0x000000ff11079812 */ /* 0x000fe400078ec0ff */
[----:B------:R-:W-:-:S04]  /*3380*/  @!P1 LOP3.LUT R6, R6, 0xff, RZ, 0xc0, !PT ;  /* 0x000000ff06069812 */ /* 0x000fc800078ec0ff */
[----:B------:R-:W-:-:S04]  /*3390*/  @!P1 VIADDMNMX.U32 R6, R6, R7, 0xff, PT ;  /* 0x000000ff06069446 */ /* 0x000fc80003800007 */
[----:B------:R-:W-:-:S07]  /*33a0*/  @!P1 PRMT R17, R6, 0x7610, R17 ;  /* 0x0000761006119816 */ /* 0x000fce0000000011 */
.L_x_165:
[----:B------:R-:W-:Y:S05]  /*33b0*/  @P5 BRA `(.L_x_93) ;  /* 0xfffffff800985947 */ /* 0x000fea000383ffff */
.L_x_89:
[----:B------:R-:W-:Y:S01]  /*33c0*/  ISETP.NE.AND P1, PT, R3, RZ, PT ;  /* 0x000000ff0300720c */ /* 0x000fe20003f25270 */
[----:B------:R-:W-:Y:S01]  /*33d0*/  BSSY.RECONVERGENT B1, `(.L_x_94) ;  /* 0x000001a000017945 */ /* 0x000fe20003800200 */
[----:B------:R-:W0:Y:S11]  /*33e0*/  S2R R3, SR_TID.X ;  /* 0x0000000000037919 */ /* 0x000e360000002100 */
[----:B------:R-:W1:Y:S01]  /*33f0*/  @!P1 S2R R4, SR_CgaCtaId ;  /* 0x0000000000049919 */ /* 0x000e620000008800 */
[----:B0-----:R-:W-:-:S02]  /*3400*/  ISETP.NE.AND P0, PT, R3, RZ, PT ;  /* 0x000000ff0300720c */ /* 0x001fc40003f05270 */
[----:B------:R-:W-:-:S04]  /*3410*/  @!P1 MOV R3, 0x400 ;  /* 0x0000040000039802 */ /* 0x000fc80000000f00 */
[----:B-1----:R-:W-:-:S07]  /*3420*/  @!P1 LEA R12, R4, R3, 0x18 ;  /* 0x00000003040c9211 */ /* 0x002fce00078ec0ff */
[----:B------:R-:W-:Y:S05]  /*3430*/  @P0 BRA `(.L_x_95) ;  /* 0x00000000004c0947 */ /* 0x000fea0003800000 */
[----:B------:R-:W-:Y:S01]  /*3440*/  LOP3.LUT R3, R18, R9, RZ, 0xfc, !PT ;  /* 0x0000000912037212 */ /* 0x000fe200078efcff */
[----:B------:R-:W0:Y:S01]  /*3450*/  S2UR UR6, SR_CgaCtaId ;  /* 0x00000000000679c3 */ /* 0x000e220000008800 */
[----:B------:R-:W-:Y:S01]  /*3460*/  UMOV UR5, 0x400 ;  /* 0x0000040000057882 */ /* 0x000fe20000000000 */
[----:B------:R-:W-:Y:S02]  /*3470*/  LOP3.LUT R7, R19, R18, R9, 0xfe, !PT ;  /* 0x0000001213077212 */ /* 0x000fe400078efe09 */
[----:B------:R-:W-:-:S04]  /*3480*/  ISETP.NE.AND P0, PT, R3, RZ, PT ;  /* 0x000000ff0300720c */ /* 0x000fc80003f05270 */
[----:B------:R-:W1:Y:S09]  /*3490*/  LDC.64 R4, c[0x0][0x3a0] ;  /* 0x0000e800ff047b82 */ /* 0x000e720000000a00 */
[----:B------:R-:W-:Y:S02]  /*34a0*/  @!P0 LOP3.LUT R3, R17, 0xff, RZ, 0xc0, !PT ;  /* 0x000000ff11038812 */ /* 0x000fe400078ec0ff */
[----:B------:R-:W-:-:S04]  /*34b0*/  @!P0 LOP3.LUT R6, R10, 0xff, RZ, 0xc0, !PT ;  /* 0x000000ff0a068812 */ /* 0x000fc800078ec0ff */
[----:B------:R-:W-:Y:S01]  /*34c0*/  @!P0 VIADDMNMX.U32 R3, R3, R6, 0xff, PT ;  /* 0x000000ff03038446 */ /* 0x000fe20003800006 */
[----:B0-----:R-:W-:-:S03]  /*34d0*/  ULEA UR5, UR6, UR5, 0x18 ;  /* 0x0000000506057291 */ /* 0x001fc6000f8ec0ff */
[----:B------:R-:W-:-:S04]  /*34e0*/  @!P0 PRMT R10, R3, 0x7610, R10 ;  /* 0x00007610030a8816 */ /* 0x000fc8000000000a */
[----:B------:R-:W-:Y:S01]  /*34f0*/  LOP3.LUT R3, R10, 0xff, RZ, 0xc0, !PT ;  /* 0x000000ff0a037812 */ /* 0x000fe200078ec0ff */
[----:B-1----:R-:W-:-:S03]  /*3500*/  IMAD.WIDE.U32 R4, R31, 0x8, R4 ;  /* 0x000000081f047825 */ /* 0x002fc600078e0004 */
[----:B------:R-:W-:-:S05]  /*3510*/  LOP3.LUT R6, R3, 0x6500, RZ, 0xfc, !PT ;  /* 0x0000650003067812 */ /* 0x000fca00078efcff */
[----:B------:R0:W-:Y:S04]  /*3520*/  ST.E.64.STRONG.GPU desc[UR8][R4.64+0x100], R6 ;  /* 0x0001000604007985 */ /* 0x0001e8000c10fb08 */
[----:B------:R0:W-:Y:S04]  /*3530*/  STS [UR5+0x6c], R7 ;  /* 0x00006c07ff007988 */ /* 0x0001e80008000805 */
[----:B------:R0:W-:Y:S04]  /*3540*/  STS.U8 [UR5+0x70], R10 ;  /* 0x0000700aff007988 */ /* 0x0001e80008000005 */
[----:B------:R0:W-:Y:S04]  /*3550*/  STS [UR5+0x64], R19 ;  /* 0x00006413ff007988 */ /* 0x0001e80008000805 */
[----:B------:R0:W-:Y:S02]  /*3560*/  STS.U8 [UR5+0x68], R17 ;  /* 0x00006811ff007988 */ /* 0x0001e40008000005 */
.L_x_95:
[----:B------:R-:W-:Y:S05]  /*3570*/  BSYNC.RECONVERGENT B1 ;  /* 0x0000000000017941 */ /* 0x000fea0003800200 */
.L_x_94:
[----:B------:R1:W-:Y:S01]  /*3580*/  @!P1 STS [R12+0x48], R19 ;  /* 0x000048130c009388 */ /* 0x0003e20000000800 */
[----:B------:R-:W-:Y:S01]  /*3590*/  @!P1 IMAD.MOV.U32 R8, RZ, RZ, R19 ;  /* 0x000000ffff089224 */ /* 0x000fe200078e0013 */
[----:B------:R-:W-:Y:S02]  /*35a0*/  @!P1 PRMT R11, R17, 0x7610, R11 ;  /* 0x00007610110b9816 */ /* 0x000fe4000000000b */
[----:B------:R1:W-:Y:S05]  /*35b0*/  @!P1 STS.U8 [R12+0x4c], R17 ;  /* 0x00004c110c009388 */ /* 0x0003ea0000000000 */
.L_x_83:
[----:B------:R-:W2:Y:S01]  /*35c0*/  S2R R3, SR_TID.X ;  /* 0x0000000000037919 */ /* 0x000ea20000002100 */
[----:B------:R-:W-:Y:S05]  /*35d0*/  WARPSYNC.ALL ;  /* 0x0000000000007948 */ /* 0x000fea0003800000 */
[----:B------:R-:W-:Y:S01]  /*35e0*/  BAR.SYNC.DEFER_BLOCKING 0x0 ;  /* 0x0000000000007b1d */ /* 0x000fe20000010000 */
[----:B--2---:R-:W-:-:S13]  /*35f0*/  ISETP.NE.AND P1, PT, R3, RZ, PT ;  /* 0x000000ff0300720c */ /* 0x004fda0003f25270 */
[----:B0-----:R-:W0:Y:S01]  /*3600*/  @P1 S2R R4, SR_CgaCtaId ;  /* 0x0000000000041919 */ /* 0x001e220000008800 */
[----:B------:R-:W-:Y:S02]  /*3610*/  @P1 MOV R3, 0x400 ;  /* 0x0000040000031802 */ /* 0x000fe40000000f00 */
[----:B------:R-:W-:Y:S02]  /*3620*/  @P1 ISETP.NE.AND P0, PT, R8, RZ, PT ;  /* 0x000000ff0800120c */ /* 0x000fe40003f05270 */
[----:B0-----:R-:W-:Y:S02]  /*3630*/  @P1 LEA R3, R4, R3, 0x18 ;  /* 0x0000000304031211 */ /* 0x001fe400078ec0ff */
[----:B------:R-:W-:-:S04]  /*3640*/  @P1 LOP3.LUT R4, R11, 0xff, RZ, 0xc0, !PT ;  /* 0x000000ff0b041812 */ /* 0x000fc800078ec0ff */
[----:B------:R-:W0:Y:S02]  /*3650*/  @P1 LDS.U8 R3, [R3+0x4c] ;  /* 0x00004c0003031984 */ /* 0x000e240000000000 */
[----:B0-----:R-:W-:-:S04]  /*3660*/  @P1 VIADDMNMX.U32 R4, R3, R4, 0xff, PT ;  /* 0x000000ff03041446 */ /* 0x001fc80003800004 */
[----:B------:R-:W-:Y:S02]  /*3670*/  @P1 SEL R4, R4, R11, !P0 ;  /* 0x0000000b04041207 */ /* 0x000fe40004000000 */
[----:B------:R-:W-:Y:S02]  /*3680*/  ISETP.NE.AND P0, PT, R41, R32, PT ;  /* 0x000000202900720c */ /* 0x000fe40003f05270 */
[----:B------:R-:W-:-:S04]  /*3690*/  @P1 PRMT R11, R4, 0x7610, R11 ;  /* 0x00007610040b1816 */ /* 0x000fc8000000000b */
[----:B------:R-:W-:-:S04]  /*36a0*/  LOP3.LUT R11, R11, 0xff, RZ, 0xc0, !PT ;  /* 0x000000ff0b0b7812 */ /* 0x000fc800078ec0ff */
[----:B------:R-:W-:-:S04]  /*36b0*/  VIADDMNMX.U32 R20, R20, R11, 0xff, PT ;  /* 0x000000ff14147446 */ /* 0x000fc8000380000b */
[----:B------:R-:W-:Y:S02]  /*36c0*/  SEL R29, R29, R20, P0 ;  /* 0x000000141d1d7207 */ /* 0x000fe40000000000 */
[----:B------:R-:W-:Y:S02]  /*36d0*/  ISETP.NE.AND P0, PT, R32, R33, PT ;  /* 0x000000212000720c */ /* 0x000fe40003f05270 */
[----:B------:R-:W-:-:S04]  /*36e0*/  LOP3.LUT R4, R29, 0xff, RZ, 0xc0, !PT ;  /* 0x000000ff1d047812 */ /* 0x000fc800078ec0ff */
[----:B------:R-:W-:-:S04]  /*36f0*/  VIADDMNMX.U32 R4, R21, R4, 0xff, PT ;  /* 0x000000ff15047446 */ /* 0x000fc80003800004 */
[----:B------:R-:W-:Y:S02]  /*3700*/  SEL R4, R21, R4, P0 ;  /* 0x0000000415047207 */ /* 0x000fe40000000000 */
[----:B------:R-:W-:Y:S02]  /*3710*/  ISETP.NE.AND P0, PT, R33, R34, PT ;  /* 0x000000222100720c */ /* 0x000fe40003f05270 */
[C---:B------:R-:W-:Y:S02]  /*3720*/  LOP3.LUT R3, R4.reuse, 0xff, RZ, 0xc0, !PT ;  /* 0x000000ff04037812 */ /* 0x040fe400078ec0ff */
[----:B------:R-:W-:Y:S02]  /*3730*/  PRMT R20, R4, 0x7610, R20 ;  /* 0x0000761004147816 */ /* 0x000fe40000000014 */
        /* <DEDUP_REMOVED lines=31> */
[----:B------:R-:W-:-:S04]  /*3930*/  SEL R9, R28, R9, P0 ;  /* 0x000000091c097207 */ /* 0x000fc80000000000 */
[----:B------:R-:W-:-:S07]  /*3940*/  PRMT R3, R9, 0x7610, R3 ;  /* 0x0000761009037816 */ /* 0x000fce0000000003 */
.L_x_81:
[----:B------:R-:W-:Y:S05]  /*3950*/  BSYNC.RECONVERGENT B0 ;  /* 0x0000000000007941 */ /* 0x000fea0003800200 */
.L_x_79:
[----:B0-----:R-:W0:Y:S01]  /*3960*/  S2R R4, SR_TID.X ;  /* 0x0000000000047919 */ /* 0x001e220000002100 */
[----:B------:R-:W2:Y:S01]  /*3970*/  S2UR UR6, SR_CgaCtaId ;  /* 0x00000000000679c3 */ /* 0x000ea20000008800 */
[----:B------:R-:W-:Y:S01]  /*3980*/  UMOV UR5, 0x400 ;  /* 0x0000040000057882 */ /* 0x000fe20000000000 */
[----:B------:R-:W3:Y:S06]  /*3990*/  S2R R5, SR_LANEID ;  /* 0x0000000000057919 */ /* 0x000eec0000000000 */
[----:B------:R-:W-:Y:S01]  /*39a0*/  BAR.SYNC.DEFER_BLOCKING 0x0 ;  /* 0x0000000000007b1d */ /* 0x000fe20000010000 */
[----:B--2---:R-:W-:-:S05]  /*39b0*/  ULEA UR5, UR6, UR5, 0x18 ;  /* 0x0000000506057291 */ /* 0x004fca000f8ec0ff */
[----:B------:R-:W2:Y:S01]  /*39c0*/  LDCU.64 UR6, c[0x0][0x398] ;  /* 0x00007300ff0677ac */ /* 0x000ea20008000a00 */
[----:B0-----:R-:W-:-:S05]  /*39d0*/  SHF.R.U32.HI R4, RZ, 0x5, R4 ;  /* 0x00000005ff047819 */ /* 0x001fca0000011604 */
[----:B---3--:R-:W-:-:S04]  /*39e0*/  IMAD R4, R4, 0x120, R5 ;  /* 0x0000012004047824 */ /* 0x008fc800078e0205 */
[----:B------:R-:W-:Y:S01]  /*39f0*/  IMAD R7, R5, 0x8, R4 ;  /* 0x0000000805077824 */ /* 0x000fe200078e0204 */
[----:B------:R-:W-:-:S05]  /*3a00*/  LEA R6, R4, UR5, 0x2 ;  /* 0x0000000504067c11 */ /* 0x000fca000f8e10ff */
[--C-:B------:R-:W-:Y:S02]  /*3a10*/  IMAD R8, R5, 0x20, R6.reuse ;  /* 0x0000002005087824 */ /* 0x100fe400078e0206 */
[----:B------:R-:W-:Y:S01]  /*3a20*/  IMAD R6, R4, -0x3, R6 ;  /* 0xfffffffd04067824 */ /* 0x000fe200078e0206 */
[----:B--2---:R-:W-:Y:S01]  /*3a30*/  IADD3 R4, P0, PT, R0, UR6, RZ ;  /* 0x0000000600047c10 */ /* 0x004fe2000ff1e0ff */
[----:B------:R-:W-:-:S05]  /*3a40*/  IMAD R5, R7, -0x3, R8 ;  /* 0xfffffffd07057824 */ /* 0x000fca00078e0208 */
[----:B------:R-:W-:Y:S04]  /*3a50*/  STS.U8 [R5], R29 ;  /* 0x0000001d05007388 */ /* 0x000fe80000000000 */
[----:B------:R-:W-:Y:S04]  /*3a60*/  STS.U8 [R5+0x1], R20 ;  /* 0x0000011405007388 */ /* 0x000fe80000000000 */
[----:B------:R-:W-:Y:S04]  /*3a70*/  STS.U8 [R5+0x2], R22 ;  /* 0x0000021605007388 */ /* 0x000fe80000000000 */
[----:B------:R-:W-:Y:S04]  /*3a80*/  STS.U8 [R5+0x3], R32 ;  /* 0x0000032005007388 */ /* 0x000fe80000000000 */
[----:B------:R-:W-:Y:S04]  /*3a90*/  STS.U8 [R5+0x4], R24 ;  /* 0x0000041805007388 */ /* 0x000fe80000000000 */
[----:B------:R-:W-:Y:S04]  /*3aa0*/  STS.U8 [R5+0x5], R34 ;  /* 0x0000052205007388 */ /* 0x000fe80000000000 */
[----:B------:R-:W-:Y:S04]  /*3ab0*/  STS.U8 [R5+0x6], R26 ;  /* 0x0000061a05007388 */ /* 0x000fe80000000000 */
[----:B------:R-:W-:Y:S04]  /*3ac0*/  STS.U8 [R5+0x7], R36 ;  /* 0x0000072405007388 */ /* 0x000fe80000000000 */
[----:B------:R0:W-:Y:S01]  /*3ad0*/  STS.U8 [R5+0x8], R3 ;  /* 0x0000080305007388 */ /* 0x0001e20000000000 */
[----:B------:R-:W-:-:S03]  /*3ae0*/  NOP ;  /* 0x0000000000007918 */ /* 0x000fc60000000000 */
[----:B------:R-:W2:Y:S01]  /*3af0*/  LDS.U8 R7, [R6] ;  /* 0x0000000006077984 */ /* 0x000ea20000000000 */
[----:B0-----:R-:W-:-:S03]  /*3b00*/  IADD3.X R5, PT, PT, R2, UR7, RZ, P0, !PT ;  /* 0x0000000702057c10 */ /* 0x001fc600087fe4ff */
[----:B------:R-:W0:Y:S04]  /*3b10*/  LDS.U8 R9, [R6+0x20] ;  /* 0x0000200006097984 */ /* 0x000e280000000000 */
[----:B------:R-:W3:Y:S04]  /*3b20*/  LDS.U8 R11, [R6+0x40] ;  /* 0x00004000060b7984 */ /* 0x000ee80000000000 */
[----:B------:R-:W4:Y:S04]  /*3b30*/  LDS.U8 R13, [R6+0x60] ;  /* 0x00006000060d7984 */ /* 0x000f280000000000 */
[----:B------:R-:W5:Y:S04]  /*3b40*/  LDS.U8 R15, [R6+0x80] ;  /* 0x00008000060f7984 */ /* 0x000f680000000000 */
[----:B-1----:R-:W1:Y:S04]  /*3b50*/  LDS.U8 R17, [R6+0xa0] ;  /* 0x0000a00006117984 */ /* 0x002e680000000000 */
[----:B------:R-:W1:Y:S04]  /*3b60*/  LDS.U8 R19, [R6+0xc0] ;  /* 0x0000c00006137984 */ /* 0x000e680000000000 */
[----:B------:R-:W1:Y:S04]  /*3b70*/  LDS.U8 R21, [R6+0xe0] ;  /* 0x0000e00006157984 */ /* 0x000e680000000000 */
[----:B------:R-:W1:Y:S04]  /*3b80*/  LDS.U8 R23, [R6+0x100] ;  /* 0x0001000006177984 */ /* 0x000e680000000000 */
[----:B--2---:R-:W-:Y:S04]  /*3b90*/  STG.E.U8 desc[UR8][R4.64], R7 ;  /* 0x0000000704007986 */ /* 0x004fe8000c101108 */
[----:B0-----:R-:W-:Y:S04]  /*3ba0*/  STG.E.U8 desc[UR8][R4.64+0x20], R9 ;  /* 0x0000200904007986 */ /* 0x001fe8000c101108 */
[----:B---3--:R-:W-:Y:S04]  /*3bb0*/  STG.E.U8 desc[UR8][R4.64+0x40], R11 ;  /* 0x0000400b04007986 */ /* 0x008fe8000c101108 */
[----:B----4-:R-:W-:Y:S04]  /*3bc0*/  STG.E.U8 desc[UR8][R4.64+0x60], R13 ;  /* 0x0000600d04007986 */ /* 0x010fe8000c101108 */
[----:B-----5:R-:W-:Y:S04]  /*3bd0*/  STG.E.U8 desc[UR8][R4.64+0x80], R15 ;  /* 0x0000800f04007986 */ /* 0x020fe8000c101108 */
[----:B-1----:R-:W-:Y:S04]  /*3be0*/  STG.E.U8 desc[UR8][R4.64+0xa0], R17 ;  /* 0x0000a01104007986 */ /* 0x002fe8000c101108 */
[----:B------:R-:W-:Y:S04]  /*3bf0*/  STG.E.U8 desc[UR8][R4.64+0xc0], R19 ;  /* 0x0000c01304007986 */ /* 0x000fe8000c101108 */
[----:B------:R-:W-:Y:S04]  /*3c00*/  STG.E.U8 desc[UR8][R4.64+0xe0], R21 ;  /* 0x0000e01504007986 */ /* 0x000fe8000c101108 */
[----:B------:R-:W-:Y:S01]  /*3c10*/  STG.E.U8 desc[UR8][R4.64+0x100], R23 ;  /* 0x0001001704007986 */ /* 0x000fe2000c101108 */
[----:B------:R-:W-:Y:S05]  /*3c20*/  EXIT ;  /* 0x000000000000794d */ /* 0x000fea0003800000 */
.L_x_78:
[----:B------:R-:W-:-:S04]  /*3c30*/  ISETP.NE.U32.AND P0, PT, R0, RZ, PT ;  /* 0x000000ff0000720c */ /* 0x000fc80003f05070 */
[----:B------:R-:W-:-:S13]  /*3c40*/  ISETP.NE.AND.EX P0, PT, R28, RZ, PT, P0 ;  /* 0x000000ff1c00720c */ /* 0x000fda0003f05300 */
[----:B------:R-:W-:Y:S05]  /*3c50*/  @!P0 EXIT ;  /* 0x000000000000894d */ /* 0x000fea0003800000 */
[----:B------:R-:W0:Y:S01]  /*3c60*/  LDC.64 R4, c[0x0][0x380] ;  /* 0x0000e000ff047b82 */ /* 0x000e220000000a00 */
[----:B------:R-:W-:Y:S01]  /*3c70*/  IMAD.MOV.U32 R10, RZ, RZ, RZ ;  /* 0x000000ffff0a7224 */ /* 0x000fe200078e00ff */
[----:B------:R-:W1:Y:S01]  /*3c80*/  S2R R29, SR_TID.X ;  /* 0x00000000001d7919 */ /* 0x000e620000002100 */
[----:B------:R-:W-:Y:S01]  /*3c90*/  BSSY.RECONVERGENT B0, `(.L_x_96) ;  /* 0x0000037000007945 */ /* 0x000fe20003800200 */
[----:B0-----:R-:W-:Y:S01]  /*3ca0*/  IABS R6, R5 ;  /* 0x0000000500067213 */ /* 0x001fe20000000000 */
[----:B------:R-:W-:-:S03]  /*3cb0*/  IMAD.IADD R8, R2, 0x1, R4 ;  /* 0x0000000102087824 */ /* 0x000fc600078e0204 */
[----:B------:R-:W0:Y:S02]  /*3cc0*/  I2F.RP R9, R6 ;  /* 0x0000000600097306 */ /* 0x000e240000209400 */
[----:B------:R-:W-:Y:S02]  /*3cd0*/  IABS R4, R8 ;  /* 0x0000000800047213 */ /* 0x000fe40000000000 */
[----:B-1----:R-:W-:-:S04]  /*3ce0*/  LOP3.LUT R12, R29, 0x3e0, RZ, 0xc0, !PT ;  /* 0x000003e01d0c7812 */ /* 0x002fc800078ec0ff */
[----:B0-----:R-:W0:Y:S02]  /*3cf0*/  MUFU.RCP R9, R9 ;  /* 0x0000000900097308 */ /* 0x001e240000001000 */
[----:B0-----:R-:W-:-:S06]  /*3d00*/  VIADD R11, R9, 0xffffffe ;  /* 0x0ffffffe090b7836 */ /* 0x001fcc0000000000 */
[----:B------:R-:W0:Y:S02]  /*3d10*/  F2I.FTZ.U32.TRUNC.NTZ R11, R11 ;  /* 0x0000000b000b7305 */ /* 0x000e24000021f000 */
[----:B0-----:R-:W-:-:S04]  /*3d20*/  IMAD.MOV R7, RZ, RZ, -R11 ;  /* 0x000000ffff077224 */ /* 0x001fc800078e0a0b */
[----:B------:R-:W-:-:S04]  /*3d30*/  IMAD R7, R7, R6, RZ ;  /* 0x0000000607077224 */ /* 0x000fc800078e02ff */
[----:B------:R-:W-:-:S04]  /*3d40*/  IMAD.HI.U32 R10, R11, R7, R10 ;  /* 0x000000070b0a7227 */ /* 0x000fc800078e000a */
[----:B------:R-:W-:-:S04]  /*3d50*/  IMAD.MOV.U32 R7, RZ, RZ, R4 ;  /* 0x000000ffff077224 */ /* 0x000fc800078e0004 */
[----:B------:R-:W-:-:S04]  /*3d60*/  IMAD.HI.U32 R4, R10, R7, RZ ;  /* 0x000000070a047227 */ /* 0x000fc800078e00ff */
[----:B------:R-:W-:-:S04]  /*3d70*/  IMAD.MOV R9, RZ, RZ, -R4 ;  /* 0x000000ffff097224 */ /* 0x000fc800078e0a04 */
[----:B------:R-:W-:Y:S01]  /*3d80*/  IMAD R7, R6, R9, R7 ;  /* 0x0000000906077224 */ /* 0x000fe200078e0207 */
[----:B------:R-:W-:-:S04]  /*3d90*/  LOP3.LUT R9, R8, R5, RZ, 0x3c, !PT ;  /* 0x0000000508097212 */ /* 0x000fc800078e3cff */
[----:B------:R-:W-:Y:S02]  /*3da0*/  ISETP.GT.U32.AND P1, PT, R6, R7, PT ;  /* 0x000000070600720c */ /* 0x000fe40003f24070 */
[----:B------:R-:W-:-:S11]  /*3db0*/  ISETP.GE.AND P2, PT, R9, RZ, PT ;  /* 0x000000ff0900720c */ /* 0x000fd60003f46270 */
[----:B------:R-:W-:Y:S02]  /*3dc0*/  @!P1 IMAD.IADD R7, R7, 0x1, -R6 ;  /* 0x0000000107079824 */ /* 0x000fe400078e0a06 */
[----:B------:R-:W-:-:S03]  /*3dd0*/  @!P1 VIADD R4, R4, 0x1 ;  /* 0x0000000104049836 */ /* 0x000fc60000000000 */
[----:B------:R-:W-:Y:S02]  /*3de0*/  ISETP.GE.U32.AND P0, PT, R7, R6, PT ;  /* 0x000000060700720c */ /* 0x000fe40003f06070 */
[----:B------:R-:W-:-:S05]  /*3df0*/  LOP3.LUT R7, R29, 0x1f, RZ, 0xc0, !PT ;  /* 0x0000001f1d077812 */ /* 0x000fca00078ec0ff */
[----:B------:R-:W-:Y:S01]  /*3e00*/  IMAD R7, R12, 0x9, R7 ;  /* 0x000000090c077824 */ /* 0x000fe200078e0207 */
[----:B------:R-:W-:-:S03]  /*3e10*/  LOP3.LUT R12, RZ, R5, RZ, 0x33, !PT ;  /* 0x00000005ff0c7212 */ /* 0x000fc600078e33ff */
[C---:B------:R-:W-:Y:S01]  /*3e20*/  VIADD R11, R7.reuse, 0x20 ;  /* 0x00000020070b7836 */ /* 0x040fe20000000000 */
[-C--:B------:R-:W-:Y:S01]  /*3e30*/  ISETP.GE.U32.AND P3, PT, R7, R0.reuse, PT ;  /* 0x000000000700720c */ /* 0x080fe20003f66070 */
[----:B------:R-:W-:Y:S01]  /*3e40*/  @P0 VIADD R4, R4, 0x1 ;  /* 0x0000000104040836 */ /* 0x000fe20000000000 */
[----:B------:R-:W-:Y:S01]  /*3e50*/  ISETP.NE.AND P0, PT, R5, RZ, PT ;  /* 0x000000ff0500720c */ /* 0x000fe20003f05270 */
[----:B------:R-:W-:Y:S01]  /*3e60*/  VIADD R9, R7, 0x40 ;  /* 0x0000004007097836 */ /* 0x000fe20000000000 */
[-C--:B------:R-:W-:Y:S01]  /*3e70*/  ISETP.GE.U32.AND P5, PT, R11, R0.reuse, PT ;  /* 0x000000000b00720c */ /* 0x080fe20003fa6070 */
[----:B------:R-:W-:Y:S01]  /*3e80*/  @!P2 IMAD.MOV R4, RZ, RZ, -R4 ;  /* 0x000000ffff04a224 */ /* 0x000fe200078e0a04 */
[----:B------:R-:W-:Y:S01]  /*3e90*/  P2R R13, PR, RZ, 0x8 ;  /* 0x00000008ff0d7803 */ /* 0x000fe20000000000 */
[----:B------:R-:W-:Y:S01]  /*3ea0*/  VIADD R13, R7, 0x60 ;  /* 0x00000060070d7836 */ /* 0x000fe20000000000 */
[----:B------:R-:W-:Y:S02]  /*3eb0*/  ISETP.GE.U32.AND P4, PT, R9, R0, PT ;  /* 0x000000000900720c */ /* 0x000fe40003f86070 */
[----:B------:R-:W-:-:S02]  /*3ec0*/  SEL R4, R12, R4, !P0 ;  /* 0x000000040c047207 */ /* 0x000fc40004000000 */
[----:B------:R-:W-:Y:S02]  /*3ed0*/  P2R R14, PR, RZ, 0x20 ;  /* 0x00000020ff0e7803 */ /* 0x000fe40000000000 */
[----:B------:R-:W-:Y:S01]  /*3ee0*/  P2R R15, PR, RZ, 0x10 ;  /* 0x00000010ff0f7803 */ /* 0x000fe20000000000 */
[--C-:B------:R-:W-:Y:S02]  /*3ef0*/  IMAD.MOV.U32 R14, RZ, RZ, R4.reuse ;  /* 0x000000ffff0e7224 */ /* 0x100fe400078e0004 */
[----:B------:R-:W-:Y:S01]  /*3f00*/  IMAD.MOV.U32 R15, RZ, RZ, R4 ;  /* 0x000000ffff0f7224 */ /* 0x000fe200078e0004 */
[----:B------:R-:W-:Y:S06]  /*3f10*/  @P3 BRA `(.L_x_97) ;  /* 0x0000000000383947 */ /* 0x000fec0003800000 */
[----:B------:R-:W-:-:S05]  /*3f20*/  IMAD.IADD R16, R7, 0x1, R8 ;  /* 0x0000000107107824 */ /* 0x000fca00078e0208 */
[----:B------:R-:W-:Y:S02]  /*3f30*/  IABS R17, R16 ;  /* 0x0000001000117213 */ /* 0x000fe40000000000 */
[----:B------:R-:W-:-:S03]  /*3f40*/  LOP3.LUT R16, R16, R5, RZ, 0x3c, !PT ;  /* 0x0000000510107212 */ /* 0x000fc600078e3cff */
[----:B------:R-:W-:Y:S01]  /*3f50*/  IMAD.HI.U32 R15, R10, R17, RZ ;  /* 0x000000110a0f7227 */ /* 0x000fe200078e00ff */
[----:B------:R-:W-:-:S03]  /*3f60*/  ISETP.GE.AND P3, PT, R16, RZ, PT ;  /* 0x000000ff1000720c */ /* 0x000fc60003f66270 */
[----:B------:R-:W-:-:S04]  /*3f70*/  IMAD.MOV R18, RZ, RZ, -R15 ;  /* 0x000000ffff127224 */ /* 0x000fc800078e0a0f */
[----:B------:R-:W-:-:S05]  /*3f80*/  IMAD R17, R6, R18, R17 ;  /* 0x0000001206117224 */ /* 0x000fca00078e0211 */
[----:B------:R-:W-:-:S13]  /*3f90*/  ISETP.GT.U32.AND P2, PT, R6, R17, PT ;  /* 0x000000110600720c */ /* 0x000fda0003f44070 */
[----:B------:R-:W-:Y:S02]  /*3fa0*/  @!P2 IMAD.IADD R17, R17, 0x1, -R6 ;  /* 0x000000011111a824 */ /* 0x000fe400078e0a06 */
[----:B------:R-:W-:-:S03]  /*3fb0*/  @!P2 VIADD R15, R15, 0x1 ;  /* 0x000000010f0fa836 */ /* 0x000fc60000000000 */
[----:B------:R-:W-:-:S13]  /*3fc0*/  ISETP.GE.U32.AND P1, PT, R17, R6, PT ;  /* 0x000000061100720c */ /* 0x000fda0003f26070 */
[----:B------:R-:W-:-:S04]  /*3fd0*/  @P1 VIADD R15, R15, 0x1 ;  /* 0x000000010f0f1836 */ /* 0x000fc80000000000 */
[----:B------:R-:W-:-:S05]  /*3fe0*/  @!P3 IMAD.MOV R15, RZ, RZ, -R15 ;  /* 0x000000ffff0fb224 */ /* 0x000fca00078e0a0f */
[----:B------:R-:W-:-:S07]  /*3ff0*/  SEL R15, R12, R15, !P0 ;  /* 0x0000000f0c0f7207 */ /* 0x000fce0004000000 */
.L_x_97:
[----:B------:R-:W-:Y:S05]  /*4000*/  BSYNC.RECONVERGENT B0 ;  /* 0x0000000000007941 */ /* 0x000fea0003800200 */
.L_x_96:
[----:B------:R-:W-:Y:S04]  /*4010*/  BSSY.RECONVERGENT B0, `(.L_x_98) ;  /* 0x0000010000007945 */ /* 0x000fe80003800200 */
[----:B------:R-:W-:Y:S05]  /*4020*/  @P5 BRA `(.L_x_99) ;  /* 0x0000000000385947 */ /* 0x000fea0003800000 */
        /* <DEDUP_REMOVED lines=14> */
.L_x_99:
[----:B------:R-:W-:Y:S05]  /*4110*/  BSYNC.RECONVERGENT B0 ;  /* 0x0000000000007941 */ /* 0x000fea0003800200 */
.L_x_98:
[----:B------:R-:W-:Y:S01]  /*4120*/  BSSY.RECONVERGENT B0, `(.L_x_100) ;  /* 0x0000011000007945 */ /* 0x000fe20003800200 */
[----:B------:R-:W-:-:S03]  /*4130*/  IMAD.MOV.U32 R18, RZ, RZ, R4 ;  /* 0x000000ffff127224 */ /* 0x000fc600078e0004 */
        /* <DEDUP_REMOVED lines=15> */
.L_x_101:
[----:B------:R-:W-:Y:S05]  /*4230*/  BSYNC.RECONVERGENT B0 ;  /* 0x0000000000007941 */ /* 0x000fea0003800200 */
.L_x_100:
[----:B------:R-:W-:Y:S01]  /*4240*/  ISETP.GE.U32.AND P1, PT, R13, R0, PT ;  /* 0x000000000d00720c */ /* 0x000fe20003f26070 */
[----:B------:R-:W-:Y:S01]  /*4250*/  BSSY.RECONVERGENT B0, `(.L_x_102) ;  /* 0x0000013000007945 */ /* 0x000fe20003800200 */
[----:B------:R-:W-:Y:S02]  /*4260*/  VIADD R21, R7, 0x80 ;  /* 0x0000008007157836 */ /* 0x000fe40000000000 */
[----:B------:R-:W-:Y:S01]  /*4270*/  IMAD.MOV.U32 R19, RZ, RZ, R4 ;  /* 0x000000ffff137224 */ /* 0x000fe200078e0004 */
[----:B------:R-:W-:-:S08]  /*4280*/  P2R R16, PR, RZ, 0x2 ;  /* 0x00000002ff107803 */ /* 0x000fd00000000000 */
[----:B------:R-:W-:Y:S05]  /*4290*/  @P1 BRA `(.L_x_103) ;  /* 0x0000000000381947 */ /* 0x000fea0003800000 */
[----:B------:R-:W-:-:S05]  /*42a0*/  IMAD.IADD R16, R8, 0x1, R13 ;  /* 0x0000000108107824 */ /* 0x000fca00078e020d */
[----:B------:R-:W-:Y:S02]  /*42b0*/  IABS R19, R16 ;  /* 0x0000001000137213 */ /* 0x000fe40000000000 */
[----:B------:R-:W-:-:S03]  /*42c0*/  LOP3.LUT R16, R16, R5, RZ, 0x3c, !PT ;  /* 0x0000000510107212 */ /* 0x000fc600078e3cff */
[----:B------:R-:W-:-:S04]  /*42d0*/  IMAD.HI.U32 R17, R10, R19, RZ ;  /* 0x000000130a117227 */ /* 0x000fc800078e00ff */
[----:B------:R-:W-:-:S04]  /*42e0*/  IMAD.MOV R20, RZ, RZ, -R17 ;  /* 0x000000ffff147224 */ /* 0x000fc800078e0a11 */
[----:B------:R-:W-:-:S05]  /*42f0*/  IMAD R19, R6, R20, R19 ;  /* 0x0000001406137224 */ /* 0x000fca00078e0213 */
[----:B------:R-:W-:-:S13]  /*4300*/  ISETP.GT.U32.AND P2, PT, R6, R19, PT ;  /* 0x000000130600720c */ /* 0x000fda0003f44070 */
[----:B------:R-:W-:Y:S02]  /*4310*/  @!P2 IMAD.IADD R19, R19, 0x1, -R6 ;  /* 0x000000011313a824 */ /* 0x000fe400078e0a06 */
[----:B------:R-:W-:Y:S01]  /*4320*/  @!P2 VIADD R17, R17, 0x1 ;  /* 0x000000011111a836 */ /* 0x000fe20000000000 */
[----:B------:R-:W-:Y:S02]  /*4330*/  ISETP.GE.AND P2, PT, R16, RZ, PT ;  /* 0x000000ff1000720c */ /* 0x000fe40003f46270 */
[----:B------:R-:W-:-:S13]  /*4340*/  ISETP.GE.U32.AND P1, PT, R19, R6, PT ;  /* 0x000000061300720c */ /* 0x000fda0003f26070 */
[----:B------:R-:W-:-:S04]  /*4350*/  @P1 VIADD R17, R17, 0x1 ;  /* 0x0000000111111836 */ /* 0x000fc80000000000 */
[----:B------:R-:W-:-:S05]  /*4360*/  @!P2 IMAD.MOV R17, RZ, RZ, -R17 ;  /* 0x000000ffff11a224 */ /* 0x000fca00078e0a11 */
[----:B------:R-:W-:-:S07]  /*4370*/  SEL R19, R12, R17, !P0 ;  /* 0x000000110c137207 */ /* 0x000fce0004000000 */
.L_x_103:
[----:B------:R-:W-:Y:S05]  /*4380*/  BSYNC.RECONVERGENT B0 ;  /* 0x0000000000007941 */ /* 0x000fea0003800200 */
.L_x_102:
[----:B------:R-:W-:Y:S01]  /*4390*/  ISETP.GE.U32.AND P1, PT, R21, R0, PT ;  /* 0x000000001500720c */ /* 0x000fe20003f26070 */
[----:B------:R-:W-:Y:S01]  /*43a0*/  BSSY.RECONVERGENT B0, `(.L_x_104) ;  /* 0x0000012000007945 */ /* 0x000fe20003800200 */
[----:B------:R-:W-:Y:S02]  /*43b0*/  VIADD R23, R7, 0xa0 ;  /* 0x000000a007177836 */ /* 0x000fe40000000000 */
[----:B------:R-:W-:-:S09]  /*43c0*/  IMAD.MOV.U32 R24, RZ, RZ, R4 ;  /* 0x000000ffff187224 */ /* 0x000fd200078e0004 */
        /* <DEDUP_REMOVED lines=9> */
[----:B------:R-:W-:-:S03]  /*4460*/  @!P2 VIADD R17, R17, 0x1 ;  /* 0x000000011111a836 */ /* 0x000fc60000000000 */
[----:B------:R-:W-:-:S13]  /*4470*/  ISETP.GE.U32.AND P2, PT, R21, R6, PT ;  /* 0x000000061500720c */ /* 0x000fda0003f46070 */
[----:B------:R-:W-:Y:S01]  /*4480*/  @P2 VIADD R17, R17, 0x1 ;  /* 0x0000000111112836 */ /* 0x000fe20000000000 */
[----:B------:R-:W-:-:S13]  /*4490*/  ISETP.GE.AND P2, PT, R16, RZ, PT ;  /* 0x000000ff1000720c */ /* 0x000fda0003f46270 */
[----:B------:R-:W-:-:S05]  /*44a0*/  @!P2 IMAD.MOV R17, RZ, RZ, -R17 ;  /* 0x000000ffff11a224 */ /* 0x000fca00078e0a11 */
[----:B------:R-:W-:-:S07]  /*44b0*/  SEL R24, R12, R17, !P0 ;  /* 0x000000110c187207 */ /* 0x000fce0004000000 */
.L_x_105:
[----:B------:R-:W-:Y:S05]  /*44c0*/  BSYNC.RECONVERGENT B0 ;  /* 0x0000000000007941 */ /* 0x000fea0003800200 */
.L_x_104:
[----:B------:R-:W-:Y:S01]  /*44d0*/  ISETP.GE.U32.AND P2, PT, R23, R0, PT ;  /* 0x000000001700720c */ /* 0x000fe20003f46070 */
[----:B------:R-:W-:Y:S01]  /*44e0*/  BSSY.RECONVERGENT B0, `(.L_x_106) ;  /* 0x0000013000007945 */ /* 0x000fe20003800200 */
[C---:B------:R-:W-:Y:S02]  /*44f0*/  VIADD R27, R7.reuse, 0xc0 ;  /* 0x000000c0071b7836 */ /* 0x040fe40000000000 */
[----:B------:R-:W-:Y:S02]  /*4500*/  VIADD R33, R7, 0xe0 ;  /* 0x000000e007217836 */ /* 0x000fe40000000000 */
[----:B------:R-:W-:-:S07]  /*4510*/  IMAD.MOV.U32 R25, RZ, RZ, R4 ;  /* 0x000000ffff197224 */ /* 0x000fce00078e0004 */
        /* <DEDUP_REMOVED lines=15> */
.L_x_107:
[----:B------:R-:W-:Y:S05]  /*4610*/  BSYNC.RECONVERGENT B0 ;  /* 0x0000000000007941 */ /* 0x000fea0003800200 */
.L_x_106:
        /* <DEDUP_REMOVED lines=19> */
.L_x_109:
[----:B------:R-:W-:Y:S05]  /*4750*/  BSYNC.RECONVERGENT B0 ;  /* 0x0000000000007941 */ /* 0x000fea0003800200 */
.L_x_108:
[----:B------:R-:W-:Y:S01]  /*4760*/  ISETP.GE.U32.AND P4, PT, R33, R0, PT ;  /* 0x000000002100720c */ /* 0x000fe20003f86070 */
[----:B------:R-:W-:Y:S01]  /*4770*/  BSSY.RECONVERGENT B0, `(.L_x_110) ;  /* 0x0000011000007945 */ /* 0x000fe20003800200 */
[----:B------:R-:W-:-:S11]  /*4780*/  IMAD.MOV.U32 R30, RZ, RZ, R4 ;  /* 0x000000ffff1e7224 */ /* 0x000fd600078e0004 */
        /* <DEDUP_REMOVED lines=15> */
.L_x_111:
[----:B------:R-:W-:Y:S05]  /*4880*/  BSYNC.RECONVERGENT B0 ;  /* 0x0000000000007941 */ /* 0x000fea0003800200 */
.L_x_110:
[----:B------:R-:W-:Y:S01]  /*4890*/  ISETP.GE.U32.AND P5, PT, R23, R0, PT ;  /* 0x000000001700720c */ /* 0x000fe20003fa6070 */
[----:B------:R-:W-:-:S12]  /*48a0*/  BSSY.RECONVERGENT B0, `(.L_x_112) ;  /* 0x0000010000007945 */ /* 0x000fd80003800200 */
        /* <DEDUP_REMOVED lines=15> */
.L_x_113:
[----:B------:R-:W-:Y:S05]  /*49a0*/  BSYNC.RECONVERGENT B0 ;  /* 0x0000000000007941 */ /* 0x000fea0003800200 */
.L_x_112:
[----:B------:R-:W0:Y:S01]  /*49b0*/  LDCU.64 UR4, c[0x0][0x390] ;  /* 0x00007200ff0477ac */ /* 0x000e220008000a00 */
[----:B------:R-:W1:Y:S01]  /*49c0*/  S2R R17, SR_LANEID ;  /* 0x0000000000117919 */ /* 0x000e620000000000 */
[----:B------:R-:W-:Y:S02]  /*49d0*/  SHF.R.U32.HI R16, RZ, 0x5, R29 ;  /* 0x00000005ff107819 */ /* 0x000fe4000001161d */
[----:B0-----:R-:W-:Y:S01]  /*49e0*/  IADD3 R20, P0, PT, R2, UR4, RZ ;  /* 0x0000000402147c10 */ /* 0x001fe2000ff1e0ff */
[----:B------:R-:W-:-:S03]  /*49f0*/  UMOV UR4, 0x400 ;  /* 0x0000040000047882 */ /* 0x000fc60000000000 */
[----:B------:R-:W-:Y:S01]  /*4a00*/  IADD3.X R21, PT, PT, R3, UR5, RZ, P0, !PT ;  /* 0x0000000503157c10 */ /* 0x000fe200087fe4ff */
[----:B------:R-:W0:Y:S01]  /*4a10*/  S2UR UR5, SR_CgaCtaId ;  /* 0x00000000000579c3 */ /* 0x000e220000008800 */
[----:B------:R-:W-:Y:S02]  /*4a20*/  IADD3 R22, P0, PT, R7, R20, RZ ;  /* 0x0000001407167210 */ /* 0x000fe40007f1e0ff */
[----:B------:R-:W-:-:S03]  /*4a30*/  ISETP.GE.U32.AND P6, PT, R11, R0, PT ;  /* 0x000000000b00720c */ /* 0x000fc60003fc6070 */
[----:B------:R-:W-:Y:S01]  /*4a40*/  IMAD.X R23, RZ, RZ, R21, P0 ;  /* 0x000000ffff177224 */ /* 0x000fe200000e0615 */
[----:B------:R-:W-:Y:S01]  /*4a50*/  ISETP.GE.U32.AND P0, PT, R7, R0, PT ;  /* 0x000000000700720c */ /* 0x000fe20003f06070 */
[----:B-1----:R-:W-:Y:S01]  /*4a60*/  IMAD R34, R16, 0x120, R17 ;  /* 0x0000012010227824 */ /* 0x002fe200078e0211 */
[----:B0-----:R-:W-:-:S06]  /*4a70*/  ULEA UR4, UR5, UR4, 0x18 ;  /* 0x0000000405047291 */ /* 0x001fcc000f8ec0ff */
[----:B------:R-:W-:-:S05]  /*4a80*/  LEA R35, R34, UR4, 0x2 ;  /* 0x0000000422237c11 */ /* 0x000fca000f8e10ff */
[----:B------:R-:W-:Y:S01]  /*4a90*/  IMAD R36, R17, 0x20, R35 ;  /* 0x0000002011247824 */ /* 0x000fe200078e0223 */
[----:B------:R-:W-:Y:S04]  /*4aa0*/  STS [R35], R15 ;  /* 0x0000000f23007388 */ /* 0x000fe80000000800 */
[----:B------:R-:W-:Y:S04]  /*4ab0*/  STS [R35+0x80], R14 ;  /* 0x0000800e23007388 */ /* 0x000fe80000000800 */
[----:B------:R-:W-:Y:S04]  /*4ac0*/  STS [R35+0x100], R18 ;  /* 0x0001001223007388 */ /* 0x000fe80000000800 */
[----:B------:R-:W-:Y:S04]  /*4ad0*/  STS [R35+0x180], R19 ;  /* 0x0001801323007388 */ /* 0x000fe80000000800 */
[----:B------:R0:W-:Y:S04]  /*4ae0*/  STS [R35+0x200], R24 ;  /* 0x0002001823007388 */ /* 0x0001e80000000800 */
[----:B------:R1:W-:Y:S04]  /*4af0*/  STS [R35+0x280], R25 ;  /* 0x0002801923007388 */ /* 0x0003e80000000800 */
[----:B------:R2:W-:Y:S04]  /*4b00*/  STS [R35+0x300], R26 ;  /* 0x0003001a23007388 */ /* 0x0005e80000000800 */
[----:B------:R3:W-:Y:S04]  /*4b10*/  STS [R35+0x380], R30 ;  /* 0x0003801e23007388 */ /* 0x0007e80000000800 */
        /* <DEDUP_REMOVED lines=10> */
[----:B------:R5:W-:Y:S01]  /*4bc0*/  LDS R4, [R36+0x20] ;  /* 0x0000200024047984 */ /* 0x000be20000000800 */
[----:B------:R-:W-:Y:S06]  /*4bd0*/  BAR.SYNC.DEFER_BLOCKING 0x0 ;  /* 0x0000000000007b1d */ /* 0x000fec0000010000 */
[----:B------:R-:W2:Y:S02]  /*4be0*/  LDG.E.U8 R10, desc[UR8][R20.64] ;  /* 0x00000008140a7981 */ /* 0x000ea4000c1e1100 */
[----:B--2---:R-:W-:-:S02]  /*4bf0*/  PRMT R7, R10, 0x7610, R7 ;  /* 0x000076100a077816 */ /* 0x004fc40000000007 */
[----:B------:R-:W2:Y:S02]  /*4c00*/  @!P0 LDG.E.U8 R10, desc[UR8][R22.64] ;  /* 0x00000008160a8981 */ /* 0x000ea4000c1e1100 */
[----:B------:R-:W-:Y:S02]  /*4c10*/  PRMT R11, R7, 0x7610, R11 ;  /* 0x00007610070b7816 */ /* 0x000fe4000000000b */
[----:B------:R-:W-:-:S04]  /*4c20*/  ISETP.GE.U32.AND P0, PT, R9, R0, PT ;  /* 0x000000000900720c */ /* 0x000fc80003f06070 */
[----:B------:R-:W2:Y:S01]  /*4c30*/  @!P6 LDG.E.U8 R11, desc[UR8][R22.64+0x20] ;  /* 0x00002008160be981 */ /* 0x000ea2000c1e1100 */
[----:B------:R-:W-:Y:S02]  /*4c40*/  ISETP.GE.U32.AND P6, PT, R13, R0, PT ;  /* 0x000000000d00720c */ /* 0x000fe40003fc6070 */
[C---:B0-----:R-:W-:Y:S02]  /*4c50*/  PRMT R24, R7.reuse, 0x7610, R24 ;  /* 0x0000761007187816 */ /* 0x041fe40000000018 */
[C---:B-1----:R-:W-:Y:S02]  /*4c60*/  PRMT R25, R7.reuse, 0x7610, R25 ;  /* 0x0000761007197816 */ /* 0x042fe40000000019 */
[C---:B------:R-:W-:Y:S02]  /*4c70*/  PRMT R26, R7.reuse, 0x7610, R26 ;  /* 0x00007610071a7816 */ /* 0x040fe4000000001a */
[C---:B---3--:R-:W-:Y:S01]  /*4c80*/  PRMT R30, R7.reuse, 0x7610, R30 ;  /* 0x00007610071e7816 */ /* 0x048fe2000000001e */
[----:B------:R-:W3:Y:S01]  /*4c90*/  @!P0 LDG.E.U8 R24, desc[UR8][R22.64+0x40] ;  /* 0x0000400816188981 */ /* 0x000ee2000c1e1100 */
[----:B------:R-:W-:-:S02]  /*4ca0*/  PRMT R13, R7, 0x7610, R13 ;  /* 0x00007610070d7816 */ /* 0x000fc4000000000d */
[----:B------:R-:W-:Y:S01]  /*4cb0*/  PRMT R32, R7, 0x7610, R32 ;  /* 0x0000761007207816 */ /* 0x000fe20000000020 */
[----:B------:R-:W3:Y:S04]  /*4cc0*/  @!P6 LDG.E.U8 R25, desc[UR8][R22.64+0x60] ;  /* 0x000060081619e981 */ /* 0x000ee8000c1e1100 */
[----:B------:R-:W3:Y:S04]  /*4cd0*/  @!P1 LDG.E.U8 R26, desc[UR8][R22.64+0x80] ;  /* 0x00008008161a9981 */ /* 0x000ee8000c1e1100 */
[----:B------:R-:W3:Y:S04]  /*4ce0*/  @!P2 LDG.E.U8 R30, desc[UR8][R22.64+0xa0] ;  /* 0x0000a008161ea981 */ /* 0x000ee8000c1e1100 */
[----:B------:R-:W3:Y:S04]  /*4cf0*/  @!P3 LDG.E.U8 R13, desc[UR8][R22.64+0xc0] ;  /* 0x0000c008160db981 */ /* 0x000ee8000c1e1100 */
[----:B------:R-:W3:Y:S04]  /*4d00*/  @!P4 LDG.E.U8 R32, desc[UR8][R22.64+0xe0] ;  /* 0x0000e0081620c981 */ /* 0x000ee8000c1e1100 */
[----:B------:R-:W3:Y:S01]  /*4d10*/  @!P5 LDG.E.U8 R7, desc[UR8][R22.64+0x100] ;  /* 0x000100081607d981 */ /* 0x000ee2000c1e1100 */
[----:B------:R-:W-:-:S02]  /*4d20*/  IMAD R9, R17, 0x8, R34 ;  /* 0x0000000811097824 */ /* 0x000fc400078e0222 */
[----:B----4-:R-:W-:Y:S02]  /*4d30*/  IMAD R35, R34, -0x3, R35 ;  /* 0xfffffffd22237824 */ /* 0x010fe400078e0223 */
[----:B-----5:R-:W-:Y:S01]  /*4d40*/  IMAD R36, R9, -0x3, R36 ;  /* 0xfffffffd09247824 */ /* 0x020fe200078e0224 */
[----:B------:R-:W-:Y:S02]  /*4d50*/  ISETP.NE.AND P0, PT, R31, RZ, PT ;  /* 0x000000ff1f00720c */ /* 0x000fe40003f05270 */
[----:B--2---:R-:W-:Y:S04]  /*4d60*/  STS.U8 [R35], R10 ;  /* 0x0000000a23007388 */ /* 0x004fe80000000000 */
[----:B------:R-:W-:Y:S04]  /*4d70*/  STS.U8 [R35+0x20], R11 ;  /* 0x0000200b23007388 */ /* 0x000fe80000000000 */
[----:B---3--:R-:W-:Y:S04]  /*4d80*/  STS.U8 [R35+0x40], R24 ;  /* 0x0000401823007388 */ /* 0x008fe80000000000 */
[----:B------:R-:W-:Y:S04]  /*4d90*/  STS.U8 [R35+0x60], R25 ;  /* 0x0000601923007388 */ /* 0x000fe80000000000 */
        /* <DEDUP_REMOVED lines=18> */
[----:B------:R-:W-:Y:S01]  /*4ec0*/  IMAD R7, R29, 0x9, RZ ;  /* 0x000000091d077824 */ /* 0x000fe200078e02ff */
[----:B------:R-:W-:Y:S01]  /*4ed0*/  ISETP.NE.AND P0, PT, R5, R12, PT ;  /* 0x0000000c0500720c */ /* 0x000fe20003f05270 */
[----:B------:R-:W-:Y:S01]  /*4ee0*/  BSSY.RECONVERGENT B0, `(.L_x_115) ;  /* 0x00000d2000007945 */ /* 0x000fe20003800200 */
[----:B------:R-:W-:Y:S01]  /*4ef0*/  ISETP.NE.AND P2, PT, R33, R14, PT ;  /* 0x0000000e2100720c */ /* 0x000fe20003f45270 */
[C---:B------:R-:W-:Y:S01]  /*4f00*/  VIADD R11, R7.reuse, 0x1 ;  /* 0x00000001070b7836 */ /* 0x040fe20000000000 */
[----:B------:R-:W-:Y:S01]  /*4f10*/  ISETP.NE.AND P4, PT, R8, R27, PT ;  /* 0x0000001b0800720c */ /* 0x000fe20003f85270 */
[C---:B------:R-:W-:Y:S01]  /*4f20*/  VIADD R13, R7.reuse, 0x2 ;  /* 0x00000002070d7836 */ /* 0x040fe20000000000 */
[----:B------:R-:W-:Y:S02]  /*4f30*/  ISETP.NE.AND P1, PT, R12, R33, PT ;  /* 0x000000210c00720c */ /* 0x000fe40003f25270 */
[C---:B------:R-:W-:Y:S01]  /*4f40*/  ISETP.EQ.U32.AND P5, PT, R0.reuse, R11, PT ;  /* 0x0000000b0000720c */ /* 0x040fe20003fa2070 */
[C---:B------:R-:W-:Y:S01]  /*4f50*/  VIADD R11, R7.reuse, 0x3 ;  /* 0x00000003070b7836 */ /* 0x040fe20000000000 */
[----:B------:R-:W-:Y:S01]  /*4f60*/  ISETP.EQ.U32.AND P6, PT, R0, R13, PT ;  /* 0x0000000d0000720c */ /* 0x000fe20003fc2070 */
[----:B------:R-:W-:Y:S01]  /*4f70*/  VIADD R13, R7, 0x4 ;  /* 0x00000004070d7836 */ /* 0x000fe20000000000 */
[----:B------:R-:W-:-:S02]  /*4f80*/  ISETP.EQ.OR.EX P0, PT, R28, RZ, P0, P5 ;  /* 0x000000ff1c00720c */ /* 0x000fc40000702750 */
[----:B------:R-:W-:Y:S01]  /*4f90*/  ISETP.EQ.U32.AND P5, PT, R0, R11, PT ;  /* 0x0000000b0000720c */ /* 0x000fe20003fa2070 */
[C---:B------:R-:W-:Y:S01]  /*4fa0*/  VIADD R11, R7.reuse, 0x5 ;  /* 0x00000005070b7836 */ /* 0x040fe20000000000 */
[----:B------:R-:W-:Y:S02]  /*4fb0*/  P2R R10, PR, RZ, 0x1 ;  /* 0x00000001ff0a7803 */ /* 0x000fe40000000000 */
[----:B------:R-:W-:Y:S02]  /*4fc0*/  ISETP.EQ.OR.EX P2, PT, R28, RZ, P2, P5 ;  /* 0x000000ff1c00720c */ /* 0x000fe40001742750 */
[----:B------:R-:W-:Y:S01]  /*4fd0*/  ISETP.EQ.U32.AND P5, PT, R0, R11, PT ;  /* 0x0000000b0000720c */ /* 0x000fe20003fa2070 */
[----:B------:R-:W-:Y:S01]  /*4fe0*/  VIADD R11, R7, 0x6 ;  /* 0x00000006070b7836 */ /* 0x000fe20000000000 */
[C---:B------:R-:W-:Y:S02]  /*4ff0*/  ISETP.EQ.OR.EX P1, PT, R28.reuse, RZ, P1, P6 ;  /* 0x000000ff1c00720c */ /* 0x040fe40000f22760 */
[----:B------:R-:W-:-:S02]  /*5000*/  ISETP.EQ.OR.EX P0, PT, R28, RZ, P4, P5 ;  /* 0x000000ff1c00720c */ /* 0x000fc40002702750 */
[----:B------:R-:W-:Y:S01]  /*5010*/  ISETP.EQ.U32.AND P4, PT, R0, R11, PT ;  /* 0x0000000b0000720c */ /* 0x000fe20003f82070 */
[C---:B------:R-:W-:Y:S01]  /*5020*/  VIADD R11, R7.reuse, 0x7 ;  /* 0x00000007070b7836 */ /* 0x040fe20000000000 */
[----:B------:R-:W-:Y:S01]  /*5030*/  ISETP.NE.AND P3, PT, R14, R8, PT ;  /* 0x000000080e00720c */ /* 0x000fe20003f65270 */
[----:B------:R-:W-:Y:S01]  /*5040*/  IMAD.MOV.U32 R8, RZ, RZ, 0x1 ;  /* 0x00000001ff087424 */ /* 0x000fe200078e00ff */
[C---:B------:R-:W-:Y:S02]  /*5050*/  ISETP.EQ.U32.AND P6, PT, R0.reuse, R13, PT ;  /* 0x0000000d0000720c */ /* 0x040fe40003fc2070 */
[----:B------:R-:W-:Y:S01]  /*5060*/  ISETP.EQ.U32.AND P5, PT, R0, R11, PT ;  /* 0x0000000b0000720c */ /* 0x000fe20003fa2070 */
[----:B------:R-:W-:Y:S01]  /*5070*/  VIADD R11, R7, 0x8 ;  /* 0x00000008070b7836 */ /* 0x000fe20000000000 */
[----:B------:R-:W-:Y:S02]  /*5080*/  ISETP.EQ.OR.EX P6, PT, R28, RZ, P3, P6 ;  /* 0x000000ff1c00720c */ /* 0x000fe40001fc2760 */
[----:B------:R-:W-:-:S02]  /*5090*/  P2R R13, PR, RZ, 0x1 ;  /* 0x00000001ff0d7803 */ /* 0x000fc40000000000 */
[----:B------:R-:W-:Y:S02]  /*50a0*/  P2R R12, PR, RZ, 0x40 ;  /* 0x00000040ff0c7803 */ /* 0x000fe40000000000 */
[----:B------:R-:W-:Y:S02]  /*50b0*/  ISETP.EQ.U32.AND P6, PT, R0, R11, PT ;  /* 0x0000000b0000720c */ /* 0x000fe40003fc2070 */
[C---:B------:R-:W-:Y:S02]  /*50c0*/  LEA R11, R29.reuse, UR4, 0x2 ;  /* 0x000000041d0b7c11 */ /* 0x040fe4000f8e10ff */
[----:B------:R-:W-:Y:S02]  /*50d0*/  ISETP.NE.AND P0, PT, R29, RZ, PT ;  /* 0x000000ff1d00720c */ /* 0x000fe40003f05270 */
[----:B------:R-:W-:Y:S01]  /*50e0*/  ISETP.NE.AND P3, PT, R27, R6, PT ;  /* 0x000000061b00720c */ /* 0x000fe20003f65270 */
[----:B------:R0:W-:Y:S01]  /*50f0*/  STS [R11+0x47c], R4 ;  /* 0x00047c040b007388 */ /* 0x0001e20000000800 */
[----:B------:R-:W-:Y:S02]  /*5100*/  BAR.SYNC.DEFER_BLOCKING 0x0 ;  /* 0x0000000000007b1d */ /* 0x000fe40000010000 */
[----:B------:R-:W-:-:S02]  /*5110*/  ISETP.EQ.OR.EX P3, PT, R28, RZ, P3, P4 ;  /* 0x000000ff1c00720c */ /* 0x000fc40001f62740 */
[----:B------:R-:W-:Y:S02]  /*5120*/  ISETP.NE.AND P4, PT, R6, R15, PT ;  /* 0x0000000f0600720c */ /* 0x000fe40003f85270 */
[----:B------:R-:W-:Y:S02]  /*5130*/  P2R R27, PR, RZ, 0x8 ;  /* 0x00000008ff1b7803 */ /* 0x000fe40000000000 */
[C---:B------:R-:W-:Y:S02]  /*5140*/  ISETP.EQ.OR.EX P4, PT, R28.reuse, RZ, P4, P5 ;  /* 0x000000ff1c00720c */ /* 0x040fe40002782750 */
[----:B------:R-:W-:Y:S02]  /*5150*/  ISETP.NE.AND P5, PT, R15, R4, PT ;  /* 0x000000040f00720c */ /* 0x000fe40003fa5270 */
[----:B0-----:R-:W-:Y:S02]  /*5160*/  P2R R4, PR, RZ, 0x1 ;  /* 0x00000001ff047803 */ /* 0x001fe40000000000 */
[----:B------:R-:W-:-:S02]  /*5170*/  ISETP.EQ.OR.EX P5, PT, R28, RZ, P5, P6 ;  /* 0x000000ff1c00720c */ /* 0x000fc40002fa2760 */
[----:B------:R-:W-:Y:S02]  /*5180*/  P2R R14, PR, RZ, 0x10 ;  /* 0x00000010ff0e7803 */ /* 0x000fe40000000000 */
[----:B------:R-:W-:Y:S02]  /*5190*/  ISETP.NE.AND P3, PT, R13, RZ, PT ;  /* 0x000000ff0d00720c */ /* 0x000fe40003f65270 */
[----:B------:R-:W-:Y:S01]  /*51a0*/  ISETP.NE.AND P4, PT, R12, RZ, PT ;  /* 0x000000ff0c00720c */ /* 0x000fe20003f85270 */
[----:B------:R-:W0:Y:S02]  /*51b0*/  @P0 LDS R6, [R11+0x478] ;  /* 0x000478000b060984 */ /* 0x000e240000000800 */
[----:B0-----:R-:W-:Y:S02]  /*51c0*/  @P0 ISETP.NE.AND P6, PT, R6, R5, PT ;  /* 0x000000050600020c */ /* 0x001fe40003fc5270 */
[----:B--2---:R-:W-:Y:S02]  /*51d0*/  VIADDMNMX.U32 R5, R18, R9, 0xff, PT ;  /* 0x000000ff12057446 */ /* 0x004fe40003800009 */
[----:B------:R-:W-:-:S02]  /*51e0*/  @P0 SEL R8, RZ, 0x1, !P6 ;  /* 0x00000001ff080807 */ /* 0x000fc40007000000 */
[----:B------:R-:W-:Y:S02]  /*51f0*/  ISETP.NE.AND P0, PT, R10, RZ, PT ;  /* 0x000000ff0a00720c */ /* 0x000fe40003f05270 */
[----:B------:R-:W-:Y:S02]  /*5200*/  ISETP.NE.U32.AND P6, PT, R0, R7, PT ;  /* 0x000000070000720c */ /* 0x000fe40003fc5070 */
[----:B------:R-:W-:Y:S02]  /*5210*/  SEL R5, R18, R5, P0 ;  /* 0x0000000512057207 */ /* 0x000fe40000000000 */
[----:B------:R-:W-:Y:S02]  /*5220*/  ISETP.NE.AND.EX P6, PT, R28, RZ, PT, P6 ;  /* 0x000000ff1c00720c */ /* 0x000fe40003fc5360 */
[----:B------:R-:W-:Y:S02]  /*5230*/  LOP3.LUT R4, R5, 0xff, RZ, 0xc0, !PT ;  /* 0x000000ff05047812 */ /* 0x000fe400078ec0ff */
[----:B------:R-:W-:-:S02]  /*5240*/  SEL R8, R8, 0x1, P6 ;  /* 0x0000000108087807 */ /* 0x000fc40003000000 */
[C---:B---3--:R-:W-:Y:S02]  /*5250*/  VIADDMNMX.U32 R4, R19.reuse, R4, 0xff, PT ;  /* 0x000000ff13047446 */ /* 0x048fe40003800004 */
[----:B------:R-:W-:Y:S02]  /*5260*/  PLOP3.LUT P6, PT, P2, P0, P1, 0xfe, 0x0 ;  /* 0x000000000000781c */ /* 0x000fe400017c1f16 */
[----:B------:R-:W-:Y:S02]  /*5270*/  SEL R4, R19, R4, P1 ;  /* 0x0000000413047207 */ /* 0x000fe40000800000 */
[----:B------:R-:W-:Y:S02]  /*5280*/  PLOP3.LUT P6, PT, P3, P6, P4, 0xfe, 0x0 ;  /* 0x000000000000781c */ /* 0x000fe40001fcdf46 */
[----:B------:R-:W-:Y:S02]  /*5290*/  LOP3.LUT R5, R4, 0xff, RZ, 0xc0, !PT ;  /* 0x000000ff04057812 */ /* 0x000fe400078ec0ff */
[----:B------:R-:W-:-:S02]  /*52a0*/  ISETP.NE.AND P4, PT, R14, RZ, PT ;  /* 0x000000ff0e00720c */ /* 0x000fc40003f85270 */
[C---:B----4-:R-:W-:Y:S02]  /*52b0*/  VIADDMNMX.U32 R5, R20.reuse, R5, 0xff, PT ;  /* 0x000000ff14057446 */ /* 0x050fe40003800005 */
[----:B------:R-:W-:Y:S02]  /*52c0*/  ISETP.NE.AND P3, PT, R27, RZ, PT ;  /* 0x000000ff1b00720c */ /* 0x000fe40003f65270 */
[----:B------:R-:W-:Y:S02]  /*52d0*/  SEL R5, R20, R5, P2 ;  /* 0x0000000514057207 */ /* 0x000fe40001000000 */
[----:B------:R-:W-:Y:S02]  /*52e0*/  P2R R14, PR, RZ, 0x1 ;  /* 0x00000001ff0e7803 */ /* 0x000fe40000000000 */
[----:B------:R-:W-:Y:S02]  /*52f0*/  LOP3.LUT R4, R5, 0xff, RZ, 0xc0, !PT ;  /* 0x000000ff05047812 */ /* 0x000fe400078ec0ff */
[----:B------:R-:W-:-:S02]  /*5300*/  ISETP.NE.AND P0, PT, R12, RZ, PT ;  /* 0x000000ff0c00720c */ /* 0x000fc40003f05270 */
[C---:B-1----:R-:W-:Y:S02]  /*5310*/  VIADDMNMX.U32 R4, R21.reuse, R4, 0xff, PT ;  /* 0x000000ff15047446 */ /* 0x042fe40003800004 */
[----:B------:R-:W-:Y:S02]  /*5320*/  PLOP3.LUT P6, PT, P4, P6, P3, 0xfe, 0x0 ;  /* 0x000000000000781c */ /* 0x000fe400027cdf36 */
[----:B------:R-:W-:Y:S02]  /*5330*/  SEL R4, R21, R4, P0 ;  /* 0x0000000415047207 */ /* 0x000fe40000000000 */
[----:B------:R-:W-:Y:S02]  /*5340*/  PLOP3.LUT P6, PT, P6, P5, PT, 0xf8, 0x8f ;  /* 0x00000000008f781c */ /* 0x000fe400037cbf70 */
[----:B------:R-:W-:Y:S02]  /*5350*/  LOP3.LUT R5, R4, 0xff, RZ, 0xc0, !PT ;  /* 0x000000ff04057812 */ /* 0x000fe400078ec0ff */
[----:B------:R-:W-:-:S02]  /*5360*/  SEL R7, RZ, 0x1, !P6 ;  /* 0x00000001ff077807 */ /* 0x000fc40007000000 */
[----:B------:R-:W-:Y:S02]  /*5370*/  ISETP.NE.AND P6, PT, R13, RZ, PT ;  /* 0x000000ff0d00720c */ /* 0x000fe40003fc5270 */
[C---:B------:R-:W-:Y:S02]  /*5380*/  VIADDMNMX.U32 R5, R22.reuse, R5, 0xff, PT ;  /* 0x000000ff16057446 */ /* 0x040fe40003800005 */
[----:B------:R-:W-:Y:S02]  /*5390*/  ISETP.GE.AND P0, PT, R17, 0x1, PT ;  /* 0x000000011100780c */ /* 0x000fe40003f06270 */
[----:B------:R-:W-:Y:S02]  /*53a0*/  SEL R5, R22, R5, P6 ;  /* 0x0000000516057207 */ /* 0x000fe40003000000 */
[----:B------:R-:W-:Y:S02]  /*53b0*/  LOP3.LUT P6, RZ, R8, R7, RZ, 0xfc, !PT ;  /* 0x0000000708ff7212 */ /* 0x000fe400078cfcff */
        /* <DEDUP_REMOVED lines=23> */
[----:B------:R-:W-:Y:S02]  /*5530*/  LOP3.LUT R7, R10, R8, R7, 0xfe, !PT ;  /* 0x000000080a077212 */ /* 0x000fe400078efe07 */
[----:B-1----:R-:W-:-:S03]  /*5540*/  LOP3.LUT R6, R6, 0xff, RZ, 0xc0, !PT ;  /* 0x000000ff06067812 */ /* 0x002fc600078ec0ff */
[----:B------:R-:W0:Y:S01]  /*5550*/  SHFL.UP PT, R5, R7, 0x2, RZ ;  /* 0x0440000007057989 */ /* 0x000e2200000e00ff */
[----:B------:R-:W-:-:S04]  /*5560*/  VIADDMNMX.U32 R15, R6, R11, 0xff, PT ;  /* 0x000000ff060f7446 */ /* 0x000fc8000380000b */
[----:B------:R-:W-:Y:S02]  /*5570*/  @P0 SEL R4, R15, R4, !P6 ;  /* 0x000000040f040207 */ /* 0x000fe40007000000 */
[----:B0-----:R-:W-:Y:S02]  /*5580*/  SEL R6, R5, RZ, P0 ;  /* 0x000000ff05067207 */ /* 0x001fe40000000000 */
[----:B------:R-:W-:Y:S02]  /*5590*/  LOP3.LUT R5, R4, 0xffff, RZ, 0xc0, !PT ;  /* 0x0000ffff04057812 */ /* 0x000fe400078ec0ff */
[----:B------:R-:W-:Y:S02]  /*55a0*/  ISETP.GE.AND P0, PT, R17, 0x4, PT ;  /* 0x000000041100780c */ /* 0x000fe40003f06270 */
[----:B------:R-:W-:Y:S02]  /*55b0*/  LOP3.LUT R10, R5, 0xff, RZ, 0xc0, !PT ;  /* 0x000000ff050a7812 */ /* 0x000fe400078ec0ff */
[----:B------:R-:W-:-:S03]  /*55c0*/  LOP3.LUT P6, RZ, R6, R7, RZ, 0xfc, !PT ;  /* 0x0000000706ff7212 */ /* 0x000fc600078cfcff */
        /* <DEDUP_REMOVED lines=17> */
[----:B------:R-:W-:Y:S02]  /*56e0*/  ISETP.GE.AND P6, PT, R17, 0x8, PT ;  /* 0x000000081100780c */ /* 0x000fe40003fc6270 */
[----:B------:R-:W-:Y:S02]  /*56f0*/  LOP3.LUT R7, R4, 0xffff, RZ, 0xc0, !PT ;  /* 0x0000ffff04077812 */ /* 0x000fe400078ec0ff */
[----:B------:R-:W-:Y:S02]  /*5700*/  ISETP.NE.AND P0, PT, R14, RZ, PT ;  /* 0x000000ff0e00720c */ /* 0x000fe40003f05270 */
[----:B------:R-:W-:-:S05]  /*5710*/  LOP3.LUT R10, R7, 0xff, RZ, 0xc0, !PT ;  /* 0x000000ff070a7812 */ /* 0x000fca00078ec0ff */
[----:B------:R-:W1:Y:S01]  /*5720*/  SHFL.UP PT, R7, R10, 0x10, RZ ;  /* 0x060000000a077989 */ /* 0x000e6200000e00ff */
[----:B0-----:R-:W-:-:S04]  /*5730*/  SEL R5, R5, RZ, P6 ;  /* 0x000000ff05057207 */ /* 0x001fc80003000000 */
[----:B------:R-:W-:Y:S02]  /*5740*/  LOP3.LUT P6, RZ, R5, R6, RZ, 0xfc, !PT ;  /* 0x0000000605ff7212 */ /* 0x000fe400078cfcff */
[----:B-1----:R-:W-:-:S04]  /*5750*/  LOP3.LUT R7, R7, 0xff, RZ, 0xc0, !PT ;  /* 0x000000ff07077812 */ /* 0x002fc800078ec0ff */
[----:B------:R-:W-:-:S04]  /*5760*/  VIADDMNMX.U32 R7, R7, R10, 0xff, PT ;  /* 0x000000ff07077446 */ /* 0x000fc8000380000a */
[----:B------:R-:W-:Y:S02]  /*5770*/  SEL R15, R7, R4, !P6 ;  /* 0x00000004070f7207 */ /* 0x000fe40007000000 */
[----:B------:R-:W-:Y:S02]  /*5780*/  LOP3.LUT R7, R5, R6, RZ, 0xfc, !PT ;  /* 0x0000000605077212 */ /* 0x000fe400078efcff */
[----:B------:R-:W-:-:S04]  /*5790*/  ISETP.GE.AND P6, PT, R17, 0x10, PT ;  /* 0x000000101100780c */ /* 0x000fc80003fc6270 */
[----:B------:R-:W0:Y:S01]  /*57a0*/  SHFL.UP PT, R7, R7, 0x10, RZ ;  /* 0x0600000007077989 */ /* 0x000e2200000e00ff */
[----:B------:R-:W-:-:S04]  /*57b0*/  SEL R4, R4, R15, !P6 ;  /* 0x0000000f04047207 */ /* 0x000fc80007000000 */
[----:B------:R-:W-:-:S05]  /*57c0*/  LOP3.LUT R4, R4, 0xff, RZ, 0xc0, !PT ;  /* 0x000000ff04047812 */ /* 0x000fca00078ec0ff */
[----:B------:R-:W1:Y:S01]  /*57d0*/  SHFL.UP PT, R30, R4, 0x1, RZ ;  /* 0x04200000041e7989 */ /* 0x000e6200000e00ff */
[----:B0-----:R-:W-:Y:S02]  /*57e0*/  SEL R11, R7, RZ, P6 ;  /* 0x000000ff070b7207 */ /* 0x001fe40003000000 */
[----:B------:R-:W-:Y:S02]  /*57f0*/  ISETP.NE.AND P6, PT, R17, 0x1f, PT ;  /* 0x0000001f1100780c */ /* 0x000fe40003fc5270 */
[----:B------:R-:W-:-:S05]  /*5800*/  LOP3.LUT R5, R11, R5, R6, 0xfe, !PT ;  /* 0x000000050b057212 */ /* 0x000fca00078efe06 */
[----:B------:R0:W2:Y:S01]  /*5810*/  SHFL.UP PT, R11, R5, 0x1, RZ ;  /* 0x04200000050b7989 */ /* 0x0000a200000e00ff */
[----:B-1----:R-:W-:-:S05]  /*5820*/  PRMT R10, R30, 0x7610, R10 ;  /* 0x000076101e0a7816 */ /* 0x002fca000000000a */
[----:B------:R-:W-:-:S05]  /*5830*/  @!P6 LEA R14, R16, UR4, 0x3 ;  /* 0x00000004100eec11 */ /* 0x000fca000f8e18ff */
[----:B------:R0:W-:Y:S04]  /*5840*/  @!P6 STS [R14], R5 ;  /* 0x000000050e00e388 */ /* 0x0001e80000000800 */
[----:B------:R0:W-:Y:S01]  /*5850*/  @!P6 STS.U8 [R14+0x4], R15 ;  /* 0x0000040f0e00e388 */ /* 0x0001e20000000000 */
[----:B------:R-:W-:Y:S01]  /*5860*/  BAR.SYNC.DEFER_BLOCKING 0x0 ;  /* 0x0000000000007b1d */ /* 0x000fe20000010000 */
[----:B------:R-:W-:-:S13]  /*5870*/  ISETP.GE.U32.AND P6, PT, R29, 0x20, PT ;  /* 0x000000201d00780c */ /* 0x000fda0003fc6070 */
[----:B0-2---:R-:W-:Y:S05]  /*5880*/  @!P6 BRA `(.L_x_116) ;  /* 0x0000000000dce947 */ /* 0x005fea0003800000 */
[----:B------:R-:W-:Y:S01]  /*5890*/  LDS.U8 R14, [UR4+0x4] ;  /* 0x00000404ff0e7984 */ /* 0x000fe20008000000 */
[----:B------:R-:W-:Y:S02]  /*58a0*/  P2R R31, PR, RZ, 0x1 ;  /* 0x00000001ff1f7803 */ /* 0x000fe40000000000 */
[----:B------:R-:W-:Y:S01]  /*58b0*/  ISETP.NE.AND P0, PT, R16, 0x3, PT ;  /* 0x000000031000780c */ /* 0x000fe20003f05270 */
[----:B------:R-:W0:Y:S04]  /*58c0*/  LDS.U8 R5, [UR4+0xc] ;  /* 0x00000c04ff057984 */ /* 0x000e280008000000 */
[----:B------:R-:W1:Y:S01]  /*58d0*/  LDS R6, [UR4+0x8] ;  /* 0x00000804ff067984 */ /* 0x000e620008000800 */
[----:B0-----:R-:W-:Y:S02]  /*58e0*/  VIADDMNMX.U32 R4, R5, R14, 0xff, PT ;  /* 0x000000ff05047446 */ /* 0x001fe4000380000e */
[----:B-1----:R-:W-:-:S04]  /*58f0*/  ISETP.NE.AND P6, PT, R6, RZ, PT ;  /* 0x000000ff0600720c */ /* 0x002fc80003fc5270 */
[----:B------:R-:W-:Y:S02]  /*5900*/  SEL R15, R4, R5, !P6 ;  /* 0x00000005040f7207 */ /* 0x000fe40007000000 */
[----:B------:R-:W0:Y:S02]  /*5910*/  LDS.128 R4, [UR4+0x10] ;  /* 0x00001004ff047984 */ /* 0x000e240008000c00 */
[----:B------:R-:W-:Y:S02]  /*5920*/  LOP3.LUT R28, R15, 0xff, RZ, 0xc0, !PT ;  /* 0x000000ff0f1c7812 */ /* 0x000fe400078ec0ff */
[----:B0-----:R-:W-:Y:S02]  /*5930*/  LOP3.LUT R27, R5, 0xff, RZ, 0xc0, !PT ;  /* 0x000000ff051b7812 */ /* 0x001fe400078ec0ff */
[----:B------:R-:W-:Y:S02]  /*5940*/  ISETP.NE.AND P6, PT, R4, RZ, PT ;  /* 0x000000ff0400720c */ /* 0x000fe40003fc5270 */
[----:B------:R-:W-:-:S02]  /*5950*/  VIADDMNMX.U32 R28, R28, R27, 0xff, PT ;  /* 0x000000ff1c1c7446 */ /* 0x000fc4000380001b */
[----:B------:R-:W-:Y:S02]  /*5960*/  LOP3.LUT R4, R7, 0xff, RZ, 0xc0, !PT ;  /* 0x000000ff07047812 */ /* 0x000fe400078ec0ff */
[----:B------:R-:W-:Y:S02]  /*5970*/  SEL R28, R28, R5, !P6 ;  /* 0x000000051c1c7207 */ /* 0x000fe40007000000 */
[----:B------:R-:W-:Y:S02]  /*5980*/  ISETP.NE.AND P6, PT, R16, 0x2, PT ;  /* 0x000000021000780c */ /* 0x000fe40003fc5270 */
[----:B------:R-:W-:Y:S02]  /*5990*/  LOP3.LUT R5, R28, 0xffff, RZ, 0xc0, !PT ;  /* 0x0000ffff1c057812 */ /* 0x000fe400078ec0ff */
[----:B------:R-:W-:Y:S02]  /*59a0*/  @P0 SEL R28, R15, R14, !P6 ;  /* 0x0000000e0f1c0207 */ /* 0x000fe40007000000 */
[----:B------:R-:W-:-:S02]  /*59b0*/  LOP3.LUT R5, R5, 0xff, RZ, 0xc0, !PT ;  /* 0x000000ff05057812 */ /* 0x000fc400078ec0ff */
[----:B------:R-:W-:Y:S02]  /*59c0*/  ISETP.NE.AND P6, PT, R6, RZ, PT ;  /* 0x000000ff0600720c */ /* 0x000fe40003fc5270 */
[----:B------:R-:W-:Y:S02]  /*59d0*/  VIADDMNMX.U32 R4, R5, R4, 0xff, PT ;  /* 0x000000ff05047446 */ /* 0x000fe40003800004 */
[----:B------:R-:W-:Y:S02]  /*59e0*/  ISETP.NE.AND P0, PT, R16, 0x5, PT ;  /* 0x000000051000780c */ /* 0x000fe40003f05270 */
[----:B------:R-:W-:Y:S02]  /*59f0*/  SEL R15, R4, R7, !P6 ;  /* 0x00000007040f7207 */ /* 0x000fe40007000000 */
[----:B------:R-:W0:Y:S02]  /*5a00*/  LDS.128 R4, [UR4+0x20] ;  /* 0x00002004ff047984 */ /* 0x000e240008000c00 */
[----:B------:R-:W-:-:S02]  /*5a10*/  LOP3.LUT R27, R15, 0xff, RZ, 0xc0, !PT ;  /* 0x000000ff0f1b7812 */ /* 0x000fc400078ec0ff */
[----:B0-----:R-:W-:Y:S02]  /*5a20*/  LOP3.LUT R14, R5, 0xff, RZ, 0xc0, !PT ;  /* 0x000000ff050e7812 */ /* 0x001fe400078ec0ff */
[----:B------:R-:W-:Y:S02]  /*5a30*/  ISETP.NE.AND P6, PT, R4, RZ, PT ;  /* 0x000000ff0400720c */ /* 0x000fe40003fc5270 */
[----:B------:R-:W-:Y:S02]  /*5a40*/  VIADDMNMX.U32 R14, R27, R14, 0xff, PT ;  /* 0x000000ff1b0e7446 */ /* 0x000fe4000380000e */
[----:B------:R-:W-:Y:S02]  /*5a50*/  LOP3.LUT R4, R7, 0xff, RZ, 0xc0, !PT ;  /* 0x000000ff07047812 */ /* 0x000fe400078ec0ff */
[----:B------:R-:W-:Y:S02]  /*5a60*/  SEL R5, R14, R5, !P6 ;  /* 0x000000050e057207 */ /* 0x000fe40007000000 */
[----:B------:R-:W-:-:S02]  /*5a70*/  ISETP.NE.AND P6, PT, R16, 0x4, PT ;  /* 0x000000041000780c */ /* 0x000fc40003fc5270 */
[----:B------:R-:W-:Y:S02]  /*5a80*/  LOP3.LUT R14, R5, 0xffff, RZ, 0xc0, !PT ;  /* 0x0000ffff050e7812 */ /* 0x000fe400078ec0ff */
[----:B------:R-:W-:Y:S02]  /*5a90*/  @P0 SEL R5, R15, R28, !P6 ;  /* 0x0000001c0f050207 */ /* 0x000fe40007000000 */
[----:B------:R-:W-:Y:S02]  /*5aa0*/  LOP3.LUT R15, R14, 0xff, RZ, 0xc0, !PT ;  /* 0x000000ff0e0f7812 */ /* 0x000fe400078ec0ff */
[----:B------:R-:W-:Y:S01]  /*5ab0*/  ISETP.NE.AND P6, PT, R6, RZ, PT ;  /* 0x000000ff0600720c */ /* 0x000fe20003fc5270 */
[----:B------:R-:W0:Y:S01]  /*5ac0*/  LDS R14, [UR4+0x30] ;  /* 0x00003004ff0e7984 */ /* 0x000e220008000800 */
[----:B------:R-:W-:Y:S02]  /*5ad0*/  VIADDMNMX.U32 R4, R15, R4, 0xff, PT ;  /* 0x000000ff0f047446 */ /* 0x000fe40003800004 */
[----:B------:R-:W-:Y:S01]  /*5ae0*/  ISETP.NE.AND P0, PT, R16, 0x7, PT ;  /* 0x000000071000780c */ /* 0x000fe20003f05270 */
[----:B------:R-:W1:Y:S01]  /*5af0*/  LDS.U8 R6, [UR4+0x34] ;  /* 0x00003404ff067984 */ /* 0x000e620008000000 */
[----:B------:R-:W-:-:S04]  /*5b00*/  SEL R4, R4, R7, !P6 ;  /* 0x0000000704047207 */ /* 0x000fc80007000000 */
[----:B------:R-:W-:Y:S02]  /*5b10*/  LOP3.LUT R7, R4, 0xff, RZ, 0xc0, !PT ;  /* 0x000000ff04077812 */ /* 0x000fe400078ec0ff */
[----:B0-----:R-:W-:Y:S02]  /*5b20*/  ISETP.NE.AND P6, PT, R14, RZ, PT ;  /* 0x000000ff0e00720c */ /* 0x001fe40003fc5270 */
[----:B-1----:R-:W-:-:S04]  /*5b30*/  VIADDMNMX.U32 R7, R7, R6, 0xff, PT ;  /* 0x000000ff07077446 */ /* 0x002fc80003800006 */
[----:B------:R-:W-:Y:S02]  /*5b40*/  SEL R6, R7, R6, !P6 ;  /* 0x0000000607067207 */ /* 0x000fe40007000000 */
[----:B------:R-:W-:-:S04]  /*5b50*/  ISETP.NE.AND P6, PT, R16, 0x6, PT ;  /* 0x000000061000780c */ /* 0x000fc80003fc5270 */
[----:B------:R-:W-:Y:S02]  /*5b60*/  @P0 SEL R6, R4, R5, !P6 ;  /* 0x0000000504060207 */ /* 0x000fe40007000000 */
[----:B------:R-:W-:Y:S02]  /*5b70*/  ISETP.NE.AND P0, PT, R17, RZ, PT ;  /* 0x000000ff1100720c */ /* 0x000fe40003f05270 */
[----:B------:R-:W-:Y:S02]  /*5b80*/  LOP3.LUT R4, R6, 0xffff, RZ, 0xc0, !PT ;  /* 0x0000ffff06047812 */ /* 0x000fe400078ec0ff */
[----:B------:R-:W-:Y:S02]  /*5b90*/  LOP3.LUT R5, R30, 0xff, RZ, 0xc0, !PT ;  /* 0x000000ff1e057812 */ /* 0x000fe400078ec0ff */
[----:B------:R-:W-:Y:S02]  /*5ba0*/  LOP3.LUT R4, R4, 0xff, RZ, 0xc0, !PT ;  /* 0x000000ff04047812 */ /* 0x000fe400078ec0ff */
[----:B------:R-:W-:-:S02]  /*5bb0*/  ISETP.NE.AND P6, PT, R11, RZ, PT ;  /* 0x000000ff0b00720c */ /* 0x000fc40003fc5270 */
[----:B------:R-:W-:-:S04]  /*5bc0*/  VIADDMNMX.U32 R5, R5, R4, 0xff, PT ;  /* 0x000000ff05057446 */ /* 0x000fc80003800004 */
[----:B------:R-:W-:Y:S02]  /*5bd0*/  @P0 SEL R6, R5, R10, !P6 ;  /* 0x0000000a05060207 */ /* 0x000fe40007000000 */
[----:B------:R-:W-:Y:S02]  /*5be0*/  ISETP.NE.AND P0, PT, R31, RZ, PT ;  /* 0x000000ff1f00720c */ /* 0x000fe40003f05270 */
[----:B------:R-:W-:-:S11]  /*5bf0*/  PRMT R10, R6, 0x7610, R10 ;  /* 0x00007610060a7816 */ /* 0x000fd6000000000a */
.L_x_116:
[----:B------:R-:W-:Y:S05]  /*5c00*/  BSYNC.RECONVERGENT B0 ;  /* 0x0000000000007941 */ /* 0x000fea0003800200 */
.L_x_115:
[----:B------:R-:W-:Y:S02]  /*5c10*/  P2R R4, PR, RZ, 0x20 ;  /* 0x00000020ff047803 */ /* 0x000fe40000000000 */
[----:B------:R-:W-:-:S13]  /*5c20*/  ISETP.NE.AND P5, PT, R29, RZ, PT ;  /* 0x000000ff1d00720c */ /* 0x000fda0003fa5270 */
[----:B------:R-:W-:Y:S02]  /*5c30*/  @P5 LOP3.LUT R10, R10, 0xff, RZ, 0xc0, !PT ;  /* 0x000000ff0a0a5812 */ /* 0x000fe400078ec0ff */
[----:B------:R-:W-:Y:S02]  /*5c40*/  @P5 ISETP.NE.AND P6, PT, R8, RZ, PT ;  /* 0x000000ff0800520c */ /* 0x000fe40003fc5270 */
        /* <DEDUP_REMOVED lines=29> */
[----:B------:R-:W-:Y:S01]  /*5e20*/  SEL R10, R25, R10, P5 ;  /* 0x0000000a190a7207 */ /* 0x000fe20002800000 */
[----:B------:R-:W-:Y:S06]  /*5e30*/  BRA `(.L_x_117) ;  /* 0x0000001c00dc7947 */ /* 0x000fec0003800000 */
.L_x_114:
[----:B------:R-:W-:Y:S01]  /*5e40*/  ISETP.NE.AND P0, PT, R29, RZ, PT ;  /* 0x000000ff1d00720c */ /* 0x000fe20003f05270 */
[----:B------:R-:W-:-:S03]  /*5e50*/  IMAD.MOV.U32 R30, RZ, RZ, RZ ;  /* 0x000000ffff1e7224 */ /* 0x000fc600078e00ff */
[----:B------:R-:W-:-:S09]  /*5e60*/  P2R R7, PR, RZ, 0x1 ;  /* 0x00000001ff077803 */ /* 0x000fd20000000000 */
[----:B------:R-:W0:Y:S02]  /*5e70*/  @!P0 LDC.64 R10, c[0x0][0x388] ;  /* 0x0000e200ff0a8b82 */ /* 0x000e240000000a00 */
[----:B0-----:R-:W-:-:S05]  /*5e80*/  @!P0 IMAD.WIDE.U32 R10, R31, 0x4, R10 ;  /* 0x000000041f0a8825 */ /* 0x001fca00078e000a */
[----:B------:R0:W5:Y:S01]  /*5e90*/  @!P0 LDG.E R30, desc[UR8][R10.64] ;  /* 0x000000080a1e8981 */ /* 0x000162000c1e1900 */
[C---:B------:R-:W-:Y:S01]  /*5ea0*/  LEA R7, R29.reuse, UR4, 0x2 ;  /* 0x000000041d077c11 */ /* 0x040fe2000f8e10ff */
[C---:B------:R-:W-:Y:S01]  /*5eb0*/  IMAD R9, R29.reuse, 0x9, RZ ;  /* 0x000000091d097824 */ /* 0x040fe200078e02ff */
[----:B------:R-:W-:Y:S02]  /*5ec0*/  ISETP.NE.AND P4, PT, R29, RZ, PT ;  /* 0x000000ff1d00720c */ /* 0x000fe40003f85270 */
[----:B------:R-:W-:Y:S01]  /*5ed0*/  ISETP.NE.AND P1, PT, R12, R33, PT ;  /* 0x000000210c00720c */ /* 0x000fe20003f25270 */
[----:B------:R-:W-:Y:S01]  /*5ee0*/  STS [R7+0x47c], R4 ;  /* 0x00047c0407007388 */ /* 0x000fe20000000800 */
[C---:B------:R-:W-:Y:S01]  /*5ef0*/  VIADD R13, R9.reuse, 0x1 ;  /* 0x00000001090d7836 */ /* 0x040fe20000000000 */
[----:B------:R-:W-:Y:S01]  /*5f00*/  BAR.SYNC.DEFER_BLOCKING 0x0 ;  /* 0x0000000000007b1d */ /* 0x000fe20000010000 */
[----:B0-----:R-:W-:-:S03]  /*5f10*/  VIADD R11, R9, 0x2 ;  /* 0x00000002090b7836 */ /* 0x001fc60000000000 */
[----:B------:R-:W-:Y:S01]  /*5f20*/  ISETP.EQ.U32.AND P5, PT, R0, R13, PT ;  /* 0x0000000d0000720c */ /* 0x000fe20003fa2070 */
[----:B------:R-:W-:Y:S01]  /*5f30*/  VIADD R13, R9, 0x3 ;  /* 0x00000003090d7836 */ /* 0x000fe20000000000 */
[----:B------:R-:W-:Y:S02]  /*5f40*/  ISETP.NE.AND P0, PT, R5, R12, PT ;  /* 0x0000000c0500720c */ /* 0x000fe40003f05270 */
[----:B------:R-:W-:Y:S02]  /*5f50*/  ISETP.NE.AND P2, PT, R33, R14, PT ;  /* 0x0000000e2100720c */ /* 0x000fe40003f45270 */
[----:B------:R-:W-:Y:S02]  /*5f60*/  ISETP.EQ.OR.EX P0, PT, R28, RZ, P0, P5 ;  /* 0x000000ff1c00720c */ /* 0x000fe40000702750 */
[----:B------:R-:W-:Y:S02]  /*5f70*/  ISETP.NE.AND P3, PT, R14, R8, PT ;  /* 0x000000080e00720c */ /* 0x000fe40003f65270 */
[----:B------:R-:W-:-:S04]  /*5f80*/  ISETP.EQ.U32.AND P5, PT, R0, R13, PT ;  /* 0x0000000d0000720c */ /* 0x000fc80003fa2070 */
[----:B------:R-:W-:Y:S02]  /*5f90*/  ISETP.EQ.OR.EX P5, PT, R28, RZ, P2, P5 ;  /* 0x000000ff1c00720c */ /* 0x000fe400017a2750 */
[----:B------:R-:W-:Y:S02]  /*5fa0*/  ISETP.NE.AND P2, PT, R8, R27, PT ;  /* 0x0000001b0800720c */ /* 0x000fe40003f45270 */
[----:B------:R-:W-:Y:S01]  /*5fb0*/  P2R R34, PR, RZ, 0x20 ;  /* 0x00000020ff227803 */ /* 0x000fe20000000000 */
[----:B-----5:R0:W5:Y:S01]  /*5fc0*/  @P4 LDS R30, [R7+0x478] ;  /* 0x00047800071e4984 */ /* 0x0201620000000800 */
[----:B------:R-:W-:Y:S01]  /*5fd0*/  ISETP.EQ.U32.AND P4, PT, R0, R11, PT ;  /* 0x0000000b0000720c */ /* 0x000fe20003f82070 */
[----:B------:R-:W-:-:S03]  /*5fe0*/  VIADD R11, R9, 0x4 ;  /* 0x00000004090b7836 */ /* 0x000fc60000000000 */
[----:B------:R-:W-:Y:S02]  /*5ff0*/  ISETP.EQ.OR.EX P1, PT, R28, RZ, P1, P4 ;  /* 0x000000ff1c00720c */ /* 0x000fe40000f22740 */
[----:B------:R-:W-:Y:S01]  /*6000*/  ISETP.EQ.U32.AND P4, PT, R0, R11, PT ;  /* 0x0000000b0000720c */ /* 0x000fe20003f82070 */
[C---:B------:R-:W-:Y:S02]  /*6010*/  VIADD R11, R9.reuse, 0x5 ;  /* 0x00000005090b7836 */ /* 0x040fe40000000000 */
[----:B0-----:R-:W-:Y:S01]  /*6020*/  VIADD R7, R9, 0x6 ;  /* 0x0000000609077836 */ /* 0x001fe20000000000 */
[----:B------:R-:W-:Y:S02]  /*6030*/  ISETP.EQ.OR.EX P4, PT, R28, RZ, P3, P4 ;  /* 0x000000ff1c00720c */ /* 0x000fe40001f82740 */
[----:B------:R-:W-:Y:S02]  /*6040*/  ISETP.EQ.U32.AND P3, PT, R0, R11, PT ;  /* 0x0000000b0000720c */ /* 0x000fe40003f62070 */
[----:B------:R-:W-:-:S02]  /*6050*/  P2R R33, PR, RZ, 0x10 ;  /* 0x00000010ff217803 */ /* 0x000fc40000000000 */
[----:B------:R-:W-:Y:S02]  /*6060*/  ISETP.EQ.OR.EX P4, PT, R28, RZ, P2, P3 ;  /* 0x000000ff1c00720c */ /* 0x000fe40001782730 */
[----:B------:R-:W-:Y:S01]  /*6070*/  ISETP.EQ.U32.AND P3, PT, R0, R7, PT ;  /* 0x000000070000720c */ /* 0x000fe20003f62070 */
[----:B------:R-:W-:Y:S01]  /*6080*/  VIADD R7, R9, 0x7 ;  /* 0x0000000709077836 */ /* 0x000fe20000000000 */
[----:B------:R-:W-:Y:S02]  /*6090*/  ISETP.NE.AND P2, PT, R27, R6, PT ;  /* 0x000000061b00720c */ /* 0x000fe40003f45270 */
[----:B------:R-:W-:Y:S02]  /*60a0*/  P2R R32, PR, RZ, 0x10 ;  /* 0x00000010ff207803 */ /* 0x000fe40000000000 */
[----:B------:R-:W-:Y:S02]  /*60b0*/  ISETP.EQ.OR.EX P2, PT, R28, RZ, P2, P3 ;  /* 0x000000ff1c00720c */ /* 0x000fe40001742730 */
[----:B------:R-:W-:-:S02]  /*60c0*/  ISETP.NE.AND P3, PT, R6, R15, PT ;  /* 0x0000000f0600720c */ /* 0x000fc40003f65270 */
[----:B------:R-:W-:Y:S01]  /*60d0*/  ISETP.EQ.U32.AND P4, PT, R0, R7, PT ;  /* 0x000000070000720c */ /* 0x000fe20003f82070 */
[----:B------:R-:W-:Y:S01]  /*60e0*/  VIADD R7, R9, 0x8 ;  /* 0x0000000809077836 */ /* 0x000fe20000000000 */
[----:B------:R-:W-:Y:S02]  /*60f0*/  P2R R10, PR, RZ, 0x4 ;  /* 0x00000004ff0a7803 */ /* 0x000fe40000000000 */
[----:B------:R-:W-:Y:S02]  /*6100*/  ISETP.EQ.OR.EX P3, PT, R28, RZ, P3, P4 ;  /* 0x000000ff1c00720c */ /* 0x000fe40001f62740 */
[----:B------:R-:W-:Y:S02]  /*6110*/  ISETP.NE.AND P4, PT, R15, R4, PT ;  /* 0x000000040f00720c */ /* 0x000fe40003f85270 */
[----:B------:R-:W-:Y:S02]  /*6120*/  ISETP.NE.AND P2, PT, R33, RZ, PT ;  /* 0x000000ff2100720c */ /* 0x000fe40003f45270 */
[----:B------:R-:W-:-:S02]  /*6130*/  ISETP.EQ.U32.AND P5, PT, R0, R7, PT ;  /* 0x000000070000720c */ /* 0x000fc40003fa2070 */
[----:B-----5:R-:W-:Y:S02]  /*6140*/  ISETP.NE.AND P6, PT, R30, R5, PT ;  /* 0x000000051e00720c */ /* 0x020fe40003fc5270 */
[----:B------:R-:W-:Y:S02]  /*6150*/  LOP3.LUT R5, R26, 0xff, RZ, 0xc0, !PT ;  /* 0x000000ff1a057812 */ /* 0x000fe400078ec0ff */
[----:B------:R-:W-:Y:S02]  /*6160*/  P2R R8, PR, RZ, 0x4 ;  /* 0x00000004ff087803 */ /* 0x000fe40000000000 */
[----:B--2---:R-:W-:Y:S02]  /*6170*/  VIADDMNMX.U32 R5, R18, R5, 0xff, PT ;  /* 0x000000ff12057446 */ /* 0x004fe40003800005 */
[----:B------:R-:W-:Y:S02]  /*6180*/  ISETP.NE.AND P2, PT, R34, RZ, PT ;  /* 0x000000ff2200720c */ /* 0x000fe40003f45270 */
[----:B------:R-:W-:-:S02]  /*6190*/  SEL R5, R18, R5, P0 ;  /* 0x0000000512057207 */ /* 0x000fc40000000000 */
[----:B------:R-:W-:Y:S02]  /*61a0*/  ISETP.EQ.OR.EX P4, PT, R28, RZ, P4, P5 ;  /* 0x000000ff1c00720c */ /* 0x000fe40002782750 */
[----:B------:R-:W-:Y:S02]  /*61b0*/  LOP3.LUT R4, R5, 0xff, RZ, 0xc0, !PT ;  /* 0x000000ff05047812 */ /* 0x000fe400078ec0ff */
[----:B------:R-:W-:Y:S02]  /*61c0*/  ISETP.EQ.U32.AND P5, PT, R0, R9, PT ;  /* 0x000000090000720c */ /* 0x000fe40003fa2070 */
[C---:B---3--:R-:W-:Y:S02]  /*61d0*/  VIADDMNMX.U32 R4, R19.reuse, R4, 0xff, PT ;  /* 0x000000ff13047446 */ /* 0x048fe40003800004 */
[----:B------:R-:W-:Y:S02]  /*61e0*/  ISETP.EQ.OR.EX P5, PT, R28, RZ, P6, P5 ;  /* 0x000000ff1c00720c */ /* 0x000fe400037a2750 */
[----:B------:R-:W-:-:S02]  /*61f0*/  SEL R4, R19, R4, P1 ;  /* 0x0000000413047207 */ /* 0x000fc40000800000 */
[----:B------:R-:W-:Y:S02]  /*6200*/  ISETP.NE.AND P6, PT, R32, RZ, PT ;  /* 0x000000ff2000720c */ /* 0x000fe40003fc5270 */
[----:B------:R-:W-:Y:S02]  /*6210*/  LOP3.LUT R5, R4, 0xff, RZ, 0xc0, !PT ;  /* 0x000000ff04057812 */ /* 0x000fe400078ec0ff */
[----:B------:R-:W-:Y:S02]  /*6220*/  P2R R35, PR, RZ, 0x20 ;  /* 0x00000020ff237803 */ /* 0x000fe40000000000 */
[C---:B----4-:R-:W-:Y:S02]  /*6230*/  VIADDMNMX.U32 R5, R20.reuse, R5, 0xff, PT ;  /* 0x000000ff14057446 */ /* 0x050fe40003800005 */
[----:B------:R-:W-:Y:S02]  /*6240*/  P2R R7, PR, RZ, 0x40 ;  /* 0x00000040ff077803 */ /* 0x000fe40000000000 */
[----:B------:R-:W-:-:S02]  /*6250*/  SEL R5, R20, R5, P2 ;  /* 0x0000000514057207 */ /* 0x000fc40001000000 */
[----:B------:R-:W-:Y:S02]  /*6260*/  ISETP.NE.AND P2, PT, R8, RZ, PT ;  /* 0x000000ff0800720c */ /* 0x000fe40003f45270 */
[----:B------:R-:W-:Y:S02]  /*6270*/  LOP3.LUT R4, R5, 0xff, RZ, 0xc0, !PT ;  /* 0x000000ff05047812 */ /* 0x000fe400078ec0ff */
[----:B------:R-:W-:Y:S02]  /*6280*/  PLOP3.LUT P5, PT, P1, P0, P5, 0xfe, 0x0 ;  /* 0x000000000000781c */ /* 0x000fe40000fa1f56 */
[----:B-1----:R-:W-:-:S04]  /*6290*/  VIADDMNMX.U32 R4, R21, R4, 0xff, PT ;  /* 0x000000ff15047446 */ /* 0x002fc80003800004 */
[----:B------:R-:W-:Y:S02]  /*62a0*/  SEL R4, R21, R4, P2 ;  /* 0x0000000415047207 */ /* 0x000fe40001000000 */
[----:B------:R-:W-:Y:S02]  /*62b0*/  ISETP.NE.AND P2, PT, R10, RZ, PT ;  /* 0x000000ff0a00720c */ /* 0x000fe40003f45270 */
[----:B------:R-:W-:Y:S02]  /*62c0*/  LOP3.LUT R5, R4, 0xff, RZ, 0xc0, !PT ;  /* 0x000000ff04057812 */ /* 0x000fe400078ec0ff */
[----:B------:R-:W-:Y:S02]  /*62d0*/  P2R R6, PR, RZ, 0x4 ;  /* 0x00000004ff067803 */ /* 0x000fe40000000000 */
[----:B------:R-:W-:-:S04]  /*62e0*/  VIADDMNMX.U32 R5, R22, R5, 0xff, PT ;  /* 0x000000ff16057446 */ /* 0x000fc80003800005 */
[----:B------:R-:W-:Y:S02]  /*62f0*/  SEL R5, R22, R5, P6 ;  /* 0x0000000516057207 */ /* 0x000fe40003000000 */
[----:B------:R-:W-:Y:S02]  /*6300*/  ISETP.NE.AND P6, PT, R33, RZ, PT ;  /* 0x000000ff2100720c */ /* 0x000fe40003fc5270 */
[----:B------:R-:W-:-:S04]  /*6310*/  LOP3.LUT R4, R5, 0xff, RZ, 0xc0, !PT ;  /* 0x000000ff05047812 */ /* 0x000fc800078ec0ff */
[----:B------:R-:W-:-:S04]  /*6320*/  VIADDMNMX.U32 R4, R23, R4, 0xff, PT ;  /* 0x000000ff17047446 */ /* 0x000fc80003800004 */
[----:B------:R-:W-:Y:S02]  /*6330*/  SEL R4, R23, R4, P2 ;  /* 0x0000000417047207 */ /* 0x000fe40001000000 */
[----:B------:R-:W-:Y:S02]  /*6340*/  ISETP.NE.AND P2, PT, R34, RZ, PT ;  /* 0x000000ff2200720c */ /* 0x000fe40003f45270 */
[----:B------:R-:W-:Y:S02]  /*6350*/  LOP3.LUT R5, R4, 0xff, RZ, 0xc0, !PT ;  /* 0x000000ff04057812 */ /* 0x000fe400078ec0ff */
[----:B------:R-:W-:Y:S02]  /*6360*/  PLOP3.LUT P5, PT, P6, P2, P5, 0xfe, 0x0 ;  /* 0x000000000000781c */ /* 0x000fe400037a5f56 */
[----:B------:R-:W-:Y:S02]  /*6370*/  VIADDMNMX.U32 R5, R24, R5, 0xff, PT ;  /* 0x000000ff18057446 */ /* 0x000fe40003800005 */
[----:B------:R-:W-:-:S02]  /*6380*/  ISETP.NE.AND P2, PT, R6, RZ, PT ;  /* 0x000000ff0600720c */ /* 0x000fc40003f45270 */
[----:B------:R-:W-:Y:S02]  /*6390*/  SEL R5, R24, R5, P3 ;  /* 0x0000000518057207 */ /* 0x000fe40001800000 */
[----:B------:R-:W-:Y:S02]  /*63a0*/  ISETP.NE.AND P6, PT, R7, RZ, PT ;  /* 0x000000ff0700720c */ /* 0x000fe40003fc5270 */
[----:B------:R-:W-:Y:S02]  /*63b0*/  LOP3.LUT R4, R5, 0xff, RZ, 0xc0, !PT ;  /* 0x000000ff05047812 */ /* 0x000fe400078ec0ff */
[----:B------:R-:W-:Y:S02]  /*63c0*/  PLOP3.LUT P5, PT, P2, P6, P5, 0xfe, 0x0 ;  /* 0x000000000000781c */ /* 0x000fe400017adf56 */
[----:B------:R-:W-:Y:S02]  /*63d0*/  VIADDMNMX.U32 R4, R25, R4, 0xff, PT ;  /* 0x000000ff19047446 */ /* 0x000fe40003800004 */
[----:B------:R-:W-:-:S02]  /*63e0*/  PLOP3.LUT P5, PT, P4, P3, P5, 0xfe, 0x0 ;  /* 0x000000000000781c */ /* 0x000fc400027a7f56 */
[----:B------:R-:W-:Y:S02]  /*63f0*/  SEL R12, R25, R4, P4 ;  /* 0x00000004190c7207 */ /* 0x000fe40002000000 */
[----:B------:R-:W-:Y:S02]  /*6400*/  ISETP.GE.AND P6, PT, R17, 0x1, PT ;  /* 0x000000011100780c */ /* 0x000fe40003fc6270 */
[----:B------:R-:W-:-:S04]  /*6410*/  LOP3.LUT R4, R12, 0xffff, RZ, 0xc0, !PT ;  /* 0x0000ffff0c047812 */ /* 0x000fc800078ec0ff */
[----:B------:R-:W-:-:S05]  /*6420*/  LOP3.LUT R5, R4, 0xff, RZ, 0xc0, !PT ;  /* 0x000000ff04057812 */ /* 0x000fca00078ec0ff */
[----:B------:R-:W0:Y:S02]  /*6430*/  SHFL.UP PT, R4, R5, 0x1, RZ ;  /* 0x0420000005047989 */ /* 0x000e2400000e00ff */
[----:B0-----:R-:W-:Y:S02]  /*6440*/  LOP3.LUT R6, R4, 0xff, RZ, 0xc0, !PT ;  /* 0x000000ff04067812 */ /* 0x001fe400078ec0ff */
[----:B------:R-:W-:Y:S02]  /*6450*/  SEL R4, RZ, 0x1, !P5 ;  /* 0x00000001ff047807 */ /* 0x000fe40006800000 */
[----:B------:R-:W-:-:S03]  /*6460*/  VIADDMNMX.U32 R7, R6, R5, 0xff, PT ;  /* 0x000000ff06077446 */ /* 0x000fc60003800005 */
[----:B------:R-:W0:Y:S01]  /*6470*/  SHFL.UP PT, R6, R4, 0x1, RZ ;  /* 0x0420000004067989 */ /* 0x000e2200000e00ff */
[----:B------:R-:W-:Y:S02]  /*6480*/  @P6 SEL R12, R12, R7, P5 ;  /* 0x000000070c0c6207 */ /* 0x000fe40002800000 */
[----:B------:R-:W-:Y:S02]  /*6490*/  ISETP.GE.AND P5, PT, R17, 0x2, PT ;  /* 0x000000021100780c */ /* 0x000fe40003fa6270 */
[----:B0-----:R-:W-:Y:S02]  /*64a0*/  SEL R5, R6, RZ, P6 ;  /* 0x000000ff06057207 */ /* 0x001fe40003000000 */
[----:B------:R-:W-:Y:S02]  /*64b0*/  LOP3.LUT R6, R12, 0xffff, RZ, 0xc0, !PT ;  /* 0x0000ffff0c067812 */ /* 0x000fe400078ec0ff */
[----:B------:R-:W-:Y:S02]  /*64c0*/  LOP3.LUT P6, RZ, R5, R4, RZ, 0xfc, !PT ;  /* 0x0000000405ff7212 */ /* 0x000fe400078cfcff */
[----:B------:R-:W-:-:S05]  /*64d0*/  LOP3.LUT R7, R6, 0xff, RZ, 0xc0, !PT ;  /* 0x000000ff06077812 */ /* 0x000fca00078ec0ff */
[----:B------:R-:W0:Y:S02]  /*64e0*/  SHFL.UP PT, R6, R7, 0x2, RZ ;  /* 0x0440000007067989 */ /* 0x000e2400000e00ff */
[----:B0-----:R-:W-:-:S04]  /*64f0*/  LOP3.LUT R6, R6, 0xff, RZ, 0xc0, !PT ;  /* 0x000000ff06067812 */ /* 0x001fc800078ec0ff */
[----:B------:R-:W-:Y:S02]  /*6500*/  VIADDMNMX.U32 R9, R6, R7, 0xff, PT ;  /* 0x000000ff06097446 */ /* 0x000fe40003800007 */
[----:B------:R-:W-:Y:S02]  /*6510*/  LOP3.LUT R6, R5, R4, RZ, 0xfc, !PT ;  /* 0x0000000405067212 */ /* 0x000fe400078efcff */
[----:B------:R-:W-:-:S04]  /*6520*/  @P5 SEL R12, R9, R12, !P6 ;  /* 0x0000000c090c5207 */ /* 0x000fc80007000000 */
[----:B------:R-:W-:Y:S01]  /*6530*/  LOP3.LUT R9, R12, 0xffff, RZ, 0xc0, !PT ;  /* 0x0000ffff0c097812 */ /* 0x000fe200078ec0ff */
[----:B------:R-:W0:Y:S03]  /*6540*/  SHFL.UP PT, R6, R6, 0x2, RZ ;  /* 0x0440000006067989 */ /* 0x000e2600000e00ff */
        /* <DEDUP_REMOVED lines=17> */
[----:B------:R-:W-:Y:S02]  /*6660*/  VIADDMNMX.U32 R9, R6, R7, 0xff, PT ;  /* 0x000000ff06097446 */ /* 0x000fe40003800007 */
[----:B------:R-:W-:-:S03]  /*6670*/  LOP3.LUT R6, R5, R4, RZ, 0xfc, !PT ;  /* 0x0000000405067212 */ /* 0x000fc600078efcff */
[----:B------:R-:W-:Y:S02]  /*6680*/  @P5 SEL R12, R9, R12, !P6 ;  /* 0x0000000c090c5207 */ /* 0x000fe40007000000 */
[----:B------:R-:W-:Y:S01]  /*6690*/  ISETP.NE.AND P6, PT, R17, 0x1f, PT ;  /* 0x0000001f1100780c */ /* 0x000fe20003fc5270 */
[----:B------:R-:W0:Y:S01]  /*66a0*/  SHFL.UP PT, R6, R6, 0x8, RZ ;  /* 0x0500000006067989 */ /* 0x000e2200000e00ff */
[----:B------:R-:W-:-:S04]  /*66b0*/  LOP3.LUT R9, R12, 0xffff, RZ, 0xc0, !PT ;  /* 0x0000ffff0c097812 */ /* 0x000fc800078ec0ff */
[----:B------:R-:W-:-:S05]  /*66c0*/  LOP3.LUT R9, R9, 0xff, RZ, 0xc0, !PT ;  /* 0x000000ff09097812 */ /* 0x000fca00078ec0ff */
[----:B------:R-:W1:Y:S02]  /*66d0*/  SHFL.UP PT, R7, R9, 0x10, RZ ;  /* 0x0600000009077989 */ /* 0x000e6400000e00ff */
[----:B------:R-:W-:Y:S02]  /*66e0*/  @!P6 LEA R15, R16, UR4, 0x3 ;  /* 0x00000004100fec11 */ /* 0x000fe4000f8e18ff */
[----:B0-----:R-:W-:-:S04]  /*66f0*/  SEL R8, R6, RZ, P5 ;  /* 0x000000ff06087207 */ /* 0x001fc80002800000 */
[CCC-:B------:R-:W-:Y:S02]  /*6700*/  LOP3.LUT P5, RZ, R8.reuse, R5.reuse, R4.reuse, 0xfe, !PT ;  /* 0x0000000508ff7212 */ /* 0x1c0fe400078afe04 */
[----:B------:R-:W-:Y:S02]  /*6710*/  LOP3.LUT R8, R8, R5, R4, 0xfe, !PT ;  /* 0x0000000508087212 */ /* 0x000fe400078efe04 */
[----:B-1----:R-:W-:-:S03]  /*6720*/  LOP3.LUT R10, R7, 0xff, RZ, 0xc0, !PT ;  /* 0x000000ff070a7812 */ /* 0x002fc600078ec0ff */
[----:B------:R-:W0:Y:S01]  /*6730*/  SHFL.UP PT, R4, R8, 0x10, RZ ;  /* 0x0600000008047989 */ /* 0x000e2200000e00ff */
[----:B------:R-:W-:-:S04]  /*6740*/  VIADDMNMX.U32 R7, R10, R9, 0xff, PT ;  /* 0x000000ff0a077446 */ /* 0x000fc80003800009 */
[----:B------:R-:W-:Y:S02]  /*6750*/  SEL R13, R7, R12, !P5 ;  /* 0x0000000c070d7207 */ /* 0x000fe40006800000 */
[----:B------:R-:W-:-:S03]  /*6760*/  ISETP.GE.AND P5, PT, R17, 0x10, PT ;  /* 0x000000101100780c */ /* 0x000fc60003fa6270 */
[----:B------:R-:W-:Y:S01]  /*6770*/  @!P6 STS.U8 [R15+0x4], R13 ;  /* 0x0000040d0f00e388 */ /* 0x000fe20000000000 */
[----:B0-----:R-:W-:-:S04]  /*6780*/  SEL R5, R4, RZ, P5 ;  /* 0x000000ff04057207 */ /* 0x001fc80002800000 */
[----:B------:R-:W-:-:S05]  /*6790*/  LOP3.LUT R28, R5, R8, RZ, 0xfc, !PT ;  /* 0x00000008051c7212 */ /* 0x000fca00078efcff */
[----:B------:R-:W-:Y:S01]  /*67a0*/  @!P6 STS [R15], R28 ;  /* 0x0000001c0f00e388 */ /* 0x000fe20000000800 */
[----:B------:R-:W-:Y:S06]  /*67b0*/  BAR.SYNC.DEFER_BLOCKING 0x0 ;  /* 0x0000000000007b1d */ /* 0x000fec0000010000 */
[----:B------:R-:W0:Y:S02]  /*67c0*/  LDS.128 R4, [UR4] ;  /* 0x00000004ff047984 */ /* 0x000e240008000c00 */
[----:B0-----:R-:W-:Y:S02]  /*67d0*/  LOP3.LUT R9, R5, 0xff, RZ, 0xc0, !PT ;  /* 0x000000ff05097812 */ /* 0x001fe400078ec0ff */
[----:B------:R-:W-:-:S02]  /*67e0*/  LOP3.LUT R8, R7, 0xff, RZ, 0xc0, !PT ;  /* 0x000000ff07087812 */ /* 0x000fc400078ec0ff */
[----:B------:R-:W-:Y:S02]  /*67f0*/  ISETP.NE.AND P6, PT, R6, RZ, PT ;  /* 0x000000ff0600720c */ /* 0x000fe40003fc5270 */
[----:B------:R-:W-:-:S04]  /*6800*/  VIADDMNMX.U32 R8, R8, R9, 0xff, PT ;  /* 0x000000ff08087446 */ /* 0x000fc80003800009 */
[----:B------:R-:W-:Y:S02]  /*6810*/  SEL R30, R8, R7, !P6 ;  /* 0x00000007081e7207 */ /* 0x000fe40007000000 */
[----:B------:R-:W0:Y:S02]  /*6820*/  LDS.128 R8, [UR4+0x10] ;  /* 0x00001004ff087984 */ /* 0x000e240008000c00 */
[----:B------:R-:W-:Y:S02]  /*6830*/  LOP3.LUT R7, R30, 0xff, RZ, 0xc0, !PT ;  /* 0x000000ff1e077812 */ /* 0x000fe400078ec0ff */
[----:B0-----:R-:W-:Y:S02]  /*6840*/  LOP3.LUT R14, R9, 0xff, RZ, 0xc0, !PT ;  /* 0x000000ff090e7812 */ /* 0x001fe400078ec0ff */
[----:B------:R-:W-:Y:S02]  /*6850*/  ISETP.NE.AND P6, PT, R8, RZ, PT ;  /* 0x000000ff0800720c */ /* 0x000fe40003fc5270 */
[----:B------:R-:W-:-:S04]  /*6860*/  VIADDMNMX.U32 R14, R7, R14, 0xff, PT ;  /* 0x000000ff070e7446 */ /* 0x000fc8000380000e */
[----:B------:R-:W-:Y:S02]  /*6870*/  SEL R36, R14, R9, !P6 ;  /* 0x000000090e247207 */ /* 0x000fe40007000000 */
[----:B------:R-:W-:Y:S02]  /*6880*/  SEL R9, R12, R13, !P5 ;  /* 0x0000000d0c097207 */ /* 0x000fe40006800000 */
[----:B------:R-:W-:Y:S02]  /*6890*/  LOP3.LUT R12, R11, 0xff, RZ, 0xc0, !PT ;  /* 0x000000ff0b0c7812 */ /* 0x000fe400078ec0ff */
[----:B------:R-:W-:Y:S02]  /*68a0*/  LOP3.LUT R7, R36, 0xff, RZ, 0xc0, !PT ;  /* 0x000000ff24077812 */ /* 0x000fe400078ec0ff */
[----:B------:R-:W-:Y:S02]  /*68b0*/  ISETP.NE.AND P5, PT, R10, RZ, PT ;  /* 0x000000ff0a00720c */ /* 0x000fe40003fa5270 */
[----:B------:R-:W-:-:S02]  /*68c0*/  VIADDMNMX.U32 R12, R7, R12, 0xff, PT ;  /* 0x000000ff070c7446 */ /* 0x000fc4000380000c */
[----:B------:R-:W-:Y:S02]  /*68d0*/  LOP3.LUT R9, R9, 0xff, RZ, 0xc0, !PT ;  /* 0x000000ff09097812 */ /* 0x000fe400078ec0ff */
[----:B------:R-:W-:Y:S02]  /*68e0*/  SEL R38, R12, R11, !P5 ;  /* 0x0000000b0c267207 */ /* 0x000fe40006800000 */
[----:B------:R-:W0:Y:S01]  /*68f0*/  LDS.128 R12, [UR4+0x20] ;  /* 0x00002004ff0c7984 */ /* 0x000e220008000c00 */
[----:B------:R-:W-:Y:S02]  /*6900*/  LOP3.LUT R11, R8, R6, R4, 0xfe, !PT ;  /* 0x00000006080b7212 */ /* 0x000fe400078efe04 */
[----:B------:R-:W-:Y:S01]  /*6910*/  LOP3.LUT R7, R38, 0xff, RZ, 0xc0, !PT ;  /* 0x000000ff26077812 */ /* 0x000fe200078ec0ff */
[----:B------:R-:W-:Y:S01]  /*6920*/  SHFL.UP PT, R9, R9, 0x1, RZ ;  /* 0x0420000009097989 */ /* 0x000fe200000e00ff */
[----:B0-----:R-:W-:Y:S02]  /*6930*/  LOP3.LUT R40, R13, 0xff, RZ, 0xc0, !PT ;  /* 0x000000ff0d287812 */ /* 0x001fe400078ec0ff */
[----:B------:R-:W-:-:S02]  /*6940*/  ISETP.NE.AND P5, PT, R12, RZ, PT ;  /* 0x000000ff0c00720c */ /* 0x000fc40003fa5270 */
[----:B------:R-:W-:Y:S02]  /*6950*/  VIADDMNMX.U32 R40, R7, R40, 0xff, PT ;  /* 0x000000ff07287446 */ /* 0x000fe40003800028 */
[----:B------:R-:W-:Y:S02]  /*6960*/  LOP3.LUT R7, R6, R4, RZ, 0xfc, !PT ;  /* 0x0000000406077212 */ /* 0x000fe400078efcff */
[----:B------:R-:W-:Y:S02]  /*6970*/  SEL R13, R40, R13, !P5 ;  /* 0x0000000d280d7207 */ /* 0x000fe40006800000 */
[----:B------:R-:W-:-:S04]  /*6980*/  ISETP.NE.AND P5, PT, R16, 0x2, PT ;  /* 0x000000021000780c */ /* 0x000fc80003fa5270 */
[----:B------:R-:W-:Y:S02]  /*6990*/  SEL R5, R30, R5, !P5 ;  /* 0x000000051e057207 */ /* 0x000fe40006800000 */
[----:B------:R-:W-:Y:S02]  /*69a0*/  SEL R7, R7, R4, !P5 ;  /* 0x0000000407077207 */ /* 0x000fe40006800000 */
[----:B------:R-:W-:Y:S02]  /*69b0*/  ISETP.NE.AND P5, PT, R16, 0x3, PT ;  /* 0x000000031000780c */ /* 0x000fe40003fa5270 */
[----:B------:R-:W-:Y:S02]  /*69c0*/  LOP3.LUT R4, R10, R11, RZ, 0xfc, !PT ;  /* 0x0000000b0a047212 */ /* 0x000fe400078efcff */
[----:B------:R-:W-:Y:S02]  /*69d0*/  SEL R5, R36, R5, !P5 ;  /* 0x0000000524057207 */ /* 0x000fe40006800000 */
[----:B------:R-:W-:-:S02]  /*69e0*/  SEL R7, R11, R7, !P5 ;  /* 0x000000070b077207 */ /* 0x000fc40006800000 */
[----:B------:R-:W-:Y:S02]  /*69f0*/  ISETP.NE.AND P5, PT, R16, 0x4, PT ;  /* 0x000000041000780c */ /* 0x000fe40003fa5270 */
[----:B------:R-:W-:Y:S02]  /*6a00*/  LOP3.LUT R11, R12, R10, R11, 0xfe, !PT ;  /* 0x0000000a0c0b7212 */ /* 0x000fe400078efe0b */
[----:B------:R-:W-:Y:S02]  /*6a10*/  SEL R8, R4, R7, !P5 ;  /* 0x0000000704087207 */ /* 0x000fe40006800000 */
[----:B------:R-:W-:Y:S02]  /*6a20*/  SEL R38, R38, R5, !P5 ;  /* 0x0000000526267207 */ /* 0x000fe40006800000 */
[----:B------:R-:W-:Y:S02]  /*6a30*/  LOP3.LUT R5, R15, 0xff, RZ, 0xc0, !PT ;  /* 0x000000ff0f057812 */ /* 0x000fe400078ec0ff */
        /* <DEDUP_REMOVED lines=12> */
[----:B------:R-:W-:Y:S02]  /*6b00*/  LOP3.LUT R5, R14, R11, RZ, 0xfc, !PT ;  /* 0x0000000b0e057212 */ /* 0x000fe400078efcff */
[----:B------:R-:W-:Y:S02]  /*6b10*/  SEL R38, R13, R38, !P5 ;  /* 0x000000260d267207 */ /* 0x000fe40006800000 */
[----:B------:R-:W-:-:S02]  /*6b20*/  SEL R8, R11, R8, !P5 ;  /* 0x000000080b087207 */ /* 0x000fc40006800000 */
[----:B------:R-:W-:-:S04]  /*6b30*/  ISETP.NE.AND P5, PT, R16, 0x6, PT ;  /* 0x000000061000780c */ /* 0x000fc80003fa5270 */
[----:B------:R-:W-:Y:S02]  /*6b40*/  SEL R8, R5, R8, !P5 ;  /* 0x0000000805087207 */ /* 0x000fe40006800000 */
[----:B------:R-:W-:Y:S02]  /*6b50*/  LOP3.LUT R5, R27, 0xff, RZ, 0xc0, !PT ;  /* 0x000000ff1b057812 */ /* 0x000fe400078ec0ff */
[----:B------:R-:W-:Y:S02]  /*6b60*/  SEL R38, R15, R38, !P5 ;  /* 0x000000260f267207 */ /* 0x000fe40006800000 */
[----:B------:R-:W-:Y:S02]  /*6b70*/  VIADDMNMX.U32 R10, R5, R10, 0xff, PT ;  /* 0x000000ff050a7446 */ /* 0x000fe4000380000a */
[----:B------:R-:W-:-:S04]  /*6b80*/  ISETP.NE.AND P5, PT, R6, RZ, PT ;  /* 0x000000ff0600720c */ /* 0x000fc80003fa5270 */
[----:B------:R-:W-:Y:S02]  /*6b90*/  SEL R12, R10, R7, !P5 ;  /* 0x000000070a0c7207 */ /* 0x000fe40006800000 */
[----:B------:R-:W-:Y:S02]  /*6ba0*/  LOP3.LUT R7, R4, R14, R11, 0xfe, !PT ;  /* 0x0000000e04077212 */ /* 0x000fe400078efe0b */
[----:B------:R-:W-:Y:S01]  /*6bb0*/  ISETP.NE.AND P5, PT, R16, 0x7, PT ;  /* 0x000000071000780c */ /* 0x000fe20003fa5270 */
[----:B------:R0:W1:Y:S01]  /*6bc0*/  SHFL.UP PT, R11, R28, 0x1, RZ ;  /* 0x042000001c0b7989 */ /* 0x00006200000e00ff */
[----:B------:R-:W-:Y:S02]  /*6bd0*/  PRMT R10, R9, 0x7610, R10 ;  /* 0x00007610090a7816 */ /* 0x000fe4000000000a */
[----:B------:R-:W-:Y:S02]  /*6be0*/  SEL R38, R27, R38, !P5 ;  /* 0x000000261b267207 */ /* 0x000fe40006800000 */
[----:B------:R-:W-:-:S02]  /*6bf0*/  SEL R8, R7, R8, !P5 ;  /* 0x0000000807087207 */ /* 0x000fc40006800000 */
[----:B------:R-:W-:Y:S02]  /*6c00*/  ISETP.GE.U32.AND P5, PT, R29, 0x20, PT ;  /* 0x000000201d00780c */ /* 0x000fe40003fa6070 */
[----:B------:R-:W-:Y:S02]  /*6c10*/  LOP3.LUT R5, R6, R7, RZ, 0xfc, !PT ;  /* 0x0000000706057212 */ /* 0x000fe400078efcff */
[----:B------:R-:W-:-:S09]  /*6c20*/  PRMT R27, R12, 0x7610, R27 ;  /* 0x000076100c1b7816 */ /* 0x000fd2000000001b */
[----:B0-----:R-:W-:Y:S05]  /*6c30*/  @!P5 BRA `(.L_x_118) ;  /* 0x000000000028d947 */ /* 0x001fea0003800000 */
[----:B------:R-:W-:Y:S02]  /*6c40*/  ISETP.NE.AND P5, PT, R17, RZ, PT ;  /* 0x000000ff1100720c */ /* 0x000fe40003fa5270 */
[----:B------:R-:W-:Y:S02]  /*6c50*/  LOP3.LUT R5, R9, 0xff, RZ, 0xc0, !PT ;  /* 0x000000ff09057812 */ /* 0x000fe400078ec0ff */
[----:B------:R-:W-:Y:S02]  /*6c60*/  LOP3.LUT R4, R38, 0xff, RZ, 0xc0, !PT ;  /* 0x000000ff26047812 */ /* 0x000fe400078ec0ff */
[----:B-1----:R-:W-:Y:S02]  /*6c70*/  ISETP.NE.AND P6, PT, R11, RZ, PT ;  /* 0x000000ff0b00720c */ /* 0x002fe40003fc5270 */
[----:B------:R-:W-:Y:S02]  /*6c80*/  VIADDMNMX.U32 R5, R5, R4, 0xff, PT ;  /* 0x000000ff05057446 */ /* 0x000fe40003800004 */
[----:B------:R-:W-:-:S03]  /*6c90*/  SEL R11, R11, RZ, P5 ;  /* 0x000000ff0b0b7207 */ /* 0x000fc60002800000 */
[----:B------:R-:W-:Y:S02]  /*6ca0*/  @P5 SEL R38, R5, R10, !P6 ;  /* 0x0000000a05265207 */ /* 0x000fe40007000000 */
[----:B------:R-:W-:Y:S02]  /*6cb0*/  LOP3.LUT R11, R8, R11, RZ, 0xfc, !PT ;  /* 0x0000000b080b7212 */ /* 0x000fe400078efcff */
[----:B------:R-:W-:Y:S01]  /*6cc0*/  PRMT R10, R38, 0x7610, R10 ;  /* 0x00007610260a7816 */ /* 0x000fe2000000000a */
[----:B------:R-:W-:Y:S06]  /*6cd0*/  BRA `(.L_x_119) ;  /* 0x0000000c007c7947 */ /* 0x000fec0003800000 */
.L_x_118:
[----:B------:R-:W0:Y:S01]  /*6ce0*/  LDC.64 R8, c[0x0][0x3a0] ;  /* 0x0000e800ff087b82 */ /* 0x000e220000000a00 */
[----:B------:R-:W-:Y:S01]  /*6cf0*/  ISETP.NE.AND P5, PT, R29, RZ, PT ;  /* 0x000000ff1d00720c */ /* 0x000fe20003fa5270 */
[----:B------:R-:W2:-:S12]  /*6d00*/  LDCU UR5, c[0x0][0x370] ;  /* 0x00006e00ff0577ac */ /* 0x000e980008000800 */
[----:B------:R-:W-:Y:S01]  /*6d10*/  @!P5 LOP3.LUT R4, R27, 0xff, RZ, 0xc0, !PT ;  /* 0x000000ff1b04d812 */ /* 0x000fe200078ec0ff */
[----:B------:R3:W-:Y:S03]  /*6d20*/  @!P5 STS [UR4+0x74], R5 ;  /* 0x00007405ff00d988 */ /* 0x0007e60008000804 */
[----:B------:R-:W-:Y:S01]  /*6d30*/  @!P5 LOP3.LUT R4, R4, 0x6400, RZ, 0xfc, !PT ;  /* 0x000064000404d812 */ /* 0x000fe200078efcff */
[----:B------:R3:W-:Y:S01]  /*6d40*/  @!P5 STS.U8 [UR4+0x78], R27 ;  /* 0x0000781bff00d988 */ /* 0x0007e20008000004 */
[----:B--2---:R-:W-:Y:S01]  /*6d50*/  UISETP.GT.U32.AND UP0, UPT, UR5, 0x1f3, UPT ;  /* 0x000001f30500788c */ /* 0x004fe2000bf04070 */
[----:B0-----:R-:W-:Y:S01]  /*6d60*/  IMAD.WIDE.U32 R12, R31, 0x8, R8 ;  /* 0x000000081f0c7825 */ /* 0x001fe200078e0008 */
[----:B------:R-:W-:-:S04]  /*6d70*/  LOP3.LUT R8, RZ, R29, RZ, 0x33, !PT ;  /* 0x0000001dff087212 */ /* 0x000fc800078e33ff */
[----:B------:R3:W-:Y:S03]  /*6d80*/  @!P5 ST.E.64.STRONG.GPU desc[UR8][R12.64+0x100], R4 ;  /* 0x000100040c00d985 */ /* 0x0007e6000c10fb08 */
[----:B------:R-:W-:Y:S05]  /*6d90*/  BRA.U UP0, `(.L_x_120) ;  /* 0x0000000100087547 */ /* 0x000fea000b800000 */
[----:B------:R0:W-:Y:S06]  /*6da0*/  MEMBAR.SC.CTA ;  /* 0x0000000000007992 */ /* 0x0001ec0000000000 */
[----:B0-----:R-:W-:Y:S05]  /*6db0*/  BRA `(.L_x_121) ;  /* 0x0000000000087947 */ /* 0x001fea0003800000 */
.L_x_120:
[----:B------:R-:W-:Y:S05]  /*6dc0*/  NANOSLEEP 0x1c2 ;  /* 0x000001c20000795d */ /* 0x000fea0003800000 */
[----:B------:R-:W-:Y:S01]  /*6dd0*/  NOP ;  /* 0x0000000000007918 */ /* 0x000fe20000000000 */
.L_x_121:
[----:B------:R-:W-:-:S07]  /*6de0*/  IMAD.WIDE R14, R8, 0x8, R12 ;  /* 0x00000008080e7825 */ /* 0x000fce00078e020c */
.L_x_123:
[----:B---3--:R-:W2:Y:S01]  /*6df0*/  LD.E.64.STRONG.GPU R4, desc[UR8][R14.64+0x100] ;  /* 0x000100080e047980 */ /* 0x008ea2000c10fb00 */
[----:B------:R-:W-:Y:S05]  /*6e00*/  YIELD ;  /* 0x0000000000007946 */ /* 0x000fea0003800000 */
[----:B------:R-:W-:Y:S01]  /*6e10*/  UMOV UR5, 0xffffffff ;  /* 0xffffffff00057882 */ /* 0x000fe20000000000 */
[----:B--2---:R-:W-:-:S04]  /*6e20*/  SHF.R.U64 R9, R4, 0x8, R5 ;  /* 0x0000000804097819 */ /* 0x004fc80000001205 */
[----:B------:R-:W-:-:S04]  /*6e30*/  LOP3.LUT R9, R9, 0xff, RZ, 0xc0, !PT ;  /* 0x000000ff09097812 */ /* 0x000fc800078ec0ff */
[----:B------:R-:W-:Y:S01]  /*6e40*/  ISETP.NE.AND P5, PT, R9, 0x63, PT ;  /* 0x000000630900780c */ /* 0x000fe20003fa5270 */
[----:B------:R-:W-:-:S12]  /*6e50*/  BRA.DIV UR5, `(.L_x_122) ;  /* 0x0000002605147947 */ /* 0x000fd8000b800000 */
[----:B------:R-:W-:-:S13]  /*6e60*/  VOTE.ANY P5, !P5 ;  /* 0x0000000000ff7806 */ /* 0x000fda00068a0100 */
.L_x_168:
[----:B------:R-:W-:Y:S05]  /*6e70*/  @P5 BRA `(.L_x_123) ;  /* 0xfffffffc00dc5947 */ /* 0x000fea000383ffff */
[----:B------:R-:W-:Y:S01]  /*6e80*/  UMOV UR5, 0xffffffff ;  /* 0xffffffff00057882 */ /* 0x000fe20000000000 */
[----:B------:R-:W-:Y:S02]  /*6e90*/  ISETP.NE.AND P5, PT, R9, 0x65, PT ;  /* 0x000000650900780c */ /* 0x000fe40003fa5270 */
[----:B------:R-:W-:Y:S11]  /*6ea0*/  BRA.DIV UR5, `(.L_x_124) ;  /* 0x0000002605207947 */ /* 0x000ff6000b800000 */
[----:B------:R-:W0:Y:S01]  /*6eb0*/  S2R R36, SR_GEMASK ;  /* 0x0000000000247919 */ /* 0x000e220000003c00 */
[----:B------:R-:W-:Y:S01]  /*6ec0*/  VOTE.ANY R12, PT, !P5 ;  /* 0x00000000000c7806 */ /* 0x000fe200068e0100 */
[----:B------:R-:W2:Y:S01]  /*6ed0*/  LDC.64 R14, c[0x0][0x3a0] ;  /* 0x0000e800ff0e7b82 */ /* 0x000ea20000000a00 */
[C---:B------:R-:W-:Y:S01]  /*6ee0*/  LOP3.LUT R40, R4.reuse, 0xff, RZ, 0xc0, !PT ;  /* 0x000000ff04287812 */ /* 0x040fe200078ec0ff */
[----:B------:R-:W-:Y:S01]  /*6ef0*/  IMAD.MOV.U32 R28, RZ, RZ, R5 ;  /* 0x000000ffff1c7224 */ /* 0x000fe200078e0005 */
[----:B------:R-:W-:Y:S01]  /*6f00*/  PRMT R30, R4, 0x7610, R30 ;  /* 0x00007610041e7816 */ /* 0x000fe2000000001e */
[C---:B------:R-:W-:Y:S02]  /*6f10*/  VIADD R42, R17.reuse, 0x8 ;  /* 0x00000008112a7836 */ /* 0x040fe40000000000 */
[----:B------:R-:W-:Y:S01]  /*6f20*/  VIADD R44, R17, 0x10 ;  /* 0x00000010112c7836 */ /* 0x000fe20000000000 */
[----:B--2---:R-:W-:-:S05]  /*6f30*/  IADD3 R37, P5, PT, R14, 0x100, RZ ;  /* 0x000001000e257810 */ /* 0x004fca0007fbe0ff */
[----:B------:R-:W-:Y:S01]  /*6f40*/  IMAD.X R38, RZ, RZ, R15, P5 ;  /* 0x000000ffff267224 */ /* 0x000fe200028e060f */
[----:B0-----:R-:W-:-:S05]  /*6f50*/  LOP3.LUT R12, R12, 0x80000000, R36, 0xec, !PT ;  /* 0x800000000c0c7812 */ /* 0x001fca00078eec24 */
[----:B------:R-:W-:-:S05]  /*6f60*/  VIADD R13, R12, 0xffffffff ;  /* 0xffffffff0c0d7836 */ /* 0x000fca0000000000 */
[----:B------:R-:W-:-:S06]  /*6f70*/  LOP3.LUT R13, R12, R13, RZ, 0xc, !PT ;  /* 0x0000000d0c0d7212 */ /* 0x000fcc00078e0cff */
[----:B------:R-:W0:Y:S02]  /*6f80*/  POPC R13, R13 ;  /* 0x0000000d000d7309 */ /* 0x000e240000000000 */
[----:B0-----:R-:W0:Y:S01]  /*6f90*/  SHFL.DOWN PT, R16, R40, 0x1, R13 ;  /* 0x0820000028107989 */ /* 0x001e2200000e000d */
[----:B------:R-:W-:-:S03]  /*6fa0*/  ISETP.GE.AND P6, PT, R17, R13, PT ;  /* 0x0000000d1100720c */ /* 0x000fc60003fc6270 */
[----:B------:R-:W2:Y:S10]  /*6fb0*/  SHFL.DOWN PT, R39, R5, 0x1, R13 ;  /* 0x0820000005277989 */ /* 0x000eb400000e000d */
[----:B------:R-:W-:-:S02]  /*6fc0*/  @!P6 ISETP.NE.AND P5, PT, R28, RZ, PT ;  /* 0x000000ff1c00e20c */ /* 0x000fc40003fa5270 */
[----:B0-----:R-:W-:-:S04]  /*6fd0*/  @!P6 LOP3.LUT R41, R16, 0xff, RZ, 0xc0, !PT ;  /* 0x000000ff1029e812 */ /* 0x001fc800078ec0ff */
[----:B------:R-:W-:Y:S01]  /*6fe0*/  @!P6 VIADDMNMX.U32 R41, R41, R40, 0xff, PT ;  /* 0x000000ff2929e446 */ /* 0x000fe20003800028 */
[----:B------:R-:W-:Y:S01]  /*6ff0*/  VIADD R40, R17, 0x4 ;  /* 0x0000000411287836 */ /* 0x000fe20000000000 */
[----:B--2---:R-:W-:Y:S02]  /*7000*/  @!P6 LOP3.LUT R39, R39, R28, RZ, 0xfc, !PT ;  /* 0x0000001c2727e212 */ /* 0x004fe400078efcff */
[----:B------:R-:W-:-:S03]  /*7010*/  @!P6 SEL R41, R41, R30, !P5 ;  /* 0x0000001e2929e207 */ /* 0x000fc60006800000 */
[----:B------:R-:W-:Y:S01]  /*7020*/  @!P6 IMAD.MOV.U32 R28, RZ, RZ, R39 ;  /* 0x000000ffff1ce224 */ /* 0x000fe200078e0027 */
[----:B------:R-:W-:Y:S01]  /*7030*/  @!P6 PRMT R30, R41, 0x7610, R30 ;  /* 0x00007610291ee816 */ /* 0x000fe2000000001e */
[----:B------:R-:W-:-:S03]  /*7040*/  VIADD R39, R17, 0x2 ;  /* 0x0000000211277836 */ /* 0x000fc60000000000 */
[----:B------:R-:W-:Y:S01]  /*7050*/  LOP3.LUT R43, R30, 0xff, RZ, 0xc0, !PT ;  /* 0x000000ff1e2b7812 */ /* 0x000fe200078ec0ff */
[----:B------:R-:W0:Y:S01]  /*7060*/  SHFL.DOWN PT, R5, R28, 0x2, R13 ;  /* 0x084000001c057989 */ /* 0x000e2200000e000d */
[----:B------:R-:W-:-:S03]  /*7070*/  ISETP.GT.AND P6, PT, R39, R13, PT ;  /* 0x0000000d2700720c */ /* 0x000fc60003fc4270 */
[----:B------:R-:W2:Y:S10]  /*7080*/  SHFL.DOWN PT, R16, R43, 0x2, R13 ;  /* 0x084000002b107989 */ /* 0x000eb400000e000d */
[----:B------:R-:W-:-:S02]  /*7090*/  @!P6 ISETP.NE.AND P5, PT, R28, RZ, PT ;  /* 0x000000ff1c00e20c */ /* 0x000fc40003fa5270 */
[----:B0-----:R-:W-:Y:S02]  /*70a0*/  @!P6 LOP3.LUT R5, R5, R28, RZ, 0xfc, !PT ;  /* 0x0000001c0505e212 */ /* 0x001fe400078efcff */
[----:B--2---:R-:W-:-:S03]  /*70b0*/  @!P6 LOP3.LUT R16, R16, 0xff, RZ, 0xc0, !PT ;  /* 0x000000ff1010e812 */ /* 0x004fc600078ec0ff */
[----:B------:R-:W-:Y:S01]  /*70c0*/  @!P6 IMAD.MOV.U32 R28, RZ, RZ, R5 ;  /* 0x000000ffff1ce224 */ /* 0x000fe200078e0005 */
[----:B------:R-:W-:-:S04]  /*70d0*/  @!P6 VIADDMNMX.U32 R41, R16, R43, 0xff, PT ;  /* 0x000000ff1029e446 */ /* 0x000fc8000380002b */
[----:B------:R-:W0:Y:S01]  /*70e0*/  SHFL.DOWN PT, R5, R28, 0x4, R13 ;  /* 0x088000001c057989 */ /* 0x000e2200000e000d */
[----:B------:R-:W-:-:S04]  /*70f0*/  @!P6 SEL R41, R41, R30, !P5 ;  /* 0x0000001e2929e207 */ /* 0x000fc80006800000 */
[----:B------:R-:W-:Y:S02]  /*7100*/  @!P6 PRMT R30, R41, 0x7610, R30 ;  /* 0x00007610291ee816 */ /* 0x000fe4000000001e */
[----:B------:R-:W-:Y:S02]  /*7110*/  ISETP.GT.AND P6, PT, R40, R13, PT ;  /* 0x0000000d2800720c */ /* 0x000fe40003fc4270 */
[----:B------:R-:W-:-:S05]  /*7120*/  LOP3.LUT R43, R30, 0xff, RZ, 0xc0, !PT ;  /* 0x000000ff1e2b7812 */ /* 0x000fca00078ec0ff */
[----:B------:R-:W2:Y:S06]  /*7130*/  SHFL.DOWN PT, R16, R43, 0x4, R13 ;  /* 0x088000002b107989 */ /* 0x000eac00000e000d */
[----:B------:R-:W-:Y:S02]  /*7140*/  @!P6 ISETP.NE.AND P5, PT, R28, RZ, PT ;  /* 0x000000ff1c00e20c */ /* 0x000fe40003fa5270 */
[----:B0-----:R-:W-:-:S05]  /*7150*/  @!P6 LOP3.LUT R5, R5, R28, RZ, 0xfc, !PT ;  /* 0x0000001c0505e212 */ /* 0x001fca00078efcff */
[----:B------:R-:W-:Y:S01]  /*7160*/  @!P6 IMAD.MOV.U32 R28, RZ, RZ, R5 ;  /* 0x000000ffff1ce224 */ /* 0x000fe200078e0005 */
[----:B--2---:R-:W-:-:S04]  /*7170*/  @!P6 LOP3.LUT R16, R16, 0xff, RZ, 0xc0, !PT ;  /* 0x000000ff1010e812 */ /* 0x004fc800078ec0ff */
[----:B------:R-:W-:-:S04]  /*7180*/  @!P6 VIADDMNMX.U32 R41, R16, R43, 0xff, PT ;  /* 0x000000ff1029e446 */ /* 0x000fc8000380002b */
[----:B------:R-:W-:Y:S02]  /*7190*/  @!P6 SEL R41, R41, R30, !P5 ;  /* 0x0000001e2929e207 */ /* 0x000fe40006800000 */
[----:B------:R-:W-:Y:S02]  /*71a0*/  ISETP.GT.AND P5, PT, R42, R13, PT ;  /* 0x0000000d2a00720c */ /* 0x000fe40003fa4270 */
[----:B------:R-:W-:Y:S02]  /*71b0*/  @!P6 PRMT R30, R41, 0x7610, R30 ;  /* 0x00007610291ee816 */ /* 0x000fe4000000001e */
[----:B------:R-:W0:Y:S02]  /*71c0*/  SHFL.DOWN PT, R41, R28, 0x8, R13 ;  /* 0x090000001c297989 */ /* 0x000e2400000e000d */
[----:B------:R-:W-:-:S05]  /*71d0*/  LOP3.LUT R43, R30, 0xff, RZ, 0xc0, !PT ;  /* 0x000000ff1e2b7812 */ /* 0x000fca00078ec0ff */
[----:B------:R-:W2:Y:S02]  /*71e0*/  SHFL.DOWN PT, R16, R43, 0x8, R13 ;  /* 0x090000002b107989 */ /* 0x000ea400000e000d */
[----:B------:R-:W-:Y:S02]  /*71f0*/  @!P5 ISETP.NE.AND P6, PT, R28, RZ, PT ;  /* 0x000000ff1c00d20c */ /* 0x000fe40003fc5270 */
[----:B0-----:R-:W-:-:S05]  /*7200*/  @!P5 LOP3.LUT R41, R41, R28, RZ, 0xfc, !PT ;  /* 0x0000001c2929d212 */ /* 0x001fca00078efcff */
[----:B------:R-:W-:Y:S01]  /*7210*/  @!P5 IMAD.MOV.U32 R28, RZ, RZ, R41 ;  /* 0x000000ffff1cd224 */ /* 0x000fe200078e0029 */
[----:B--2---:R-:W-:-:S04]  /*7220*/  @!P5 LOP3.LUT R16, R16, 0xff, RZ, 0xc0, !PT ;  /* 0x000000ff1010d812 */ /* 0x004fc800078ec0ff */
[----:B------:R-:W-:-:S04]  /*7230*/  @!P5 VIADDMNMX.U32 R5, R16, R43, 0xff, PT ;  /* 0x000000ff1005d446 */ /* 0x000fc8000380002b */
[----:B------:R-:W-:Y:S02]  /*7240*/  @!P5 SEL R16, R5, R30, !P6 ;  /* 0x0000001e0510d207 */ /* 0x000fe40007000000 */
[----:B------:R-:W-:Y:S01]  /*7250*/  ISETP.GT.AND P6, PT, R44, R13, PT ;  /* 0x0000000d2c00720c */ /* 0x000fe20003fc4270 */
[----:B------:R-:W0:Y:S01]  /*7260*/  SHFL.DOWN PT, R5, R28, 0x10, R13 ;  /* 0x0a0000001c057989 */ /* 0x000e2200000e000d */
[----:B------:R-:W-:-:S04]  /*7270*/  @!P5 PRMT R30, R16, 0x7610, R30 ;  /* 0x00007610101ed816 */ /* 0x000fc8000000001e */
        /* <DEDUP_REMOVED lines=8> */
[----:B------:R-:W-:Y:S02]  /*7300*/  ISETP.NE.AND P5, PT, R9, 0x65, PT ;  /* 0x000000650900780c */ /* 0x000fe40003fa5270 */
[----:B------:R-:W-:Y:S01]  /*7310*/  @!P6 PRMT R30, R41, 0x7610, R30 ;  /* 0x00007610291ee816 */ /* 0x000fe2000000001e */
[----:B------:R-:W-:-:S10]  /*7320*/  IMAD.IADD R41, R8, 0x1, R31 ;  /* 0x0000000108297824 */ /* 0x000fd400078e021f */
[----:B------:R-:W-:-:S13]  /*7330*/  VOTE.ALL P5, P5 ;  /* 0x0000000000ff7806 */ /* 0x000fda00028a0000 */
.L_x_182:
[----:B------:R-:W-:Y:S05]  /*7340*/  @!P5 BRA `(.L_x_125) ;  /* 0x000000040064d947 */ /* 0x000fea0003800000 */
.L_x_129:
[----:B------:R-:W-:Y:S02]  /*7350*/  IMAD.MOV.U32 R4, RZ, RZ, R37 ;  /* 0x000000ffff047224 */ /* 0x000fe400078e0025 */
[----:B------:R-:W-:Y:S02]  /*7360*/  IMAD.MOV.U32 R5, RZ, RZ, R38 ;  /* 0x000000ffff057224 */ /* 0x000fe400078e0026 */
[----:B------:R-:W-:-:S07]  /*7370*/  IMAD.WIDE R8, R41, 0x8, R4 ;  /* 0x0000000829087825 */ /* 0x000fce00078e0204 */
.L_x_127:
        /* <DEDUP_REMOVED lines=8> */
.L_x_185:
[----:B------:R-:W-:Y:S05]  /*7400*/  @P5 BRA `(.L_x_127) ;  /* 0xfffffffc00dc5947 */ /* 0x000fea000383ffff */
[----:B------:R-:W-:Y:S01]  /*7410*/  UMOV UR5, 0xffffffff ;  /* 0xffffffff00057882 */ /* 0x000fe20000000000 */
[----:B------:R-:W-:Y:S02]  /*7420*/  ISETP.NE.AND P5, PT, R48, 0x65, PT ;  /* 0x000000653000780c */ /* 0x000fe40003fa5270 */
[----:B------:R-:W-:Y:S11]  /*7430*/  BRA.DIV UR5, `(.L_x_128) ;  /* 0x0000002605c87947 */ /* 0x000ff6000b800000 */
[----:B------:R-:W-:Y:S01]  /*7440*/  VOTE.ANY R12, PT, !P5 ;  /* 0x00000000000c7806 */ /* 0x000fe200068e0100 */
[----:B------:R-:W-:Y:S01]  /*7450*/  VIADD R41, R41, 0xffffffe0 ;  /* 0xffffffe029297836 */ /* 0x000fe20000000000 */
[----:B------:R-:W-:Y:S02]  /*7460*/  LOP3.LUT R51, R4, 0xff, RZ, 0xc0, !PT ;  /* 0x000000ff04337812 */ /* 0x000fe400078ec0ff */
[----:B------:R-:W-:-:S05]  /*7470*/  LOP3.LUT R12, R12, 0x80000000, R36, 0xec, !PT ;  /* 0x800000000c0c7812 */ /* 0x000fca00078eec24 */
[----:B------:R-:W-:-:S05]  /*7480*/  VIADD R9, R12, 0xffffffff ;  /* 0xffffffff0c097836 */ /* 0x000fca0000000000 */
[----:B------:R-:W-:-:S04]  /*7490*/  LOP3.LUT R9, R12, R9, RZ, 0xc, !PT ;  /* 0x000000090c097212 */ /* 0x000fc800078e0cff */
[----:B------:R-:W0:Y:S02]  /*74a0*/  POPC R13, R9 ;  /* 0x00000009000d7309 */ /* 0x000e240000000000 */
[----:B0-----:R-:W0:Y:S01]  /*74b0*/  SHFL.DOWN PT, R16, R51, 0x1, R13 ;  /* 0x0820000033107989 */ /* 0x001e2200000e000d */
[----:B------:R-:W-:-:S03]  /*74c0*/  ISETP.GE.AND P6, PT, R17, R13, PT ;  /* 0x0000000d1100720c */ /* 0x000fc60003fc6270 */
[----:B------:R-:W2:Y:S10]  /*74d0*/  SHFL.DOWN PT, R8, R5, 0x1, R13 ;  /* 0x0820000005087989 */ /* 0x000eb400000e000d */
[----:B------:R-:W-:-:S02]  /*74e0*/  @!P6 ISETP.NE.AND P5, PT, R5, RZ, PT ;  /* 0x000000ff0500e20c */ /* 0x000fc40003fa5270 */
[----:B0-----:R-:W-:-:S04]  /*74f0*/  @!P6 LOP3.LUT R16, R16, 0xff, RZ, 0xc0, !PT ;  /* 0x000000ff1010e812 */ /* 0x001fc800078ec0ff */
[----:B------:R-:W-:Y:S02]  /*7500*/  @!P6 VIADDMNMX.U32 R49, R16, R51, 0xff, PT ;  /* 0x000000ff1031e446 */ /* 0x000fe40003800033 */
[----:B--2---:R-:W-:Y:S02]  /*7510*/  @!P6 LOP3.LUT R8, R8, R5, RZ, 0xfc, !PT ;  /* 0x000000050808e212 */ /* 0x004fe400078efcff */
[----:B------:R-:W-:-:S03]  /*7520*/  @!P6 SEL R49, R49, R4, !P5 ;  /* 0x000000043131e207 */ /* 0x000fc60006800000 */
[----:B------:R-:W-:Y:S01]  /*7530*/  @!P6 IMAD.MOV.U32 R5, RZ, RZ, R8 ;  /* 0x000000ffff05e224 */ /* 0x000fe200078e0008 */
[----:B------:R-:W-:Y:S02]  /*7540*/  @!P6 PRMT R4, R49, 0x7610, R4 ;  /* 0x000076103104e816 */ /* 0x000fe40000000004 */
[----:B------:R-:W-:Y:S02]  /*7550*/  ISETP.GT.AND P6, PT, R39, R13, PT ;  /* 0x0000000d2700720c */ /* 0x000fe40003fc4270 */
[----:B------:R-:W-:Y:S01]  /*7560*/  LOP3.LUT R9, R4, 0xff, RZ, 0xc0, !PT ;  /* 0x000000ff04097812 */ /* 0x000fe200078ec0ff */
[----:B------:R-:W0:Y:S03]  /*7570*/  SHFL.DOWN PT, R8, R5, 0x2, R13 ;  /* 0x0840000005087989 */ /* 0x000e2600000e000d */
[----:B------:R-:W-:-:S05]  /*7580*/  LOP3.LUT R43, R9, 0xffffff00, R43, 0xf8, !PT ;  /* 0xffffff00092b7812 */ /* 0x000fca00078ef82b */
[----:B------:R-:W2:Y:S02]  /*7590*/  SHFL.DOWN PT, R16, R43, 0x2, R13 ;  /* 0x084000002b107989 */ /* 0x000ea400000e000d */
[----:B------:R-:W-:Y:S02]  /*75a0*/  @!P6 ISETP.NE.AND P5, PT, R5, RZ, PT ;  /* 0x000000ff0500e20c */ /* 0x000fe40003fa5270 */
[----:B0-----:R-:W-:-:S05]  /*75b0*/  @!P6 LOP3.LUT R8, R8, R5, RZ, 0xfc, !PT ;  /* 0x000000050808e212 */ /* 0x001fca00078efcff */
[----:B------:R-:W-:Y:S01]  /*75c0*/  @!P6 IMAD.MOV.U32 R5, RZ, RZ, R8 ;  /* 0x000000ffff05e224 */ /* 0x000fe200078e0008 */
[----:B--2---:R-:W-:-:S04]  /*75d0*/  @!P6 LOP3.LUT R16, R16, 0xff, RZ, 0xc0, !PT ;  /* 0x000000ff1010e812 */ /* 0x004fc800078ec0ff */
[----:B------:R-:W0:Y:S01]  /*75e0*/  SHFL.DOWN PT, R8, R5, 0x4, R13 ;  /* 0x0880000005087989 */ /* 0x000e2200000e000d */
[----:B------:R-:W-:-:S04]  /*75f0*/  @!P6 VIADDMNMX.U32 R9, R16, R9, 0xff, PT ;  /* 0x000000ff1009e446 */ /* 0x000fc80003800009 */
[----:B------:R-:W-:-:S04]  /*7600*/  @!P6 SEL R9, R9, R4, !P5 ;  /* 0x000000040909e207 */ /* 0x000fc80006800000 */
[----:B------:R-:W-:Y:S02]  /*7610*/  @!P6 PRMT R4, R9, 0x7610, R4 ;  /* 0x000076100904e816 */ /* 0x000fe40000000004 */
[----:B------:R-:W-:Y:S02]  /*7620*/  ISETP.GT.AND P6, PT, R40, R13, PT ;  /* 0x0000000d2800720c */ /* 0x000fe40003fc4270 */
[----:B------:R-:W-:-:S04]  /*7630*/  LOP3.LUT R9, R4, 0xff, RZ, 0xc0, !PT ;  /* 0x000000ff04097812 */ /* 0x000fc800078ec0ff */
[----:B------:R-:W-:-:S05]  /*7640*/  LOP3.LUT R45, R9, 0xffffff00, R45, 0xf8, !PT ;  /* 0xffffff00092d7812 */ /* 0x000fca00078ef82d */
[----:B------:R-:W2:Y:S02]  /*7650*/  SHFL.DOWN PT, R16, R45, 0x4, R13 ;  /* 0x088000002d107989 */ /* 0x000ea400000e000d */
[----:B------:R-:W-:Y:S02]  /*7660*/  @!P6 ISETP.NE.AND P5, PT, R5, RZ, PT ;  /* 0x000000ff0500e20c */ /* 0x000fe40003fa5270 */
[----:B0-----:R-:W-:-:S05]  /*7670*/  @!P6 LOP3.LUT R8, R8, R5, RZ, 0xfc, !PT ;  /* 0x000000050808e212 */ /* 0x001fca00078efcff */
[----:B------:R-:W-:-:S05]  /*7680*/  @!P6 IMAD.MOV.U32 R5, RZ, RZ, R8 ;  /* 0x000000ffff05e224 */ /* 0x000fca00078e0008 */
[----:B------:R-:W0:Y:S01]  /*7690*/  SHFL.DOWN PT, R8, R5, 0x8, R13 ;  /* 0x0900000005087989 */ /* 0x000e2200000e000d */
[----:B--2---:R-:W-:-:S04]  /*76a0*/  @!P6 LOP3.LUT R16, R16, 0xff, RZ, 0xc0, !PT ;  /* 0x000000ff1010e812 */ /* 0x004fc800078ec0ff */
        /* <DEDUP_REMOVED lines=21> */
[----:B------:R-:W-:Y:S01]  /*7800*/  @!P6 IMAD.MOV.U32 R5, RZ, RZ, R8 ;  /* 0x000000ffff05e224 */ /* 0x000fe200078e0008 */
[----:B--2---:R-:W-:-:S04]  /*7810*/  @!P6 LOP3.LUT R16, R16, 0xff, RZ, 0xc0, !PT ;  /* 0x000000ff1010e812 */ /* 0x004fc800078ec0ff */
[----:B------:R-:W-:-:S04]  /*7820*/  @!P6 VIADDMNMX.U32 R9, R16, R9, 0xff, PT ;  /* 0x000000ff1009e446 */ /* 0x000fc80003800009 */
[----:B------:R-:W-:Y:S02]  /*7830*/  @!P6 SEL R9, R9, R4, !P5 ;  /* 0x000000040909e207 */ /* 0x000fe40006800000 */
[----:B------:R-:W-:Y:S02]  /*7840*/  ISETP.NE.AND P5, PT, R28, RZ, PT ;  /* 0x000000ff1c00720c */ /* 0x000fe40003fa5270 */
[----:B------:R-:W-:Y:S02]  /*7850*/  @!P6 PRMT R4, R9, 0x7610, R4 ;  /* 0x000076100904e816 */ /* 0x000fe40000000004 */
[----:B------:R-:W-:-:S09]  /*7860*/  LOP3.LUT R28, R5, R28, RZ, 0xfc, !PT ;  /* 0x0000001c051c7212 */ /* 0x000fd200078efcff */
[----:B------:R-:W-:Y:S02]  /*7870*/  @!P5 LOP3.LUT R9, R30, 0xff, RZ, 0xc0, !PT ;  /* 0x000000ff1e09d812 */ /* 0x000fe400078ec0ff */
[----:B------:R-:W-:-:S04]  /*7880*/  @!P5 LOP3.LUT R4, R4, 0xff, RZ, 0xc0, !PT ;  /* 0x000000ff0404d812 */ /* 0x000fc800078ec0ff */
[----:B------:R-:W-:-:S04]  /*7890*/  @!P5 VIADDMNMX.U32 R4, R4, R9, 0xff, PT ;  /* 0x000000ff0404d446 */ /* 0x000fc80003800009 */
[----:B------:R-:W-:Y:S02]  /*78a0*/  @!P5 PRMT R30, R4, 0x7610, R30 ;  /* 0x00007610041ed816 */ /* 0x000fe4000000001e */
[----:B------:R-:W-:-:S13]  /*78b0*/  ISETP.NE.AND P5, PT, R48, 0x65, PT ;  /* 0x000000653000780c */ /* 0x000fda0003fa5270 */
[----:B------:R-:W-:-:S13]  /*78c0*/  VOTE.ALL P5, P5 ;  /* 0x0000000000ff7806 */ /* 0x000fda00028a0000 */
.L_x_199:
[----:B------:R-:W-:Y:S05]  /*78d0*/  @P5 BRA `(.L_x_129) ;  /* 0xfffffff8009c5947 */ /* 0x000fea000383ffff */
.L_x_125:
[----:B------:R-:W-:Y:S01]  /*78e0*/  ISETP.NE.AND P5, PT, R29, RZ, PT ;  /* 0x000000ff1d00720c */ /* 0x000fe20003fa5270 */
[----:B------:R-:W-:-:S12]  /*78f0*/  BSSY.RECONVERGENT B0, `(.L_x_130) ;  /* 0x0000015000007945 */ /* 0x000fd80003800200 */
[----:B------:R-:W-:Y:S05]  /*7900*/  @P5 BRA `(.L_x_131) ;  /* 0x00000000004c5947 */ /* 0x000fea0003800000 */
[----:B------:R-:W-:Y:S01]  /*7910*/  LOP3.LUT R4, R6, R7, RZ, 0xfc, !PT ;  /* 0x0000000706047212 */ /* 0x000fe200078efcff */
[----:B------:R-:W0:Y:S01]  /*7920*/  S2UR UR6, SR_CgaCtaId ;  /* 0x00000000000679c3 */ /* 0x000e220000008800 */
[----:B------:R-:W-:Y:S01]  /*7930*/  UMOV UR5, 0x400 ;  /* 0x0000040000057882 */ /* 0x000fe20000000000 */
[----:B------:R-:W-:Y:S02]  /*7940*/  LOP3.LUT R7, R28, R6, R7, 0xfe, !PT ;  /* 0x000000061c077212 */ /* 0x000fe400078efe07 */
[----:B------:R-:W-:-:S13]  /*7950*/  ISETP.NE.AND P5, PT, R4, RZ, PT ;  /* 0x000000ff0400720c */ /* 0x000fda0003fa5270 */
[----:B------:R-:W-:Y:S02]  /*7960*/  @!P5 LOP3.LUT R4, R30, 0xff, RZ, 0xc0, !PT ;  /* 0x000000ff1e04d812 */ /* 0x000fe400078ec0ff */
[----:B------:R-:W-:-:S04]  /*7970*/  @!P5 LOP3.LUT R5, R27, 0xff, RZ, 0xc0, !PT ;  /* 0x000000ff1b05d812 */ /* 0x000fc800078ec0ff */
[----:B------:R-:W-:Y:S01]  /*7980*/  @!P5 VIADDMNMX.U32 R4, R4, R5, 0xff, PT ;  /* 0x000000ff0404d446 */ /* 0x000fe20003800005 */
[----:B0-----:R-:W-:-:S03]  /*7990*/  ULEA UR5, UR6, UR5, 0x18 ;  /* 0x0000000506057291 */ /* 0x001fc6000f8ec0ff */
[----:B------:R-:W-:Y:S02]  /*79a0*/  @!P5 PRMT R27, R4, 0x7610, R27 ;  /* 0x00007610041bd816 */ /* 0x000fe4000000001b */
[----:B------:R-:W0:Y:S02]  /*79b0*/  LDC.64 R4, c[0x0][0x3a0] ;  /* 0x0000e800ff047b82 */ /* 0x000e240000000a00 */
[----:B------:R-:W-:-:S04]  /*79c0*/  LOP3.LUT R8, R27, 0xff, RZ, 0xc0, !PT ;  /* 0x000000ff1b087812 */ /* 0x000fc800078ec0ff */
[----:B------:R-:W-:Y:S01]  /*79d0*/  LOP3.LUT R6, R8, 0x6500, RZ, 0xfc, !PT ;  /* 0x0000650008067812 */ /* 0x000fe200078efcff */
[----:B0-----:R-:W-:-:S05]  /*79e0*/  IMAD.WIDE.U32 R4, R31, 0x8, R4 ;  /* 0x000000081f047825 */ /* 0x001fca00078e0004 */
[----:B------:R0:W-:Y:S04]  /*79f0*/  ST.E.64.STRONG.GPU desc[UR8][R4.64+0x100], R6 ;  /* 0x0001000604007985 */ /* 0x0001e8000c10fb08 */
[----:B------:R0:W-:Y:S04]  /*7a00*/  STS [UR5+0x6c], R7 ;  /* 0x00006c07ff007988 */ /* 0x0001e80008000805 */
[----:B------:R0:W-:Y:S04]  /*7a10*/  STS.U8 [UR5+0x70], R27 ;  /* 0x0000701bff007988 */ /* 0x0001e80008000005 */
[----:B------:R0:W-:Y:S04]  /*7a20*/  STS [UR5+0x64], R28 ;  /* 0x0000641cff007988 */ /* 0x0001e80008000805 */
[----:B------:R0:W-:Y:S02]  /*7a30*/  STS.U8 [UR5+0x68], R30 ;  /* 0x0000681eff007988 */ /* 0x0001e40008000005 */
.L_x_131:
[----:B------:R-:W-:Y:S05]  /*7a40*/  BSYNC.RECONVERGENT B0 ;  /* 0x0000000000007941 */ /* 0x000fea0003800200 */
.L_x_130:
[----:B------:R-:W-:-:S13]  /*7a50*/  ISETP.NE.AND P5, PT, R17, RZ, PT ;  /* 0x000000ff1100720c */ /* 0x000fda0003fa5270 */
[----:B0-----:R-:W0:Y:S01]  /*7a60*/  @!P5 S2R R5, SR_CgaCtaId ;  /* 0x000000000005d919 */ /* 0x001e220000008800 */
[----:B------:R-:W-:Y:S01]  /*7a70*/  @!P5 MOV R4, 0x400 ;  /* 0x000004000004d802 */ /* 0x000fe20000000f00 */
[----:B-1----:R-:W-:Y:S01]  /*7a80*/  @!P5 IMAD.MOV.U32 R11, RZ, RZ, R28 ;  /* 0x000000ffff0bd224 */ /* 0x002fe200078e001c */
[----:B------:R-:W-:Y:S02]  /*7a90*/  @!P5 PRMT R10, R30, 0x7610, R10 ;  /* 0x000076101e0ad816 */ /* 0x000fe4000000000a */
[----:B0-----:R-:W-:-:S05]  /*7aa0*/  @!P5 LEA R5, R5, R4, 0x18 ;  /* 0x000000040505d211 */ /* 0x001fca00078ec0ff */
[----:B------:R0:W-:Y:S04]  /*7ab0*/  @!P5 STS [R5+0x48], R28 ;  /* 0x0000481c0500d388 */ /* 0x0001e80000000800 */
[----:B------:R0:W-:Y:S02]  /*7ac0*/  @!P5 STS.U8 [R5+0x4c], R30 ;  /* 0x00004c1e0500d388 */ /* 0x0001e40000000000 */
.L_x_119:
[----:B------:R-:W-:Y:S01]  /*7ad0*/  ISETP.NE.AND P5, PT, R29, RZ, PT ;  /* 0x000000ff1d00720c */ /* 0x000fe20003fa5270 */
[----:B------:R-:W-:Y:S05]  /*7ae0*/  WARPSYNC.ALL ;  /* 0x0000000000007948 */ /* 0x000fea0003800000 */
[----:B------:R-:W-:Y:S01]  /*7af0*/  BAR.SYNC.DEFER_BLOCKING 0x0 ;  /* 0x0000000000007b1d */ /* 0x000fe20000010000 */
[----:B------:R-:W-:Y:S02]  /*7b00*/  P2R R6, PR, RZ, 0x10 ;  /* 0x00000010ff067803 */ /* 0x000fe40000000000 */
[----:B------:R-:W-:-:S04]  /*7b10*/  ISETP.NE.AND P4, PT, R35, RZ, PT ;  /* 0x000000ff2300720c */ /* 0x000fc80003f85270 */
[----:B------:R-:W-:Y:S01]  /*7b20*/  @P5 MOV R4, 0x400 ;  /* 0x0000040000045802 */ /* 0x000fe20000000f00 */
[----:B0-----:R-:W0:Y:S01]  /*7b30*/  @P5 S2R R5, SR_CgaCtaId ;  /* 0x0000000000055919 */ /* 0x001e220000008800 */
[----:B------:R-:W-:Y:S02]  /*7b40*/  @P5 ISETP.NE.AND P6, PT, R11, RZ, PT ;  /* 0x000000ff0b00520c */ /* 0x000fe40003fc5270 */
[----:B0-----:R-:W-:Y:S02]  /*7b50*/  @P5 LEA R4, R5, R4, 0x18 ;  /* 0x0000000405045211 */ /* 0x001fe400078ec0ff */
[----:B------:R-:W-:-:S04]  /*7b60*/  @P5 LOP3.LUT R5, R10, 0xff, RZ, 0xc0, !PT ;  /* 0x000000ff0a055812 */ /* 0x000fc800078ec0ff */
[----:B------:R-:W0:Y:S02]  /*7b70*/  @P5 LDS.U8 R4, [R4+0x4c] ;  /* 0x00004c0004045984 */ /* 0x000e240000000000 */
[----:B0-----:R-:W-:-:S04]  /*7b80*/  @P5 VIADDMNMX.U32 R5, R4, R5, 0xff, PT ;  /* 0x000000ff04055446 */ /* 0x001fc80003800005 */
[----:B------:R-:W-:Y:S02]  /*7b90*/  @P5 SEL R5, R5, R10, !P6 ;  /* 0x0000000a05055207 */ /* 0x000fe40007000000 */
[----:B------:R-:W-:Y:S02]  /*7ba0*/  ISETP.NE.AND P6, PT, R32, RZ, PT ;  /* 0x000000ff2000720c */ /* 0x000fe40003fc5270 */
[----:B------:R-:W-:Y:S02]  /*7bb0*/  @P5 PRMT R10, R5, 0x7610, R10 ;  /* 0x00007610050a5816 */ /* 0x000fe4000000000a */
[----:B------:R-:W-:Y:S02]  /*7bc0*/  LOP3.LUT R5, R26, 0xff, RZ, 0xc0, !PT ;  /* 0x000000ff1a057812 */ /* 0x000fe400078ec0ff */
[----:B------:R-:W-:Y:S02]  /*7bd0*/  LOP3.LUT R10, R10, 0xff, RZ, 0xc0, !PT ;  /* 0x000000ff0a0a7812 */ /* 0x000fe400078ec0ff */
[----:B------:R-:W-:-:S02]  /*7be0*/  ISETP.NE.AND P5, PT, R33, RZ, PT ;  /* 0x000000ff2100720c */ /* 0x000fc40003fa5270 */
[----:B------:R-:W-:-:S04]  /*7bf0*/  VIADDMNMX.U32 R5, R5, R10, 0xff, PT ;  /* 0x000000ff05057446 */ /* 0x000fc8000380000a */
[----:B------:R-:W-:Y:S02]  /*7c00*/  SEL R26, R26, R5, P4 ;  /* 0x000000051a1a7207 */ /* 0x000fe40002000000 */
        /* <DEDUP_REMOVED lines=25> */
[----:B------:R-:W-:-:S07]  /*7da0*/  SEL R10, R25, R10, P4 ;  /* 0x0000000a190a7207 */ /* 0x000fce0002000000 */
.L_x_117:
[----:B------:R-:W0:Y:S01]  /*7db0*/  S2R R12, SR_LANEID ;  /* 0x00000000000c7919 */ /* 0x000e220000000000 */
[----:B------:R-:W1:Y:S01]  /*7dc0*/  S2UR UR6, SR_CgaCtaId ;  /* 0x00000000000679c3 */ /* 0x000e620000008800 */
[----:B------:R-:W-:Y:S01]  /*7dd0*/  SHF.R.U32.HI R13, RZ, 0x5, R29 ;  /* 0x00000005ff0d7819 */ /* 0x000fe2000001161d */
[----:B------:R-:W-:-:S06]  /*7de0*/  UMOV UR5, 0x400 ;  /* 0x0000040000057882 */ /* 0x000fcc0000000000 */
[----:B------:R-:W-:Y:S01]  /*7df0*/  BAR.SYNC.DEFER_BLOCKING 0x0 ;  /* 0x0000000000007b1d */ /* 0x000fe20000010000 */
[----:B------:R-:W-:Y:S01]  /*7e00*/  ISETP.NE.AND P0, PT, R29, RZ, PT ;  /* 0x000000ff1d00720c */ /* 0x000fe20003f05270 */
[----:B-1----:R-:W-:Y:S01]  /*7e10*/  ULEA UR5, UR6, UR5, 0x18 ;  /* 0x0000000506057291 */ /* 0x002fe2000f8ec0ff */
[----:B0-----:R-:W-:-:S04]  /*7e20*/  IMAD R13, R13, 0x120, R12 ;  /* 0x000001200d0d7824 */ /* 0x001fc800078e020c */
[C---:B------:R-:W-:Y:S01]  /*7e30*/  IMAD R15, R12.reuse, 0x8, R13 ;  /* 0x000000080c0f7824 */ /* 0x040fe200078e020d */
[C---:B------:R-:W-:Y:S01]  /*7e40*/  LEA R14, R13.reuse, UR5, 0x2 ;  /* 0x000000050d0e7c11 */ /* 0x040fe2000f8e10ff */
[----:B------:R-:W-:Y:S02]  /*7e50*/  UMOV UR5, 0x400 ;  /* 0x0000040000057882 */ /* 0x000fe40000000000 */
[----:B------:R-:W-:Y:S02]  /*7e60*/  ULEA UR5, UR6, UR5, 0x18 ;  /* 0x0000000506057291 */ /* 0x000fe4000f8ec0ff */
[--C-:B------:R-:W-:Y:S01]  /*7e70*/  IMAD R12, R12, 0x20, R14.reuse ;  /* 0x000000200c0c7824 */ /* 0x100fe200078e020e */
[----:B------:R-:W0:Y:S01]  /*7e80*/  LDCU.64 UR6, c[0x0][0x398] ;  /* 0x00007300ff0677ac */ /* 0x000e220008000a00 */
[----:B------:R-:W-:Y:S02]  /*7e90*/  IMAD R14, R13, -0x3, R14 ;  /* 0xfffffffd0d0e7824 */ /* 0x000fe400078e020e */
[----:B------:R-:W-:-:S02]  /*7ea0*/  IMAD R17, R15, -0x3, R12 ;  /* 0xfffffffd0f117824 */ /* 0x000fc400078e020c */
[----:B------:R-:W1:Y:S03]  /*7eb0*/  S2R R12, SR_TID.X ;  /* 0x00000000000c7919 */ /* 0x000e660000002100 */
[----:B------:R-:W-:Y:S04]  /*7ec0*/  STS.U8 [R17], R26 ;  /* 0x0000001a11007388 */ /* 0x000fe80000000000 */
[----:B------:R-:W-:Y:S04]  /*7ed0*/  STS.U8 [R17+0x1], R5 ;  /* 0x0000010511007388 */ /* 0x000fe80000000000 */
[----:B------:R-:W-:Y:S04]  /*7ee0*/  STS.U8 [R17+0x2], R4 ;  /* 0x0000020411007388 */ /* 0x000fe80000000000 */
[----:B------:R-:W-:Y:S04]  /*7ef0*/  STS.U8 [R17+0x3], R7 ;  /* 0x0000030711007388 */ /* 0x000fe80000000000 */
[----:B------:R1:W-:Y:S04]  /*7f00*/  STS.U8 [R17+0x4], R6 ;  /* 0x0000040611007388 */ /* 0x0003e80000000000 */
[----:B------:R-:W-:Y:S04]  /*7f10*/  STS.U8 [R17+0x5], R9 ;  /* 0x0000050911007388 */ /* 0x000fe80000000000 */
[----:B------:R-:W-:Y:S04]  /*7f20*/  STS.U8 [R17+0x6], R8 ;  /* 0x0000060811007388 */ /* 0x000fe80000000000 */
[----:B------:R-:W-:Y:S01]  /*7f30*/  STS.U8 [R17+0x7], R11 ;  /* 0x0000070b11007388 */ /* 0x000fe20000000000 */
[----:B-1----:R-:W-:-:S02]  /*7f40*/  LOP3.LUT R6, R12, 0x1f, RZ, 0xc0, !PT ;  /* 0x0000001f0c067812 */ /* 0x002fc400078ec0ff */
[----:B------:R-:W-:Y:S01]  /*7f50*/  LOP3.LUT R23, R12, 0x3e0, RZ, 0xc0, !PT ;  /* 0x000003e00c177812 */ /* 0x000fe200078ec0ff */
[----:B------:R-:W-:Y:S01]  /*7f60*/  STS.U8 [R17+0x8], R10 ;  /* 0x0000080a11007388 */ /* 0x000fe20000000000 */
[----:B------:R-:W-:-:S03]  /*7f70*/  NOP ;  /* 0x0000000000007918 */ /* 0x000fc60000000000 */
[----:B------:R-:W-:Y:S01]  /*7f80*/  LDS.U8 R5, [R14] ;  /* 0x000000000e057984 */ /* 0x000fe20000000000 */
[----:B------:R-:W-:-:S03]  /*7f90*/  IMAD R23, R23, 0x9, R6 ;  /* 0x0000000917177824 */ /* 0x000fc600078e0206 */
[----:B------:R-:W-:Y:S01]  /*7fa0*/  LDS.U8 R7, [R14+0x20] ;  /* 0x000020000e077984 */ /* 0x000fe20000000000 */
[C---:B------:R-:W-:Y:S02]  /*7fb0*/  VIADD R25, R23.reuse, 0x20 ;  /* 0x0000002017197836 */ /* 0x040fe40000000000 */
[C---:B------:R-:W-:Y:S01]  /*7fc0*/  VIADD R27, R23.reuse, 0x40 ;  /* 0x00000040171b7836 */ /* 0x040fe20000000000 */
[----:B------:R-:W-:Y:S01]  /*7fd0*/  LDS.U8 R13, [R14+0x40] ;  /* 0x000040000e0d7984 */ /* 0x000fe20000000000 */
[----:B------:R-:W-:-:S03]  /*7fe0*/  VIADD R29, R23, 0xa0 ;  /* 0x000000a0171d7836 */ /* 0x000fc60000000000 */
[----:B------:R-:W-:Y:S04]  /*7ff0*/  LDS.U8 R9, [R14+0x60] ;  /* 0x000060000e097984 */ /* 0x000fe80000000000 */
[----:B------:R-:W-:Y:S04]  /*8000*/  LDS.U8 R15, [R14+0x80] ;  /* 0x000080000e0f7984 */ /* 0x000fe80000000000 */
[----:B------:R-:W-:Y:S04]  /*8010*/  LDS.U8 R11, [R14+0xa0] ;  /* 0x0000a0000e0b7984 */ /* 0x000fe80000000000 */
[----:B------:R-:W-:Y:S04]  /*8020*/  LDS.U8 R17, [R14+0xc0] ;  /* 0x0000c0000e117984 */ /* 0x000fe80000000000 */
[----:B------:R-:W-:Y:S04]  /*8030*/  LDS.U8 R19, [R14+0xe0] ;  /* 0x0000e0000e137984 */ /* 0x000fe80000000000 */
[----:B------:R-:W-:Y:S04]  /*8040*/  LDS.U8 R21, [R14+0x100] ;  /* 0x000100000e157984 */ /* 0x000fe80000000000 */
[----:B------:R-:W-:Y:S01]  /*8050*/  @!P0 STS [UR5+0x900], R0 ;  /* 0x00090000ff008988 */ /* 0x000fe20008000805 */
[----:B------:R-:W-:Y:S01]  /*8060*/  BAR.SYNC.DEFER_BLOCKING 0x0 ;  /* 0x0000000000007b1d */ /* 0x000fe20000010000 */
[----:B0-----:R-:W-:-:S04]  /*8070*/  IADD3 R2, P0, P1, R2, UR6, R23 ;  /* 0x0000000602027c10 */ /* 0x001fc8000f91e017 */
[----:B------:R-:W-:Y:S01]  /*8080*/  IADD3.X R3, PT, PT, R3, UR7, RZ, P0, P1 ;  /* 0x0000000703037c10 */ /* 0x000fe200087e24ff */
[----:B------:R-:W0:Y:S02]  /*8090*/  LDS R4, [UR5+0x900] ;  /* 0x00090005ff047984 */ /* 0x000e240008000800 */
[-C--:B0-----:R-:W-:Y:S02]  /*80a0*/  ISETP.GE.AND P6, PT, R23, R4.reuse, PT ;  /* 0x000000041700720c */ /* 0x081fe40003fc6270 */
[-C--:B------:R-:W-:Y:S01]  /*80b0*/  ISETP.GE.AND P0, PT, R25, R4.reuse, PT ;  /* 0x000000041900720c */ /* 0x080fe20003f06270 */
[----:B------:R-:W-:Y:S01]  /*80c0*/  VIADD R25, R23, 0x60 ;  /* 0x0000006017197836 */ /* 0x000fe20000000000 */
[-C--:B------:R-:W-:Y:S01]  /*80d0*/  ISETP.GE.AND P1, PT, R27, R4.reuse, PT ;  /* 0x000000041b00720c */ /* 0x080fe20003f26270 */
[----:B------:R-:W-:Y:S01]  /*80e0*/  VIADD R27, R23, 0x80 ;  /* 0x00000080171b7836 */ /* 0x000fe20000000000 */
[-C--:B------:R-:W-:Y:S02]  /*80f0*/  ISETP.GE.AND P4, PT, R29, R4.reuse, PT ;  /* 0x000000041d00720c */ /* 0x080fe40003f86270 */
[-C--:B------:R-:W-:Y:S01]  /*8100*/  ISETP.GE.AND P2, PT, R25, R4.reuse, PT ;  /* 0x000000041900720c */ /* 0x080fe20003f46270 */
[----:B------:R-:W-:Y:S01]  /*8110*/  VIADD R25, R23, 0xc0 ;  /* 0x000000c017197836 */ /* 0x000fe20000000000 */
[----:B------:R-:W-:Y:S01]  /*8120*/  ISETP.GE.AND P3, PT, R27, R4, PT ;  /* 0x000000041b00720c */ /* 0x000fe20003f66270 */
[----:B------:R-:W-:-:S02]  /*8130*/  VIADD R27, R23, 0xe0 ;  /* 0x000000e0171b7836 */ /* 0x000fc40000000000 */
[----:B------:R-:W-:Y:S01]  /*8140*/  VIADD R23, R23, 0x100 ;  /* 0x0000010017177836 */ /* 0x000fe20000000000 */
[----:B------:R0:W-:Y:S01]  /*8150*/  @!P6 STG.E.U8 desc[UR8][R2.64], R5 ;  /* 0x000000050200e986 */ /* 0x0001e2000c101108 */
[-C--:B------:R-:W-:Y:S02]  /*8160*/  ISETP.GE.AND P5, PT, R25, R4.reuse, PT ;  /* 0x000000041900720c */ /* 0x080fe40003fa6270 */
[-C--:B------:R-:W-:Y:S01]  /*8170*/  ISETP.GE.AND P6, PT, R27, R4.reuse, PT ;  /* 0x000000041b00720c */ /* 0x080fe20003fc6270 */
[----:B------:R0:W-:Y:S01]  /*8180*/  @!P0 STG.E.U8 desc[UR8][R2.64+0x20], R7 ;  /* 0x0000200702008986 */ /* 0x0001e2000c101108 */
[----:B------:R-:W-:-:S03]  /*8190*/  ISETP.GE.AND P0, PT, R23, R4, PT ;  /* 0x000000041700720c */ /* 0x000fc60003f06270 */
[----:B------:R0:W-:Y:S04]  /*81a0*/  @!P1 STG.E.U8 desc[UR8][R2.64+0x40], R13 ;  /* 0x0000400d02009986 */ /* 0x0001e8000c101108 */
[----:B------:R0:W-:Y:S04]  /*81b0*/  @!P2 STG.E.U8 desc[UR8][R2.64+0x60], R9 ;  /* 0x000060090200a986 */ /* 0x0001e8000c101108 */
[----:B------:R0:W-:Y:S04]  /*81c0*/  @!P3 STG.E.U8 desc[UR8][R2.64+0x80], R15 ;  /* 0x0000800f0200b986 */ /* 0x0001e8000c101108 */
[----:B------:R0:W-:Y:S04]  /*81d0*/  @!P4 STG.E.U8 desc[UR8][R2.64+0xa0], R11 ;  /* 0x0000a00b0200c986 */ /* 0x0001e8000c101108 */
[----:B------:R0:W-:Y:S04]  /*81e0*/  @!P5 STG.E.U8 desc[UR8][R2.64+0xc0], R17 ;  /* 0x0000c0110200d986 */ /* 0x0001e8000c101108 */
[----:B------:R0:W-:Y:S01]  /*81f0*/  @!P6 STG.E.U8 desc[UR8][R2.64+0xe0], R19 ;  /* 0x0000e0130200e986 */ /* 0x0001e2000c101108 */
[----:B------:R-:W-:Y:S05]  /*8200*/  @P0 EXIT ;  /* 0x000000000000094d */ /* 0x000fea0003800000 */
[----:B------:R-:W-:Y:S01]  /*8210*/  STG.E.U8 desc[UR8][R2.64+0x100], R21 ;  /* 0x0001001502007986 */ /* 0x000fe2000c101108 */
[----:B------:R-:W-:Y:S05]  /*8220*/  EXIT ;  /* 0x000000000000794d */ /* 0x000fea0003800000 */
.L_x_86:
[----:B------:R-:W-:Y:S01]  /*8230*/  BSSY B1, `(.L_x_132) ;  /* 0x0000006000017945 */ /* 0x000fe20003800000 */
[----:B------:R-:W-:Y:S01]  /*8240*/  PLOP3.LUT P5, PT, P5, PT, PT, 0x8, 0x80 ;  /* 0x000000000080781c */ /* 0x000fe20002fae170 */
[----:B------:R-:W-:-:S12]  /*8250*/  IMAD.MOV.U32 R12, RZ, RZ, -0x1 ;  /* 0xffffffffff0c7424 */ /* 0x000fd800078e00ff */
[----:B------:R-:W-:Y:S05]  /*8260*/  WARPSYNC.COLLECTIVE R12, `(.L_x_133) ;  /* 0x000000000c087348 */ /* 0x000fea0003c00000 */
[----:B------:R-:W-:Y:S01]  /*8270*/  VOTE.ANY P5, P5 ;  /* 0x0000000000ff7806 */ /* 0x000fe200028a0100 */
[----:B------:R-:W-:-:S12]  /*8280*/  ENDCOLLECTIVE ;  /* 0x000000000000791b */ /* 0x000fd80003800000 */
.L_x_133:
[----:B------:R-:W-:Y:S05]  /*8290*/  BSYNC B1 ;  /* 0x0000000000017941 */ /* 0x000fea0003800000 */
.L_x_132:
[----:B------:R-:W-:Y:S05]  /*82a0*/  BRA `(.L_x_134) ;  /* 0xffffffa400a47947 */ /* 0x000fea000383ffff */
.L_x_88:
[----:B------:R-:W0:Y:S01]  /*82b0*/  S2R R30, SR_GEMASK ;  /* 0x00000000001e7919 */ /* 0x000e220000003c00 */
[----:B------:R-:W-:Y:S01]  /*82c0*/  BSSY B1, `(.L_x_135) ;  /* 0x0000006000017945 */ /* 0x000fe20003800000 */
[----:B------:R-:W-:Y:S01]  /*82d0*/  PLOP3.LUT P5, PT, P5, PT, PT, 0x8, 0x80 ;  /* 0x000000000080781c */ /* 0x000fe20002fae170 */
[----:B------:R-:W-:-:S12]  /*82e0*/  IMAD.MOV.U32 R12, RZ, RZ, -0x1 ;  /* 0xffffffffff0c7424 */ /* 0x000fd800078e00ff */
[----:B0-----:R-:W-:Y:S05]  /*82f0*/  WARPSYNC.COLLECTIVE R12, `(.L_x_136) ;  /* 0x000000000c087348 */ /* 0x001fea0003c00000 */
[----:B------:R-:W-:Y:S01]  /*8300*/  VOTE.ANY R12, PT, P5 ;  /* 0x00000000000c7806 */ /* 0x000fe200028e0100 */
[----:B0-----:R-:W-:Y:S06]  /*8310*/  ENDCOLLECTIVE ;  /* 0x000000000000791b */ /* 0x001fec0003800000 */
.L_x_136:
[----:B------:R-:W-:Y:S05]  /*8320*/  BSYNC B1 ;  /* 0x0000000000017941 */ /* 0x000fea0003800000 */
.L_x_135:
[----:B------:R-:W-:Y:S01]  /*8330*/  LOP3.LUT R12, R12, 0x80000000, R30, 0xec, !PT ;  /* 0x800000000c0c7812 */ /* 0x000fe200078eec1e */
[----:B------:R-:W-:Y:S01]  /*8340*/  IMAD.MOV.U32 R15, RZ, RZ, R5 ;  /* 0x000000ffff0f7224 */ /* 0x000fe200078e0005 */
[C---:B------:R-:W-:Y:S01]  /*8350*/  LOP3.LUT R6, R4.reuse, 0xff, RZ, 0xc0, !PT ;  /* 0x000000ff04067812 */ /* 0x040fe200078ec0ff */
[----:B------:R-:W-:Y:S01]  /*8360*/  IMAD.MOV.U32 R14, RZ, RZ, 0x1 ;  /* 0x00000001ff0e7424 */ /* 0x000fe200078e00ff */
[----:B------:R-:W-:Y:S01]  /*8370*/  PRMT R17, R4, 0x7610, R17 ;  /* 0x0000761004117816 */ /* 0x000fe20000000011 */
[C---:B------:R-:W-:Y:S02]  /*8380*/  VIADD R7, R12.reuse, 0xffffffff ;  /* 0xffffffff0c077836 */ /* 0x040fe40000000000 */
[----:B------:R-:W-:Y:S02]  /*8390*/  IMAD.MOV.U32 R19, RZ, RZ, R5 ;  /* 0x000000ffff137224 */ /* 0x000fe400078e0005 */
[----:B------:R-:W-:Y:S01]  /*83a0*/  VIADD R45, R3, 0x2 ;  /* 0x00000002032d7836 */ /* 0x000fe20000000000 */
[----:B------:R-:W-:Y:S01]  /*83b0*/  LOP3.LUT R7, R12, R7, RZ, 0xc, !PT ;  /* 0x000000070c077212 */ /* 0x000fe200078e0cff */
[----:B------:R-:W-:-:S02]  /*83c0*/  IMAD.MOV.U32 R12, RZ, RZ, -0x1 ;  /* 0xffffffffff0c7424 */ /* 0x000fc400078e00ff */
[----:B------:R-:W-:Y:S01]  /*83d0*/  VIADD R44, R3, 0x4 ;  /* 0x00000004032c7836 */ /* 0x000fe20000000000 */
[----:B------:R0:W1:Y:S01]  /*83e0*/  POPC R13, R7 ;  /* 0x00000007000d7309 */ /* 0x0000620000000000 */
[----:B------:R-:W-:-:S07]  /*83f0*/  IMAD.IADD R51, R48, 0x1, R31 ;  /* 0x0000000130337824 */ /* 0x000fce00078e021f */
[----:B01----:R-:W-:Y:S05]  /*8400*/  WARPSYNC.COLLECTIVE R12, `(.L_x_137) ;  /* 0x000000000c087348 */ /* 0x003fea0003c00000 */
[----:B-1----:R1:W2:Y:S02]  /*8410*/  SHFL.DOWN P5, R16, R15, R14, R13 ;  /* 0x0800000e0f107389 */ /* 0x0022a400000a000d */
[----:B012---:R-:W-:Y:S05]  /*8420*/  ENDCOLLECTIVE ;  /* 0x000000000000791b */ /* 0x007fea0003800000 */
.L_x_137:
[----:B------:R-:W-:Y:S01]  /*8430*/  ISETP.GE.AND P0, PT, R3, R13, PT ;  /* 0x0000000d0300720c */ /* 0x000fe20003f06270 */
[----:B------:R-:W-:-:S12]  /*8440*/  IMAD.MOV.U32 R15, RZ, RZ, R6 ;  /* 0x000000ffff0f7224 */ /* 0x000fd800078e0006 */
[----:B------:R-:W-:Y:S01]  /*8450*/  @!P0 ISETP.NE.AND P1, PT, R19, RZ, PT ;  /* 0x000000ff1300820c */ /* 0x000fe20003f25270 */
[----:B------:R-:W-:-:S12]  /*8460*/  IMAD.MOV.U32 R42, RZ, RZ, R16 ;  /* 0x000000ffff2a7224 */ /* 0x000fd800078e0010 */
[----:B------:R-:W-:Y:S05]  /*8470*/  WARPSYNC.COLLECTIVE R12, `(.L_x_138) ;  /* 0x000000000c087348 */ /* 0x000fea0003c00000 */
[----:B------:R0:W1:Y:S02]  /*8480*/  SHFL.DOWN P5, R16, R15, R14, R13 ;  /* 0x0800000e0f107389 */ /* 0x00006400000a000d */
[----:B01----:R-:W-:Y:S05]  /*8490*/  ENDCOLLECTIVE ;  /* 0x000000000000791b */ /* 0x003fea0003800000 */
.L_x_138:
[----:B------:R-:W-:-:S05]  /*84a0*/  @!P0 LOP3.LUT R42, R42, R19, RZ, 0xfc, !PT ;  /* 0x000000132a2a8212 */ /* 0x000fca00078efcff */
[----:B------:R-:W-:Y:S02]  /*84b0*/  @!P0 IMAD.MOV.U32 R19, RZ, RZ, R42 ;  /* 0x000000ffff138224 */ /* 0x000fe400078e002a */
[----:B------:R-:W-:Y:S02]  /*84c0*/  VIADD R42, R3, 0x10 ;  /* 0x00000010032a7836 */ /* 0x000fe40000000000 */
[----:B------:R-:W-:-:S03]  /*84d0*/  IMAD.MOV.U32 R15, RZ, RZ, R19 ;  /* 0x000000ffff0f7224 */ /* 0x000fc600078e0013 */
[----:B------:R-:W-:Y:S01]  /*84e0*/  ISETP.GT.AND P2, PT, R42, R13, PT ;  /* 0x0000000d2a00720c */ /* 0x000fe20003f44270 */
[----:B------:R-:W-:Y:S01]  /*84f0*/  IMAD.MOV.U32 R14, RZ, RZ, 0x2 ;  /* 0x00000002ff0e7424 */ /* 0x000fe200078e00ff */
[----:B------:R-:W-:-:S04]  /*8500*/  @!P0 LOP3.LUT R43, R16, 0xff, RZ, 0xc0, !PT ;  /* 0x000000ff102b8812 */ /* 0x000fc800078ec0ff */
[----:B------:R-:W-:Y:S01]  /*8510*/  @!P0 VIADDMNMX.U32 R16, R43, R6, 0xff, PT ;  /* 0x000000ff2b108446 */ /* 0x000fe20003800006 */
[----:B------:R-:W-:-:S03]  /*8520*/  VIADD R43, R3, 0x8 ;  /* 0x00000008032b7836 */ /* 0x000fc60000000000 */
[----:B------:R-:W-:Y:S02]  /*8530*/  @!P0 SEL R16, R16, R17, !P1 ;  /* 0x0000001110108207 */ /* 0x000fe40004800000 */
[----:B------:R-:W-:Y:S02]  /*8540*/  ISETP.GT.AND P1, PT, R45, R13, PT ;  /* 0x0000000d2d00720c */ /* 0x000fe40003f24270 */
[----:B------:R-:W-:-:S11]  /*8550*/  @!P0 PRMT R17, R16, 0x7610, R17 ;  /* 0x0000761010118816 */ /* 0x000fd60000000011 */
[----:B------:R-:W-:Y:S05]  /*8560*/  WARPSYNC.COLLECTIVE R12, `(.L_x_139) ;  /* 0x000000000c087348 */ /* 0x000fea0003c00000 */
[----:B------:R0:W1:Y:S02]  /*8570*/  SHFL.DOWN P5, R16, R15, R14, R13 ;  /* 0x0800000e0f107389 */ /* 0x00006400000a000d */
[----:B01----:R-:W-:Y:S05]  /*8580*/  ENDCOLLECTIVE ;  /* 0x000000000000791b */ /* 0x003fea0003800000 */
.L_x_139:
[----:B------:R-:W-:Y:S02]  /*8590*/  LOP3.LUT R7, R17, 0xff, RZ, 0xc0, !PT ;  /* 0x000000ff11077812 */ /* 0x000fe400078ec0ff */
[----:B------:R-:W-:-:S03]  /*85a0*/  @!P1 ISETP.NE.AND P0, PT, R19, RZ, PT ;  /* 0x000000ff1300920c */ /* 0x000fc60003f05270 */
[----:B------:R-:W-:Y:S02]  /*85b0*/  IMAD.MOV.U32 R15, RZ, RZ, R7 ;  /* 0x000000ffff0f7224 */ /* 0x000fe400078e0007 */
[----:B------:R-:W-:-:S08]  /*85c0*/  IMAD.MOV.U32 R4, RZ, RZ, R16 ;  /* 0x000000ffff047224 */ /* 0x000fd000078e0010 */
[----:B------:R-:W-:Y:S05]  /*85d0*/  WARPSYNC.COLLECTIVE R12, `(.L_x_140) ;  /* 0x000000000c087348 */ /* 0x000fea0003c00000 */
[----:B------:R0:W1:Y:S02]  /*85e0*/  SHFL.DOWN P5, R16, R15, R14, R13 ;  /* 0x0800000e0f107389 */ /* 0x00006400000a000d */
[----:B01----:R-:W-:Y:S05]  /*85f0*/  ENDCOLLECTIVE ;  /* 0x000000000000791b */ /* 0x003fea0003800000 */
.L_x_140:
[----:B------:R-:W-:-:S05]  /*8600*/  @!P1 LOP3.LUT R4, R4, R19, RZ, 0xfc, !PT ;  /* 0x0000001304049212 */ /* 0x000fca00078efcff */
[----:B------:R-:W-:-:S04]  /*8610*/  @!P1 IMAD.MOV.U32 R19, RZ, RZ, R4 ;  /* 0x000000ffff139224 */ /* 0x000fc800078e0004 */
[----:B------:R-:W-:Y:S02]  /*8620*/  IMAD.MOV.U32 R15, RZ, RZ, R19 ;  /* 0x000000ffff0f7224 */ /* 0x000fe400078e0013 */
[----:B------:R-:W-:Y:S01]  /*8630*/  IMAD.MOV.U32 R14, RZ, RZ, 0x4 ;  /* 0x00000004ff0e7424 */ /* 0x000fe200078e00ff */
[----:B------:R-:W-:-:S04]  /*8640*/  @!P1 LOP3.LUT R16, R16, 0xff, RZ, 0xc0, !PT ;  /* 0x000000ff10109812 */ /* 0x000fc800078ec0ff */
[----:B------:R-:W-:-:S04]  /*8650*/  @!P1 VIADDMNMX.U32 R16, R16, R7, 0xff, PT ;  /* 0x000000ff10109446 */ /* 0x000fc80003800007 */
[----:B------:R-:W-:Y:S02]  /*8660*/  @!P1 SEL R16, R16, R17, !P0 ;  /* 0x0000001110109207 */ /* 0x000fe40004000000 */
[----:B------:R-:W-:Y:S02]  /*8670*/  ISETP.GT.AND P0, PT, R44, R13, PT ;  /* 0x0000000d2c00720c */ /* 0x000fe40003f04270 */
[----:B------:R-:W-:-:S11]  /*8680*/  @!P1 PRMT R17, R16, 0x7610, R17 ;  /* 0x0000761010119816 */ /* 0x000fd60000000011 */
[----:B------:R-:W-:Y:S05]  /*8690*/  WARPSYNC.COLLECTIVE R12, `(.L_x_141) ;  /* 0x000000000c087348 */ /* 0x000fea0003c00000 */
[----:B------:R0:W1:Y:S02]  /*86a0*/  SHFL.DOWN P5, R16, R15, R14, R13 ;  /* 0x0800000e0f107389 */ /* 0x00006400000a000d */
[----:B01----:R-:W-:Y:S05]  /*86b0*/  ENDCOLLECTIVE ;  /* 0x000000000000791b */ /* 0x003fea0003800000 */
.L_x_141:
[----:B------:R-:W-:Y:S02]  /*86c0*/  LOP3.LUT R5, R17, 0xff, RZ, 0xc0, !PT ;  /* 0x000000ff11057812 */ /* 0x000fe400078ec0ff */
[----:B------:R-:W-:-:S03]  /*86d0*/  @!P0 ISETP.NE.AND P1, PT, R19, RZ, PT ;  /* 0x000000ff1300820c */ /* 0x000fc60003f25270 */
[----:B------:R-:W-:Y:S02]  /*86e0*/  IMAD.MOV.U32 R15, RZ, RZ, R5 ;  /* 0x000000ffff0f7224 */ /* 0x000fe400078e0005 */
[----:B------:R-:W-:-:S08]  /*86f0*/  IMAD.MOV.U32 R4, RZ, RZ, R16 ;  /* 0x000000ffff047224 */ /* 0x000fd000078e0010 */
[----:B------:R-:W-:Y:S05]  /*8700*/  WARPSYNC.COLLECTIVE R12, `(.L_x_142) ;  /* 0x000000000c087348 */ /* 0x000fea0003c00000 */
[----:B------:R0:W1:Y:S02]  /*8710*/  SHFL.DOWN P5, R16, R15, R14, R13 ;  /* 0x0800000e0f107389 */ /* 0x00006400000a000d */
[----:B01----:R-:W-:Y:S05]  /*8720*/  ENDCOLLECTIVE ;  /* 0x000000000000791b */ /* 0x003fea0003800000 */
.L_x_142:
        /* <DEDUP_REMOVED lines=12> */
.L_x_143:
[----:B------:R-:W-:Y:S02]  /*87f0*/  LOP3.LUT R5, R17, 0xff, RZ, 0xc0, !PT ;  /* 0x000000ff11057812 */ /* 0x000fe400078ec0ff */
[----:B------:R-:W-:-:S03]  /*8800*/  @!P1 ISETP.NE.AND P0, PT, R19, RZ, PT ;  /* 0x000000ff1300920c */ /* 0x000fc60003f05270 */
[----:B------:R-:W-:Y:S02]  /*8810*/  IMAD.MOV.U32 R15, RZ, RZ, R5 ;  /* 0x000000ffff0f7224 */ /* 0x000fe400078e0005 */
[----:B------:R-:W-:-:S08]  /*8820*/  IMAD.MOV.U32 R4, RZ, RZ, R16 ;  /* 0x000000ffff047224 */ /* 0x000fd000078e0010 */
[----:B------:R-:W-:Y:S05]  /*8830*/  WARPSYNC.COLLECTIVE R12, `(.L_x_144) ;  /* 0x000000000c087348 */ /* 0x000fea0003c00000 */
[----:B------:R0:W1:Y:S02]  /*8840*/  SHFL.DOWN P5, R16, R15, R14, R13 ;  /* 0x0800000e0f107389 */ /* 0x00006400000a000d */
[----:B01----:R-:W-:Y:S05]  /*8850*/  ENDCOLLECTIVE ;  /* 0x000000000000791b */ /* 0x003fea0003800000 */
.L_x_144:
[----:B------:R-:W-:-:S05]  /*8860*/  @!P1 LOP3.LUT R4, R4, R19, RZ, 0xfc, !PT ;  /* 0x0000001304049212 */ /* 0x000fca00078efcff */
[----:B------:R-:W-:-:S04]  /*8870*/  @!P1 IMAD.MOV.U32 R19, RZ, RZ, R4 ;  /* 0x000000ffff139224 */ /* 0x000fc800078e0004 */
[----:B------:R-:W-:Y:S02]  /*8880*/  IMAD.MOV.U32 R15, RZ, RZ, R19 ;  /* 0x000000ffff0f7224 */ /* 0x000fe400078e0013 */
[----:B------:R-:W-:Y:S01]  /*8890*/  IMAD.MOV.U32 R14, RZ, RZ, 0x10 ;  /* 0x00000010ff0e7424 */ /* 0x000fe200078e00ff */
[----:B------:R-:W-:-:S04]  /*88a0*/  @!P1 LOP3.LUT R16, R16, 0xff, RZ, 0xc0, !PT ;  /* 0x000000ff10109812 */ /* 0x000fc800078ec0ff */
[----:B------:R-:W-:Y:S02]  /*88b0*/  @!P1 VIADDMNMX.U32 R16, R16, R5, 0xff, PT ;  /* 0x000000ff10109446 */ /* 0x000fe40003800005 */
[----:B------:R-:W0:Y:S02]  /*88c0*/  LDC.64 R4, c[0x0][0x3a0] ;  /* 0x0000e800ff047b82 */ /* 0x000e240000000a00 */
[----:B------:R-:W-:Y:S02]  /*88d0*/  @!P1 SEL R16, R16, R17, !P0 ;  /* 0x0000001110109207 */ /* 0x000fe40004000000 */
[----:B------:R-:W-:Y:S02]  /*88e0*/  ISETP.NE.AND P0, PT, R46, 0x65, PT ;  /* 0x000000652e00780c */ /* 0x000fe40003f05270 */
[----:B------:R-:W-:-:S11]  /*88f0*/  @!P1 PRMT R17, R16, 0x7610, R17 ;  /* 0x0000761010119816 */ /* 0x000fd60000000011 */
[----:B0-----:R-:W-:Y:S05]  /*8900*/  WARPSYNC.COLLECTIVE R12, `(.L_x_145) ;  /* 0x000000000c087348 */ /* 0x001fea0003c00000 */
[----:B------:R1:W2:Y:S02]  /*8910*/  SHFL.DOWN P5, R16, R15, R14, R13 ;  /* 0x0800000e0f107389 */ /* 0x0002a400000a000d */
[----:B012---:R-:W-:Y:S05]  /*8920*/  ENDCOLLECTIVE ;  /* 0x000000000000791b */ /* 0x007fea0003800000 */
.L_x_145:
[----:B------:R-:W-:Y:S02]  /*8930*/  @!P2 ISETP.NE.AND P1, PT, R19, RZ, PT ;  /* 0x000000ff1300a20c */ /* 0x000fe40003f25270 */
[----:B------:R-:W-:-:S05]  /*8940*/  LOP3.LUT R7, R17, 0xff, RZ, 0xc0, !PT ;  /* 0x000000ff11077812 */ /* 0x000fca00078ec0ff */
[----:B------:R-:W-:Y:S01]  /*8950*/  IMAD.MOV.U32 R15, RZ, RZ, R7 ;  /* 0x000000ffff0f7224 */ /* 0x000fe200078e0007 */
[----:B------:R-:W-:-:S05]  /*8960*/  IADD3 R46, P3, PT, R4, 0x100, RZ ;  /* 0x00000100042e7810 */ /* 0x000fca0007f7e0ff */
[----:B------:R-:W-:Y:S02]  /*8970*/  IMAD.X R47, RZ, RZ, R5, P3 ;  /* 0x000000ffff2f7224 */ /* 0x000fe400018e0605 */
[----:B------:R-:W-:-:S07]  /*8980*/  IMAD.MOV.U32 R6, RZ, RZ, R16 ;  /* 0x000000ffff067224 */ /* 0x000fce00078e0010 */
[----:B------:R-:W-:Y:S05]  /*8990*/  WARPSYNC.COLLECTIVE R12, `(.L_x_146) ;  /* 0x000000000c087348 */ /* 0x000fea0003c00000 */
[----:B------:R0:W1:Y:S02]  /*89a0*/  SHFL.DOWN P5, R16, R15, R14, R13 ;  /* 0x0800000e0f107389 */ /* 0x00006400000a000d */
[----:B01----:R-:W-:Y:S05]  /*89b0*/  ENDCOLLECTIVE ;  /* 0x000000000000791b */ /* 0x003fea0003800000 */
.L_x_146:
[----:B------:R-:W-:-:S05]  /*89c0*/  @!P2 LOP3.LUT R6, R6, R19, RZ, 0xfc, !PT ;  /* 0x000000130606a212 */ /* 0x000fca00078efcff */
[----:B------:R-:W-:Y:S01]  /*89d0*/  @!P2 IMAD.MOV.U32 R19, RZ, RZ, R6 ;  /* 0x000000ffff13a224 */ /* 0x000fe200078e0006 */
[----:B------:R-:W-:Y:S02]  /*89e0*/  PLOP3.LUT P5, PT, P0, PT, PT, 0x80, 0x8 ;  /* 0x000000000008781c */ /* 0x000fe400007af070 */
[----:B------:R-:W-:-:S04]  /*89f0*/  @!P2 LOP3.LUT R16, R16, 0xff, RZ, 0xc0, !PT ;  /* 0x000000ff1010a812 */ /* 0x000fc800078ec0ff */
[----:B------:R-:W-:-:S04]  /*8a00*/  @!P2 VIADDMNMX.U32 R16, R16, R7, 0xff, PT ;  /* 0x000000ff1010a446 */ /* 0x000fc80003800007 */
[----:B------:R-:W-:-:S07]  /*8a10*/  @!P2 SEL R16, R16, R17, !P1 ;  /* 0x000000111010a207 */ /* 0x000fce0004800000 */
[----:B------:R-:W-:Y:S05]  /*8a20*/  WARPSYNC.COLLECTIVE R12, `(.L_x_147) ;  /* 0x000000000c087348 */ /* 0x000fea0003c00000 */
[----:B------:R-:W-:Y:S01]  /*8a30*/  VOTE.ALL P5, P5 ;  /* 0x0000000000ff7806 */ /* 0x000fe200028a0000 */
[----:B------:R-:W-:-:S12]  /*8a40*/  ENDCOLLECTIVE ;  /* 0x000000000000791b */ /* 0x000fd80003800000 */
.L_x_147:
[----:B------:R-:W-:Y:S01]  /*8a50*/  @!P2 PRMT R17, R16, 0x7610, R17 ;  /* 0x000076101011a816 */ /* 0x000fe20000000011 */
[----:B------:R-:W-:Y:S06]  /*8a60*/  BRA `(.L_x_148) ;  /* 0xffffffa000e87947 */ /* 0x000fec000383ffff */
.L_x_90:
[----:B------:R-:W-:Y:S01]  /*8a70*/  BSSY B1, `(.L_x_149) ;  /* 0x0000006000017945 */ /* 0x000fe20003800000 */
[----:B------:R-:W-:Y:S01]  /*8a80*/  PLOP3.LUT P5, PT, P5, PT, PT, 0x8, 0x80 ;  /* 0x000000000080781c */ /* 0x000fe20002fae170 */
[----:B------:R-:W-:-:S12]  /*8a90*/  IMAD.MOV.U32 R12, RZ, RZ, -0x1 ;  /* 0xffffffffff0c7424 */ /* 0x000fd800078e00ff */
[----:B------:R-:W-:Y:S05]  /*8aa0*/  WARPSYNC.COLLECTIVE R12, `(.L_x_150) ;  /* 0x000000000c087348 */ /* 0x000fea0003c00000 */
[----:B------:R-:W-:Y:S01]  /*8ab0*/  VOTE.ANY P5, P5 ;  /* 0x0000000000ff7806 */ /* 0x000fe200028a0100 */
[----:B------:R-:W-:-:S12]  /*8ac0*/  ENDCOLLECTIVE ;  /* 0x000000000000791b */ /* 0x000fd80003800000 */
.L_x_150:
[----:B------:R-:W-:Y:S05]  /*8ad0*/  BSYNC B1 ;  /* 0x0000000000017941 */ /* 0x000fea0003800000 */
.L_x_149:
[----:B------:R-:W-:Y:S05]  /*8ae0*/  BRA `(.L_x_151) ;  /* 0xffffffa000f87947 */ /* 0x000fea000383ffff */
.L_x_92:
[----:B------:R-:W-:Y:S01]  /*8af0*/  BSSY B1, `(.L_x_152) ;  /* 0x0000006000017945 */ /* 0x000fe20003800000 */
[----:B------:R-:W-:Y:S01]  /*8b00*/  PLOP3.LUT P5, PT, P5, PT, PT, 0x8, 0x80 ;  /* 0x000000000080781c */ /* 0x000fe20002fae170 */
[----:B------:R-:W-:-:S12]  /*8b10*/  IMAD.MOV.U32 R12, RZ, RZ, -0x1 ;  /* 0xffffffffff0c7424 */ /* 0x000fd800078e00ff */
[----:B------:R-:W-:Y:S05]  /*8b20*/  WARPSYNC.COLLECTIVE R12, `(.L_x_153) ;  /* 0x000000000c087348 */ /* 0x000fea0003c00000 */
[----:B------:R-:W-:Y:S01]  /*8b30*/  VOTE.ANY R12, PT, P5 ;  /* 0x00000000000c7806 */ /* 0x000fe200028e0100 */
[----:B------:R-:W-:Y:S06]  /*8b40*/  ENDCOLLECTIVE ;  /* 0x000000000000791b */ /* 0x000fec0003800000 */
.L_x_153:
[----:B------:R-:W-:Y:S05]  /*8b50*/  BSYNC B1 ;  /* 0x0000000000017941 */ /* 0x000fea0003800000 */
.L_x_152:
[----:B------:R-:W-:Y:S01]  /*8b60*/  LOP3.LUT R12, R12, 0x80000000, R30, 0xec, !PT ;  /* 0x800000000c0c7812 */ /* 0x000fe200078eec1e */
[----:B------:R-:W-:Y:S01]  /*8b70*/  IMAD.MOV.U32 R15, RZ, RZ, R7 ;  /* 0x000000ffff0f7224 */ /* 0x000fe200078e0007 */
[----:B------:R-:W-:Y:S01]  /*8b80*/  LOP3.LUT R57, R6, 0xff, RZ, 0xc0, !PT ;  /* 0x000000ff06397812 */ /* 0x000fe200078ec0ff */
[----:B------:R-:W-:Y:S02]  /*8b90*/  IMAD.MOV.U32 R14, RZ, RZ, 0x1 ;  /* 0x00000001ff0e7424 */ /* 0x000fe400078e00ff */
[----:B------:R-:W-:Y:S02]  /*8ba0*/  VIADD R5, R12, 0xffffffff ;  /* 0xffffffff0c057836 */ /* 0x000fe40000000000 */
[----:B------:R-:W-:-:S03]  /*8bb0*/  VIADD R51, R51, 0xffffffe0 ;  /* 0xffffffe033337836 */ /* 0x000fc60000000000 */
[----:B------:R-:W-:Y:S01]  /*8bc0*/  LOP3.LUT R4, R12, R5, RZ, 0xc, !PT ;  /* 0x000000050c047212 */ /* 0x000fe200078e0cff */
[----:B------:R-:W-:-:S03]  /*8bd0*/  IMAD.MOV.U32 R12, RZ, RZ, -0x1 ;  /* 0xffffffffff0c7424 */ /* 0x000fc600078e00ff */
[----:B------:R0:W1:Y:S02]  /*8be0*/  POPC R13, R4 ;  /* 0x00000004000d7309 */ /* 0x0000640000000000 */
[----:B0-----:R-:W-:-:S07]  /*8bf0*/  IMAD.MOV.U32 R4, RZ, RZ, R7 ;  /* 0x000000ffff047224 */ /* 0x001fce00078e0007 */
[----:B-1----:R-:W-:Y:S05]  /*8c00*/  WARPSYNC.COLLECTIVE R12, `(.L_x_154) ;  /* 0x000000000c087348 */ /* 0x002fea0003c00000 */
[----:B-1----:R0:W1:Y:S02]  /*8c10*/  SHFL.DOWN P5, R16, R15, R14, R13 ;  /* 0x0800000e0f107389 */ /* 0x00206400000a000d */
[----:B01----:R-:W-:Y:S05]  /*8c20*/  ENDCOLLECTIVE ;  /* 0x000000000000791b */ /* 0x003fea0003800000 */
.L_x_154:
[----:B------:R-:W-:Y:S01]  /*8c30*/  ISETP.GE.AND P0, PT, R3, R13, PT ;  /* 0x0000000d0300720c */ /* 0x000fe20003f06270 */
[----:B------:R-:W-:-:S12]  /*8c40*/  IMAD.MOV.U32 R15, RZ, RZ, R57 ;  /* 0x000000ffff0f7224 */ /* 0x000fd800078e0039 */
[----:B------:R-:W-:Y:S01]  /*8c50*/  @!P0 ISETP.NE.AND P1, PT, R4, RZ, PT ;  /* 0x000000ff0400820c */ /* 0x000fe20003f25270 */
[----:B------:R-:W-:-:S12]  /*8c60*/  IMAD.MOV.U32 R5, RZ, RZ, R16 ;  /* 0x000000ffff057224 */ /* 0x000fd800078e0010 */
[----:B------:R-:W-:Y:S05]  /*8c70*/  WARPSYNC.COLLECTIVE R12, `(.L_x_155) ;  /* 0x000000000c087348 */ /* 0x000fea0003c00000 */
[----:B------:R0:W1:Y:S02]  /*8c80*/  SHFL.DOWN P5, R16, R15, R14, R13 ;  /* 0x0800000e0f107389 */ /* 0x00006400000a000d */
[----:B01----:R-:W-:Y:S05]  /*8c90*/  ENDCOLLECTIVE ;  /* 0x000000000000791b */ /* 0x003fea0003800000 */
.L_x_155:
[----:B------:R-:W-:-:S05]  /*8ca0*/  @!P0 LOP3.LUT R5, R5, R4, RZ, 0xfc, !PT ;  /* 0x0000000405058212 */ /* 0x000fca00078efcff */
[----:B------:R-:W-:-:S04]  /*8cb0*/  @!P0 IMAD.MOV.U32 R4, RZ, RZ, R5 ;  /* 0x000000ffff048224 */ /* 0x000fc800078e0005 */
[----:B------:R-:W-:Y:S02]  /*8cc0*/  IMAD.MOV.U32 R15, RZ, RZ, R4 ;  /* 0x000000ffff0f7224 */ /* 0x000fe400078e0004 */
[----:B------:R-:W-:Y:S01]  /*8cd0*/  IMAD.MOV.U32 R14, RZ, RZ, 0x2 ;  /* 0x00000002ff0e7424 */ /* 0x000fe200078e00ff */
[----:B------:R-:W-:-:S04]  /*8ce0*/  @!P0 LOP3.LUT R16, R16, 0xff, RZ, 0xc0, !PT ;  /* 0x000000ff10108812 */ /* 0x000fc800078ec0ff */
[----:B------:R-:W-:-:S07]  /*8cf0*/  @!P0 VIADDMNMX.U32 R55, R16, R57, 0xff, PT ;  /* 0x000000ff10378446 */ /* 0x000fce0003800039 */
[----:B------:R-:W-:Y:S05]  /*8d00*/  WARPSYNC.COLLECTIVE R12, `(.L_x_156) ;  /* 0x000000000c087348 */ /* 0x000fea0003c00000 */
[----:B------:R0:W1:Y:S02]  /*8d10*/  SHFL.DOWN P5, R16, R15, R14, R13 ;  /* 0x0800000e0f107389 */ /* 0x00006400000a000d */
[----:B01----:R-:W-:Y:S05]  /*8d20*/  ENDCOLLECTIVE ;  /* 0x000000000000791b */ /* 0x003fea0003800000 */
.L_x_156:
[----:B------:R-:W-:Y:S02]  /*8d30*/  @!P0 SEL R55, R55, R6, !P1 ;  /* 0x0000000637378207 */ /* 0x000fe40004800000 */
[----:B------:R-:W-:Y:S02]  /*8d40*/  ISETP.GT.AND P1, PT, R45, R13, PT ;  /* 0x0000000d2d00720c */ /* 0x000fe40003f24270 */
[----:B------:R-:W-:-:S04]  /*8d50*/  @!P0 PRMT R6, R55, 0x7610, R6 ;  /* 0x0000761037068816 */ /* 0x000fc80000000006 */
[----:B------:R-:W-:-:S04]  /*8d60*/  LOP3.LUT R55, R6, 0xff, RZ, 0xc0, !PT ;  /* 0x000000ff06377812 */ /* 0x000fc800078ec0ff */
[----:B------:R-:W-:-:S03]  /*8d70*/  LOP3.LUT R48, R55, 0xffffff00, R48, 0xf8, !PT ;  /* 0xffffff0037307812 */ /* 0x000fc600078ef830 */
[----:B------:R-:W-:Y:S02]  /*8d80*/  @!P1 ISETP.NE.AND P0, PT, R4, RZ, PT ;  /* 0x000000ff0400920c */ /* 0x000fe40003f05270 */
[----:B------:R-:W-:Y:S02]  /*8d90*/  IMAD.MOV.U32 R15, RZ, RZ, R48 ;  /* 0x000000ffff0f7224 */ /* 0x000fe400078e0030 */
[----:B------:R-:W-:-:S09]  /*8da0*/  IMAD.MOV.U32 R5, RZ, RZ, R16 ;  /* 0x000000ffff057224 */ /* 0x000fd200078e0010 */
[----:B------:R-:W-:Y:S05]  /*8db0*/  WARPSYNC.COLLECTIVE R12, `(.L_x_157) ;  /* 0x000000000c087348 */ /* 0x000fea0003c00000 */
[----:B------:R0:W1:Y:S02]  /*8dc0*/  SHFL.DOWN P5, R16, R15, R14, R13 ;  /* 0x0800000e0f107389 */ /* 0x00006400000a000d */
[----:B01----:R-:W-:Y:S05]  /*8dd0*/  ENDCOLLECTIVE ;  /* 0x000000000000791b */ /* 0x003fea0003800000 */
.L_x_157:
        /* <DEDUP_REMOVED lines=9> */
.L_x_158:
        /* <DEDUP_REMOVED lines=11> */
.L_x_159:
        /* <DEDUP_REMOVED lines=9> */
.L_x_160:
        /* <DEDUP_REMOVED lines=11> */
.L_x_161:
        /* <DEDUP_REMOVED lines=9> */
.L_x_162:
        /* <DEDUP_REMOVED lines=11> */
.L_x_163:
[----:B------:R-:W-:-:S05]  /*91a0*/  @!P0 LOP3.LUT R5, R5, R4, RZ, 0xfc, !PT ;  /* 0x0000000405058212 */ /* 0x000fca00078efcff */
[----:B------:R-:W-:Y:S01]  /*91b0*/  @!P0 IMAD.MOV.U32 R4, RZ, RZ, R5 ;  /* 0x000000ffff048224 */ /* 0x000fe200078e0005 */
[----:B------:R-:W-:Y:S02]  /*91c0*/  @!P0 LOP3.LUT R16, R16, 0xff, RZ, 0xc0, !PT ;  /* 0x000000ff10108812 */ /* 0x000fe400078ec0ff */
[----:B------:R-:W-:Y:S02]  /*91d0*/  ISETP.NE.AND P5, PT, R53, 0x65, PT ;  /* 0x000000653500780c */ /* 0x000fe40003fa5270 */
[----:B------:R-:W-:-:S04]  /*91e0*/  @!P0 VIADDMNMX.U32 R7, R16, R7, 0xff, PT ;  /* 0x000000ff10078446 */ /* 0x000fc80003800007 */
[----:B------:R-:W-:-:S04]  /*91f0*/  @!P0 SEL R7, R7, R6, !P2 ;  /* 0x0000000607078207 */ /* 0x000fc80005000000 */
[----:B------:R-:W-:Y:S02]  /*9200*/  @!P0 PRMT R6, R7, 0x7610, R6 ;  /* 0x0000761007068816 */ /* 0x000fe40000000006 */
[----:B------:R-:W-:Y:S02]  /*9210*/  ISETP.NE.AND P0, PT, R19, RZ, PT ;  /* 0x000000ff1300720c */ /* 0x000fe40003f05270 */
[----:B------:R-:W-:-:S11]  /*9220*/  LOP3.LUT R19, R4, R19, RZ, 0xfc, !PT ;  /* 0x0000001304137212 */ /* 0x000fd600078efcff */
[----:B------:R-:W-:Y:S05]  /*9230*/  WARPSYNC.COLLECTIVE R12, `(.L_x_164) ;  /* 0x000000000c087348 */ /* 0x000fea0003c00000 */
[----:B------:R-:W-:Y:S01]  /*9240*/  VOTE.ALL P5, P5 ;  /* 0x0000000000ff7806 */ /* 0x000fe200028a0000 */
[----:B------:R-:W-:-:S12]  /*9250*/  ENDCOLLECTIVE ;  /* 0x000000000000791b */ /* 0x000fd80003800000 */
.L_x_164:
[----:B------:R-:W-:Y:S02]  /*9260*/  @!P0 LOP3.LUT R6, R6, 0xff, RZ, 0xc0, !PT ;  /* 0x000000ff06068812 */ /* 0x000fe400078ec0ff */
[----:B------:R-:W-:-:S04]  /*9270*/  @!P0 LOP3.LUT R7, R17, 0xff, RZ, 0xc0, !PT ;  /* 0x000000ff11078812 */ /* 0x000fc800078ec0ff */
[----:B------:R-:W-:-:S04]  /*9280*/  @!P0 VIADDMNMX.U32 R6, R6, R7, 0xff, PT ;  /* 0x000000ff06068446 */ /* 0x000fc80003800007 */
[----:B------:R-:W-:Y:S01]  /*9290*/  @!P0 PRMT R17, R6, 0x7610, R17 ;  /* 0x0000761006118816 */ /* 0x000fe20000000011 */
[----:B------:R-:W-:Y:S06]  /*92a0*/  BRA `(.L_x_165) ;  /* 0xffffffa000407947 */ /* 0x000fec000383ffff */
.L_x_122:
[----:B------:R-:W-:Y:S01]  /*92b0*/  BSSY B0, `(.L_x_166) ;  /* 0x0000006000007945 */ /* 0x000fe20003800000 */
[----:B------:R-:W-:Y:S01]  /*92c0*/  PLOP3.LUT P5, PT, P5, PT, PT, 0x8, 0x80 ;  /* 0x000000000080781c */ /* 0x000fe20002fae170 */
[----:B------:R-:W-:-:S12]  /*92d0*/  IMAD.MOV.U32 R12, RZ, RZ, -0x1 ;  /* 0xffffffffff0c7424 */ /* 0x000fd800078e00ff */
[----:B-1----:R-:W-:Y:S05]  /*92e0*/  WARPSYNC.COLLECTIVE R12, `(.L_x_167) ;  /* 0x000000000c087348 */ /* 0x002fea0003c00000 */
[----:B------:R-:W-:Y:S01]  /*92f0*/  VOTE.ANY P5, P5 ;  /* 0x0000000000ff7806 */ /* 0x000fe200028a0100 */
[----:B-1----:R-:W-:-:S12]  /*9300*/  ENDCOLLECTIVE ;  /* 0x000000000000791b */ /* 0x002fd80003800000 */
.L_x_167:
[----:B------:R-:W-:Y:S05]  /*9310*/  BSYNC B0 ;  /* 0x0000000000007941 */ /* 0x000fea0003800000 */
.L_x_166:
[----:B------:R-:W-:Y:S05]  /*9320*/  BRA `(.L_x_168) ;  /* 0xffffffd800d07947 */ /* 0x000fea000383ffff */
.L_x_124:
[----:B------:R-:W-:Y:S01]  /*9330*/  BSSY B0, `(.L_x_169) ;  /* 0x0000006000007945 */ /* 0x000fe20003800000 */
[----:B------:R-:W-:Y:S01]  /*9340*/  PLOP3.LUT P5, PT, P5, PT, PT, 0x8, 0x80 ;  /* 0x000000000080781c */ /* 0x000fe20002fae170 */
[----:B------:R-:W-:-:S12]  /*9350*/  IMAD.MOV.U32 R12, RZ, RZ, -0x1 ;  /* 0xffffffffff0c7424 */ /* 0x000fd800078e00ff */
[----:B-1----:R-:W-:Y:S05]  /*9360*/  WARPSYNC.COLLECTIVE R12, `(.L_x_170) ;  /* 0x000000000c087348 */ /* 0x002fea0003c00000 */
[----:B------:R-:W-:Y:S01]  /*9370*/  VOTE.ANY R12, PT, P5 ;  /* 0x00000000000c7806 */ /* 0x000fe200028e0100 */
[----:B-1----:R-:W-:Y:S06]  /*9380*/  ENDCOLLECTIVE ;  /* 0x000000000000791b */ /* 0x002fec0003800000 */
.L_x_170:
[----:B------:R-:W-:Y:S05]  /*9390*/  BSYNC B0 ;  /* 0x0000000000007941 */ /* 0x000fea0003800000 */
.L_x_169:
[----:B------:R-:W0:Y:S01]  /*93a0*/  S2R R36, SR_GEMASK ;  /* 0x0000000000247919 */ /* 0x000e220000003c00 */
[----:B------:R-:W-:Y:S01]  /*93b0*/  IMAD.MOV.U32 R15, RZ, RZ, R5 ;  /* 0x000000ffff0f7224 */ /* 0x000fe200078e0005 */
[C---:B------:R-:W-:Y:S01]  /*93c0*/  LOP3.LUT R40, R4.reuse, 0xff, RZ, 0xc0, !PT ;  /* 0x000000ff04287812 */ /* 0x040fe200078ec0ff */
[----:B------:R-:W-:Y:S01]  /*93d0*/  IMAD.MOV.U32 R14, RZ, RZ, 0x1 ;  /* 0x00000001ff0e7424 */ /* 0x000fe200078e00ff */
[----:B------:R-:W-:Y:S01]  /*93e0*/  PRMT R30, R4, 0x7610, R30 ;  /* 0x00007610041e7816 */ /* 0x000fe2000000001e */
[C---:B------:R-:W-:Y:S02]  /*93f0*/  VIADD R42, R17.reuse, 0x8 ;  /* 0x00000008112a7836 */ /* 0x040fe40000000000 */
[----:B------:R-:W-:Y:S01]  /*9400*/  VIADD R44, R17, 0x10 ;  /* 0x00000010112c7836 */ /* 0x000fe20000000000 */
[----:B0-----:R-:W-:-:S05]  /*9410*/  LOP3.LUT R12, R12, 0x80000000, R36, 0xec, !PT ;  /* 0x800000000c0c7812 */ /* 0x001fca00078eec24 */
[----:B------:R-:W-:-:S05]  /*9420*/  VIADD R13, R12, 0xffffffff ;  /* 0xffffffff0c0d7836 */ /* 0x000fca0000000000 */
[----:B------:R-:W-:Y:S01]  /*9430*/  LOP3.LUT R28, R12, R13, RZ, 0xc, !PT ;  /* 0x0000000d0c1c7212 */ /* 0x000fe200078e0cff */
[----:B------:R-:W-:-:S03]  /*9440*/  IMAD.MOV.U32 R12, RZ, RZ, -0x1 ;  /* 0xffffffffff0c7424 */ /* 0x000fc600078e00ff */
[----:B------:R0:W1:Y:S02]  /*9450*/  POPC R13, R28 ;  /* 0x0000001c000d7309 */ /* 0x0000640000000000 */
[----:B0-----:R-:W-:-:S07]  /*9460*/  IMAD.MOV.U32 R28, RZ, RZ, R5 ;  /* 0x000000ffff1c7224 */ /* 0x001fce00078e0005 */
[----:B-1----:R-:W-:Y:S05]  /*9470*/  WARPSYNC.COLLECTIVE R12, `(.L_x_171) ;  /* 0x000000000c087348 */ /* 0x002fea0003c00000 */
[----:B-1----:R0:W1:Y:S02]  /*9480*/  SHFL.DOWN P5, R16, R15, R14, R13 ;  /* 0x0800000e0f107389 */ /* 0x00206400000a000d */
[----:B01----:R-:W-:Y:S05]  /*9490*/  ENDCOLLECTIVE ;  /* 0x000000000000791b */ /* 0x003fea0003800000 */
.L_x_171:
[----:B------:R-:W-:Y:S01]  /*94a0*/  ISETP.GE.AND P6, PT, R17, R13, PT ;  /* 0x0000000d1100720c */ /* 0x000fe20003fc6270 */
[----:B------:R-:W-:Y:S02]  /*94b0*/  IMAD.MOV.U32 R15, RZ, RZ, R40 ;  /* 0x000000ffff0f7224 */ /* 0x000fe400078e0028 */
[----:B------:R-:W-:-:S10]  /*94c0*/  IMAD.MOV.U32 R39, RZ, RZ, R16 ;  /* 0x000000ffff277224 */ /* 0x000fd400078e0010 */
[----:B------:R-:W-:Y:S05]  /*94d0*/  WARPSYNC.COLLECTIVE R12, `(.L_x_172) ;  /* 0x000000000c087348 */ /* 0x000fea0003c00000 */
[----:B------:R0:W1:Y:S02]  /*94e0*/  SHFL.DOWN P5, R16, R15, R14, R13 ;  /* 0x0800000e0f107389 */ /* 0x00006400000a000d */
[----:B01----:R-:W-:Y:S05]  /*94f0*/  ENDCOLLECTIVE ;  /* 0x000000000000791b */ /* 0x003fea0003800000 */
.L_x_172:
[----:B------:R-:W-:Y:S01]  /*9500*/  @!P6 LOP3.LUT R39, R39, R28, RZ, 0xfc, !PT ;  /* 0x0000001c2727e212 */ /* 0x000fe200078efcff */
[----:B------:R-:W-:Y:S01]  /*9510*/  IMAD.MOV.U32 R14, RZ, RZ, 0x2 ;  /* 0x00000002ff0e7424 */ /* 0x000fe200078e00ff */
[----:B------:R-:W-:-:S03]  /*9520*/  @!P6 ISETP.NE.AND P5, PT, R28, RZ, PT ;  /* 0x000000ff1c00e20c */ /* 0x000fc60003fa5270 */
[----:B------:R-:W-:Y:S01]  /*9530*/  @!P6 IMAD.MOV.U32 R28, RZ, RZ, R39 ;  /* 0x000000ffff1ce224 */ /* 0x000fe200078e0027 */
[----:B------:R-:W-:Y:S01]  /*9540*/  @!P6 LOP3.LUT R41, R16, 0xff, RZ, 0xc0, !PT ;  /* 0x000000ff1029e812 */ /* 0x000fe200078ec0ff */
[----:B------:R-:W-:Y:S02]  /*9550*/  VIADD R39, R17, 0x2 ;  /* 0x0000000211277836 */ /* 0x000fe40000000000 */
[----:B------:R-:W-:Y:S01]  /*9560*/  IMAD.MOV.U32 R15, RZ, RZ, R28 ;  /* 0x000000ffff0f7224 */ /* 0x000fe200078e001c */
[----:B------:R-:W-:Y:S01]  /*9570*/  @!P6 VIADDMNMX.U32 R41, R41, R40, 0xff, PT ;  /* 0x000000ff2929e446 */ /* 0x000fe20003800028 */
[----:B------:R-:W-:-:S03]  /*9580*/  VIADD R40, R17, 0x4 ;  /* 0x0000000411287836 */ /* 0x000fc60000000000 */
[----:B------:R-:W-:-:S07]  /*9590*/  @!P6 SEL R41, R41, R30, !P5 ;  /* 0x0000001e2929e207 */ /* 0x000fce0006800000 */
[----:B------:R-:W-:Y:S05]  /*95a0*/  WARPSYNC.COLLECTIVE R12, `(.L_x_173) ;  /* 0x000000000c087348 */ /* 0x000fea0003c00000 */
[----:B------:R0:W1:Y:S02]  /*95b0*/  SHFL.DOWN P5, R16, R15, R14, R13 ;  /* 0x0800000e0f107389 */ /* 0x00006400000a000d */
[----:B01----:R-:W-:Y:S05]  /*95c0*/  ENDCOLLECTIVE ;  /* 0x000000000000791b */ /* 0x003fea0003800000 */
.L_x_173:
[----:B------:R-:W-:Y:S02]  /*95d0*/  @!P6 PRMT R30, R41, 0x7610, R30 ;  /* 0x00007610291ee816 */ /* 0x000fe4000000001e */
[----:B------:R-:W-:Y:S02]  /*95e0*/  ISETP.GT.AND P6, PT, R39, R13, PT ;  /* 0x0000000d2700720c */ /* 0x000fe40003fc4270 */
[----:B------:R-:W-:-:S05]  /*95f0*/  LOP3.LUT R43, R30, 0xff, RZ, 0xc0, !PT ;  /* 0x000000ff1e2b7812 */ /* 0x000fca00078ec0ff */
[----:B------:R-:W-:Y:S02]  /*9600*/  IMAD.MOV.U32 R15, RZ, RZ, R43 ;  /* 0x000000ffff0f7224 */ /* 0x000fe400078e002b */
[----:B------:R-:W-:-:S07]  /*9610*/  IMAD.MOV.U32 R5, RZ, RZ, R16 ;  /* 0x000000ffff057224 */ /* 0x000fce00078e0010 */
[----:B------:R-:W-:Y:S05]  /*9620*/  WARPSYNC.COLLECTIVE R12, `(.L_x_174) ;  /* 0x000000000c087348 */ /* 0x000fea0003c00000 */
[----:B------:R0:W1:Y:S02]  /*9630*/  SHFL.DOWN P5, R16, R15, R14, R13 ;  /* 0x0800000e0f107389 */ /* 0x00006400000a000d */
[----:B01----:R-:W-:Y:S05]  /*9640*/  ENDCOLLECTIVE ;  /* 0x000000000000791b */ /* 0x003fea0003800000 */
.L_x_174:
[----:B------:R-:W-:Y:S01]  /*9650*/  @!P6 LOP3.LUT R5, R5, R28, RZ, 0xfc, !PT ;  /* 0x0000001c0505e212 */ /* 0x000fe200078efcff */
[----:B------:R-:W-:Y:S01]  /*9660*/  IMAD.MOV.U32 R14, RZ, RZ, 0x4 ;  /* 0x00000004ff0e7424 */ /* 0x000fe200078e00ff */
[----:B------:R-:W-:-:S03]  /*9670*/  @!P6 ISETP.NE.AND P5, PT, R28, RZ, PT ;  /* 0x000000ff1c00e20c */ /* 0x000fc60003fa5270 */
[----:B------:R-:W-:Y:S01]  /*9680*/  @!P6 IMAD.MOV.U32 R28, RZ, RZ, R5 ;  /* 0x000000ffff1ce224 */ /* 0x000fe200078e0005 */
[----:B------:R-:W-:-:S03]  /*9690*/  @!P6 LOP3.LUT R16, R16, 0xff, RZ, 0xc0, !PT ;  /* 0x000000ff1010e812 */ /* 0x000fc600078ec0ff */
[----:B------:R-:W-:Y:S01]  /*96a0*/  IMAD.MOV.U32 R15, RZ, RZ, R28 ;  /* 0x000000ffff0f7224 */ /* 0x000fe200078e001c */
[----:B------:R-:W-:-:S04]  /*96b0*/  @!P6 VIADDMNMX.U32 R41, R16, R43, 0xff, PT ;  /* 0x000000ff1029e446 */ /* 0x000fc8000380002b */
[----:B------:R-:W-:-:S07]  /*96c0*/  @!P6 SEL R41, R41, R30, !P5 ;  /* 0x0000001e2929e207 */ /* 0x000fce0006800000 */
[----:B------:R-:W-:Y:S05]  /*96d0*/  WARPSYNC.COLLECTIVE R12, `(.L_x_175) ;  /* 0x000000000c087348 */ /* 0x000fea0003c00000 */
[----:B------:R0:W1:Y:S02]  /*96e0*/  SHFL.DOWN P5, R16, R15, R14, R13 ;  /* 0x0800000e0f107389 */ /* 0x00006400000a000d */
[----:B01----:R-:W-:Y:S05]  /*96f0*/  ENDCOLLECTIVE ;  /* 0x000000000000791b */ /* 0x003fea0003800000 */
.L_x_175:
        /* <DEDUP_REMOVED lines=8> */
.L_x_176:
        /* <DEDUP_REMOVED lines=11> */
.L_x_177:
[----:B------:R-:W-:-:S04]  /*9830*/  @!P6 PRMT R30, R41, 0x7610, R30 ;  /* 0x00007610291ee816 */ /* 0x000fc8000000001e */
[----:B------:R-:W-:-:S05]  /*9840*/  LOP3.LUT R43, R30, 0xff, RZ, 0xc0, !PT ;  /* 0x000000ff1e2b7812 */ /* 0x000fca00078ec0ff */
[----:B------:R-:W-:Y:S02]  /*9850*/  IMAD.MOV.U32 R15, RZ, RZ, R43 ;  /* 0x000000ffff0f7224 */ /* 0x000fe400078e002b */
[----:B------:R-:W-:-:S07]  /*9860*/  IMAD.MOV.U32 R41, RZ, RZ, R16 ;  /* 0x000000ffff297224 */ /* 0x000fce00078e0010 */
[----:B------:R-:W-:Y:S05]  /*9870*/  WARPSYNC.COLLECTIVE R12, `(.L_x_178) ;  /* 0x000000000c087348 */ /* 0x000fea0003c00000 */
[----:B------:R0:W1:Y:S02]  /*9880*/  SHFL.DOWN P5, R16, R15, R14, R13 ;  /* 0x0800000e0f107389 */ /* 0x00006400000a000d */
[----:B01----:R-:W-:Y:S05]  /*9890*/  ENDCOLLECTIVE ;  /* 0x000000000000791b */ /* 0x003fea0003800000 */
.L_x_178:
[----:B------:R-:W-:Y:S01]  /*98a0*/  IMAD.MOV.U32 R14, RZ, RZ, 0x10 ;  /* 0x00000010ff0e7424 */ /* 0x000fe200078e00ff */
[----:B------:R-:W-:-:S13]  /*98b0*/  ISETP.GT.AND P5, PT, R42, R13, PT ;  /* 0x0000000d2a00720c */ /* 0x000fda0003fa4270 */
[----:B------:R-:W-:Y:S02]  /*98c0*/  @!P5 LOP3.LUT R16, R16, 0xff, RZ, 0xc0, !PT ;  /* 0x000000ff1010d812 */ /* 0x000fe400078ec0ff */
[----:B------:R-:W-:Y:S02]  /*98d0*/  @!P5 LOP3.LUT R41, R41, R28, RZ, 0xfc, !PT ;  /* 0x0000001c2929d212 */ /* 0x000fe400078efcff */
[----:B------:R-:W-:Y:S02]  /*98e0*/  @!P5 VIADDMNMX.U32 R5, R16, R43, 0xff, PT ;  /* 0x000000ff1005d446 */ /* 0x000fe4000380002b */
[----:B------:R-:W-:Y:S01]  /*98f0*/  @!P5 ISETP.NE.AND P6, PT, R28, RZ, PT ;  /* 0x000000ff1c00d20c */ /* 0x000fe20003fc5270 */
[----:B------:R-:W-:-:S03]  /*9900*/  @!P5 IMAD.MOV.U32 R28, RZ, RZ, R41 ;  /* 0x000000ffff1cd224 */ /* 0x000fc600078e0029 */
[----:B------:R-:W-:Y:S01]  /*9910*/  @!P5 SEL R16, R5, R30, !P6 ;  /* 0x0000001e0510d207 */ /* 0x000fe20007000000 */
[----:B------:R-:W-:Y:S01]  /*9920*/  IMAD.MOV.U32 R15, RZ, RZ, R28 ;  /* 0x000000ffff0f7224 */ /* 0x000fe200078e001c */
[----:B------:R-:W0:Y:S02]  /*9930*/  LDC.64 R4, c[0x0][0x3a0] ;  /* 0x0000e800ff047b82 */ /* 0x000e240000000a00 */
[----:B------:R-:W-:-:S07]  /*9940*/  @!P5 PRMT R30, R16, 0x7610, R30 ;  /* 0x00007610101ed816 */ /* 0x000fce000000001e */
[----:B0-----:R-:W-:Y:S05]  /*9950*/  WARPSYNC.COLLECTIVE R12, `(.L_x_179) ;  /* 0x000000000c087348 */ /* 0x001fea0003c00000 */
[----:B------:R1:W2:Y:S02]  /*9960*/  SHFL.DOWN P5, R16, R15, R14, R13 ;  /* 0x0800000e0f107389 */ /* 0x0002a400000a000d */
[----:B012---:R-:W-:Y:S05]  /*9970*/  ENDCOLLECTIVE ;  /* 0x000000000000791b */ /* 0x007fea0003800000 */
.L_x_179:
[----:B------:R-:W-:-:S05]  /*9980*/  LOP3.LUT R43, R30, 0xff, RZ, 0xc0, !PT ;  /* 0x000000ff1e2b7812 */ /* 0x000fca00078ec0ff */
[----:B------:R-:W-:Y:S01]  /*9990*/  IMAD.MOV.U32 R15, RZ, RZ, R43 ;  /* 0x000000ffff0f7224 */ /* 0x000fe200078e002b */
[----:B------:R-:W-:-:S05]  /*99a0*/  IADD3 R37, P6, PT, R4, 0x100, RZ ;  /* 0x0000010004257810 */ /* 0x000fca0007fde0ff */
[----:B------:R-:W-:Y:S01]  /*99b0*/  IMAD.X R38, RZ, RZ, R5, P6 ;  /* 0x000000ffff267224 */ /* 0x000fe200030e0605 */
[----:B------:R-:W-:Y:S01]  /*99c0*/  ISETP.GT.AND P6, PT, R44, R13, PT ;  /* 0x0000000d2c00720c */ /* 0x000fe20003fc4270 */
[----:B------:R-:W-:-:S12]  /*99d0*/  IMAD.MOV.U32 R5, RZ, RZ, R16 ;  /* 0x000000ffff057224 */ /* 0x000fd800078e0010 */
[----:B------:R-:W-:Y:S05]  /*99e0*/  WARPSYNC.COLLECTIVE R12, `(.L_x_180) ;  /* 0x000000000c087348 */ /* 0x000fea0003c00000 */
[----:B------:R0:W1:Y:S02]  /*99f0*/  SHFL.DOWN P5, R16, R15, R14, R13 ;  /* 0x0800000e0f107389 */ /* 0x00006400000a000d */
[----:B01----:R-:W-:Y:S05]  /*9a00*/  ENDCOLLECTIVE ;  /* 0x000000000000791b */ /* 0x003fea0003800000 */
.L_x_180:
[----:B------:R-:W-:Y:S02]  /*9a10*/  @!P6 LOP3.LUT R5, R5, R28, RZ, 0xfc, !PT ;  /* 0x0000001c0505e212 */ /* 0x000fe400078efcff */
[----:B------:R-:W-:Y:S02]  /*9a20*/  @!P6 LOP3.LUT R16, R16, 0xff, RZ, 0xc0, !PT ;  /* 0x000000ff1010e812 */ /* 0x000fe400078ec0ff */
[----:B------:R-:W-:Y:S01]  /*9a30*/  @!P6 ISETP.NE.AND P5, PT, R28, RZ, PT ;  /* 0x000000ff1c00e20c */ /* 0x000fe20003fa5270 */
[----:B------:R-:W-:Y:S01]  /*9a40*/  @!P6 IMAD.MOV.U32 R28, RZ, RZ, R5 ;  /* 0x000000ffff1ce224 */ /* 0x000fe200078e0005 */
[----:B------:R-:W-:-:S04]  /*9a50*/  @!P6 VIADDMNMX.U32 R41, R16, R43, 0xff, PT ;  /* 0x000000ff1029e446 */ /* 0x000fc8000380002b */
[----:B------:R-:W-:Y:S02]  /*9a60*/  @!P6 SEL R41, R41, R30, !P5 ;  /* 0x0000001e2929e207 */ /* 0x000fe40006800000 */
[----:B------:R-:W-:Y:S02]  /*9a70*/  ISETP.NE.AND P5, PT, R9, 0x65, PT ;  /* 0x000000650900780c */ /* 0x000fe40003fa5270 */
[----:B------:R-:W-:Y:S01]  /*9a80*/  @!P6 PRMT R30, R41, 0x7610, R30 ;  /* 0x00007610291ee816 */ /* 0x000fe2000000001e */
[----:B------:R-:W-:-:S10]  /*9a90*/  IMAD.IADD R41, R8, 0x1, R31 ;  /* 0x0000000108297824 */ /* 0x000fd400078e021f */
[----:B------:R-:W-:Y:S05]  /*9aa0*/  WARPSYNC.COLLECTIVE R12, `(.L_x_181) ;  /* 0x000000000c087348 */ /* 0x000fea0003c00000 */
[----:B------:R-:W-:Y:S01]  /*9ab0*/  VOTE.ALL P5, P5 ;  /* 0x0000000000ff7806 */ /* 0x000fe200028a0000 */
[----:B------:R-:W-:-:S12]  /*9ac0*/  ENDCOLLECTIVE ;  /* 0x000000000000791b */ /* 0x000fd80003800000 */
.L_x_181:
[----:B------:R-:W-:Y:S05]  /*9ad0*/  BRA `(.L_x_182) ;  /* 0xffffffd800187947 */ /* 0x000fea000383ffff */
.L_x_126:
[----:B------:R-:W-:Y:S01]  /*9ae0*/  BSSY B0, `(.L_x_183) ;  /* 0x0000006000007945 */ /* 0x000fe20003800000 */
[----:B------:R-:W-:Y:S01]  /*9af0*/  PLOP3.LUT P5, PT, P5, PT, PT, 0x8, 0x80 ;  /* 0x000000000080781c */ /* 0x000fe20002fae170 */
[----:B------:R-:W-:-:S12]  /*9b00*/  IMAD.MOV.U32 R12, RZ, RZ, -0x1 ;  /* 0xffffffffff0c7424 */ /* 0x000fd800078e00ff */
[----:B-1----:R-:W-:Y:S05]  /*9b10*/  WARPSYNC.COLLECTIVE R12, `(.L_x_184) ;  /* 0x000000000c087348 */ /* 0x002fea0003c00000 */
[----:B------:R-:W-:Y:S01]  /*9b20*/  VOTE.ANY P5, P5 ;  /* 0x0000000000ff7806 */ /* 0x000fe200028a0100 */
[----:B-1----:R-:W-:-:S12]  /*9b30*/  ENDCOLLECTIVE ;  /* 0x000000000000791b */ /* 0x002fd80003800000 */
.L_x_184:
[----:B------:R-:W-:Y:S05]  /*9b40*/  BSYNC B0 ;  /* 0x0000000000007941 */ /* 0x000fea0003800000 */
.L_x_183:
[----:B------:R-:W-:Y:S05]  /*9b50*/  BRA `(.L_x_185) ;  /* 0xffffffd800287947 */ /* 0x000fea000383ffff */
.L_x_128:
[----:B------:R-:W-:Y:S01]  /*9b60*/  BSSY B0, `(.L_x_186) ;  /* 0x0000006000007945 */ /* 0x000fe20003800000 */
[----:B------:R-:W-:Y:S01]  /*9b70*/  PLOP3.LUT P5, PT, P5, PT, PT, 0x8, 0x80 ;  /* 0x000000000080781c */ /* 0x000fe20002fae170 */
[----:B------:R-:W-:-:S12]  /*9b80*/  IMAD.MOV.U32 R12, RZ, RZ, -0x1 ;  /* 0xffffffffff0c7424 */ /* 0x000fd800078e00ff */
[----:B-1----:R-:W-:Y:S05]  /*9b90*/  WARPSYNC.COLLECTIVE R12, `(.L_x_187) ;  /* 0x000000000c087348 */ /* 0x002fea0003c00000 */
[----:B------:R-:W-:Y:S01]  /*9ba0*/  VOTE.ANY R12, PT, P5 ;  /* 0x00000000000c7806 */ /* 0x000fe200028e0100 */
[----:B-1----:R-:W-:Y:S06]  /*9bb0*/  ENDCOLLECTIVE ;  /* 0x000000000000791b */ /* 0x002fec0003800000 */
.L_x_187:
[----:B------:R-:W-:Y:S05]  /*9bc0*/  BSYNC B0 ;  /* 0x0000000000007941 */ /* 0x000fea0003800000 */
.L_x_186:
        /* <DEDUP_REMOVED lines=8> */
[----:B------:R0:W1:Y:S04]  /*9c50*/  POPC R13, R9 ;  /* 0x00000009000d7309 */ /* 0x0000680000000000 */
[----:B01----:R-:W-:Y:S05]  /*9c60*/  WARPSYNC.COLLECTIVE R12, `(.L_x_188) ;  /* 0x000000000c087348 */ /* 0x003fea0003c00000 */
[----:B-1----:R1:W2:Y:S02]  /*9c70*/  SHFL.DOWN P5, R16, R15, R14, R13 ;  /* 0x0800000e0f107389 */ /* 0x0022a400000a000d */
[----:B012---:R-:W-:Y:S05]  /*9c80*/  ENDCOLLECTIVE ;  /* 0x000000000000791b */ /* 0x007fea0003800000 */
.L_x_188:
[----:B------:R-:W-:Y:S01]  /*9c90*/  ISETP.GE.AND P6, PT, R17, R13, PT ;  /* 0x0000000d1100720c */ /* 0x000fe20003fc6270 */
[----:B------:R-:W-:Y:S02]  /*9ca0*/  IMAD.MOV.U32 R15, RZ, RZ, R51 ;  /* 0x000000ffff0f7224 */ /* 0x000fe400078e0033 */
[----:B------:R-:W-:-:S10]  /*9cb0*/  IMAD.MOV.U32 R8, RZ, RZ, R16 ;  /* 0x000000ffff087224 */ /* 0x000fd400078e0010 */
[----:B------:R-:W-:Y:S05]  /*9cc0*/  WARPSYNC.COLLECTIVE R12, `(.L_x_189) ;  /* 0x000000000c087348 */ /* 0x000fea0003c00000 */
[----:B------:R0:W1:Y:S02]  /*9cd0*/  SHFL.DOWN P5, R16, R15, R14, R13 ;  /* 0x0800000e0f107389 */ /* 0x00006400000a000d */
[----:B01----:R-:W-:Y:S05]  /*9ce0*/  ENDCOLLECTIVE ;  /* 0x000000000000791b */ /* 0x003fea0003800000 */
.L_x_189:
        /* <DEDUP_REMOVED lines=11> */
.L_x_190:
[----:B------:R-:W-:Y:S02]  /*9da0*/  @!P6 PRMT R4, R49, 0x7610, R4 ;  /* 0x000076103104e816 */ /* 0x000fe40000000004 */
[----:B------:R-:W-:Y:S02]  /*9db0*/  ISETP.GT.AND P6, PT, R39, R13, PT ;  /* 0x0000000d2700720c */ /* 0x000fe40003fc4270 */
[----:B------:R-:W-:-:S04]  /*9dc0*/  LOP3.LUT R9, R4, 0xff, RZ, 0xc0, !PT ;  /* 0x000000ff04097812 */ /* 0x000fc800078ec0ff */
[----:B------:R-:W-:-:S05]  /*9dd0*/  LOP3.LUT R43, R9, 0xffffff00, R43, 0xf8, !PT ;  /* 0xffffff00092b7812 */ /* 0x000fca00078ef82b */
[----:B------:R-:W-:Y:S02]  /*9de0*/  IMAD.MOV.U32 R15, RZ, RZ, R43 ;  /* 0x000000ffff0f7224 */ /* 0x000fe400078e002b */
[----:B------:R-:W-:-:S07]  /*9df0*/  IMAD.MOV.U32 R8, RZ, RZ, R16 ;  /* 0x000000ffff087224 */ /* 0x000fce00078e0010 */
[----:B------:R-:W-:Y:S05]  /*9e00*/  WARPSYNC.COLLECTIVE R12, `(.L_x_191) ;  /* 0x000000000c087348 */ /* 0x000fea0003c00000 */
[----:B------:R0:W1:Y:S02]  /*9e10*/  SHFL.DOWN P5, R16, R15, R14, R13 ;  /* 0x0800000e0f107389 */ /* 0x00006400000a000d */
[----:B01----:R-:W-:Y:S05]  /*9e20*/  ENDCOLLECTIVE ;  /* 0x000000000000791b */ /* 0x003fea0003800000 */
.L_x_191:
        /* <DEDUP_REMOVED lines=11> */
.L_x_192:
        /* <DEDUP_REMOVED lines=9> */
.L_x_193:
        /* <DEDUP_REMOVED lines=11> */
.L_x_194:
        /* <DEDUP_REMOVED lines=9> */
.L_x_195:
        /* <DEDUP_REMOVED lines=11> */
.L_x_196:
        /* <DEDUP_REMOVED lines=9> */
.L_x_197:
[----:B------:R-:W-:Y:S02]  /*a1f0*/  @!P6 LOP3.LUT R8, R8, R5, RZ, 0xfc, !PT ;  /* 0x000000050808e212 */ /* 0x000fe400078efcff */
[----:B------:R-:W-:Y:S02]  /*a200*/  @!P6 LOP3.LUT R16, R16, 0xff, RZ, 0xc0, !PT ;  /* 0x000000ff1010e812 */ /* 0x000fe400078ec0ff */
[----:B------:R-:W-:Y:S01]  /*a210*/  @!P6 ISETP.NE.AND P5, PT, R5, RZ, PT ;  /* 0x000000ff0500e20c */ /* 0x000fe20003fa5270 */
[----:B------:R-:W-:Y:S01]  /*a220*/  @!P6 IMAD.MOV.U32 R5, RZ, RZ, R8 ;  /* 0x000000ffff05e224 */ /* 0x000fe200078e0008 */
        /* <DEDUP_REMOVED lines=10> */
[----:B------:R-:W-:Y:S05]  /*a2d0*/  WARPSYNC.COLLECTIVE R12, `(.L_x_198) ;  /* 0x000000000c087348 */ /* 0x000fea0003c00000 */
[----:B------:R-:W-:Y:S01]  /*a2e0*/  VOTE.ALL P5, P5 ;  /* 0x0000000000ff7806 */ /* 0x000fe200028a0000 */
[----:B------:R-:W-:-:S12]  /*a2f0*/  ENDCOLLECTIVE ;  /* 0x000000000000791b */ /* 0x000fd80003800000 */
.L_x_198:
[----:B------:R-:W-:Y:S05]  /*a300*/  BRA `(.L_x_199) ;  /* 0xffffffd400707947 */ /* 0x000fea000383ffff */
.L_x_200:
        /* <DEDUP_REMOVED lines=15> */
.L_x_1065:


//--------------------- .text._ZN3cub18CUB_300001_SM_10006detail11scan_by_key25DeviceScanByKeyInitKernelINS0_24ReduceByKeyScanTileStateIhiLb1EEEN6thrust24THRUST_300001_SM_1000_NS18transform_iteratorI6RowKeyNS7_17counting_iteratorIiNS7_11use_defaultESB_SB_EESB_SB_EEmEEvT_T0_PN4cuda3std3__415iterator_traitsISF_vE10value_typeET1_i --------------------------
	.section	.text._ZN3cub18CUB_300001_SM_10006detail11scan_by_key25DeviceScanByKeyInitKernelINS0_24ReduceByKeyScanTileStateIhiLb1EEEN6thrust24THRUST_300001_SM_1000_NS18transform_iteratorI6RowKeyNS7_17counting_iteratorIiNS7_11use_defaultESB_SB_EESB_SB_EEmEEvT_T0_PN4cuda3std3__415iterator_traitsISF_vE10value_typeET1_i,"ax",@progbits
	.align	128
        .global         _ZN3cub18CUB_300001_SM_10006detail11scan_by_key25DeviceScanByKeyInitKernelINS0_24ReduceByKeyScanTileStateIhiLb1EEEN6thrust24THRUST_300001_SM_1000_NS18transform_iteratorI6RowKeyNS7_17counting_iteratorIiNS7_11use_defaultESB_SB_EESB_SB_EEmEEvT_T0_PN4cuda3std3__415iterator_traitsISF_vE10value_typeET1_i
        .type           _ZN3cub18CUB_300001_SM_10006detail11scan_by_key25DeviceScanByKeyInitKernelINS0_24ReduceByKeyScanTileStateIhiLb1EEEN6thrust24THRUST_300001_SM_1000_NS18transform_iteratorI6RowKeyNS7_17counting_iteratorIiNS7_11use_defaultESB_SB_EESB_SB_EEmEEvT_T0_PN4cuda3std3__415iterator_traitsISF_vE10value_typeET1_i,@function
        .size           _ZN3cub18CUB_300001_SM_10006detail11scan_by_key25DeviceScanByKeyInitKernelINS0_24ReduceByKeyScanTileStateIhiLb1EEEN6thrust24THRUST_300001_SM_1000_NS18transform_iteratorI6RowKeyNS7_17counting_iteratorIiNS7_11use_defaultESB_SB_EESB_SB_EEmEEvT_T0_PN4cuda3std3__415iterator_traitsISF_vE10value_typeET1_i,(.L_x_1066 - _ZN3cub18CUB_300001_SM_10006detail11scan_by_key25DeviceScanByKeyInitKernelINS0_24ReduceByKeyScanTileStateIhiLb1EEEN6thrust24THRUST_300001_SM_1000_NS18transform_iteratorI6RowKeyNS7_17counting_iteratorIiNS7_11use_defaultESB_SB_EESB_SB_EEmEEvT_T0_PN4cuda3std3__415iterator_traitsISF_vE10value_typeET1_i)
        .other          _ZN3cub18CUB_300001_SM_10006detail11scan_by_key25DeviceScanByKeyInitKernelINS0_24ReduceByKeyScanTileStateIhiLb1EEEN6thrust24THRUST_300001_SM_1000_NS18transform_iteratorI6RowKeyNS7_17counting_iteratorIiNS7_11use_defaultESB_SB_EESB_SB_EEmEEvT_T0_PN4cuda3std3__415iterator_traitsISF_vE10value_typeET1_i,@"STO_CUDA_ENTRY STV_DEFAULT"
_ZN3cub18CUB_300001_SM_10006detail11scan_by_key25DeviceScanByKeyInitKernelINS0_24ReduceByKeyScanTileStateIhiLb1EEEN6thrust24THRUST_300001_SM_1000_NS18transform_iteratorI6RowKeyNS7_17counting_iteratorIiNS7_11use_defaultESB_SB_EESB_SB_EEmEEvT_T0_PN4cuda3std3__415iterator_traitsISF_vE10value_typeET1_i:
.text._ZN3cub18CUB_300001_SM_10006detail11scan_by_key25DeviceScanByKeyInitKernelINS0_24ReduceByKeyScanTileStateIhiLb1EEEN6thrust24THRUST_300001_SM_1000_NS18transform_iteratorI6RowKeyNS7_17counting_iteratorIiNS7_11use_defaultESB_SB_EESB_SB_EEmEEvT_T0_PN4cuda3std3__415iterator_traitsISF_vE10value_typeET1_i:
[----:B------:R-:W-:Y:S01]  /*0000*/  LDC R1, c[0x0][0x37c] ;  /* 0x0000df00ff017b82 */ /* 0x000fe20000000800 */
[----:B------:R-:W0:Y:S07]  /*0010*/  S2R R0, SR_TID.X ;  /* 0x0000000000007919 */ /* 0x000e2e0000002100 */
[----:B------:R-:W1:Y:S01]  /*0020*/  S2UR UR4, SR_CTAID.X ;  /* 0x00000000000479c3 */ /* 0x000e620000002500 */
[----:B------:R-:W2:Y:S07]  /*0030*/  LDCU UR6, c[0x0][0x3a0] ;  /* 0x00007400ff0677ac */ /* 0x000eae0008000800 */
[----:B------:R-:W1:Y:S01]  /*0040*/  LDC R5, c[0x0][0x360] ;  /* 0x0000d800ff057b82 */ /* 0x000e620000000800 */
[----:B0-----:R-:W-:Y:S01]  /*0050*/  ISETP.GT.U32.AND P0, PT, R0, 0x1f, PT ;  /* 0x0000001f0000780c */ /* 0x001fe20003f04070 */
[----:B-1----:R-:W-:-:S03]  /*0060*/  IMAD R5, R5, UR4, R0 ;  /* 0x0000000405057c24 */ /* 0x002fc6000f8e0200 */
[----:B------:R-:W-:Y:S01]  /*0070*/  ISETP.NE.OR P0, PT, RZ, UR4, P0 ;  /* 0x00000004ff007c0c */ /* 0x000fe20008705670 */
[----:B------:R-:W0:Y:S01]  /*0080*/  LDCU.64 UR4, c[0x0][0x358] ;  /* 0x00006b00ff0477ac */ /* 0x000e220008000a00 */
[C---:B--2---:R-:W-:Y:S02]  /*0090*/  ISETP.GE.AND P1, PT, R5.reuse, UR6, PT ;  /* 0x0000000605007c0c */ /* 0x044fe4000bf26270 */
[----:B------:R-:W-:-:S04]  /*00a0*/  ISETP.GE.U32.AND P2, PT, R5, UR6, PT ;  /* 0x0000000605007c0c */ /* 0x000fc8000bf46070 */
[----:B------:R-:W-:-:S05]  /*00b0*/  ISETP.EQ.OR P2, PT, R5, RZ, P2 ;  /* 0x000000ff0500720c */ /* 0x000fca0001742670 */
[----:B------:R-:W1:Y:S02]  /*00c0*/  @!P0 LDC.64 R6, c[0x0][0x380] ;  /* 0x0000e000ff068b82 */ /* 0x000e640000000a00 */
[----:B------:R-:W-:Y:S02]  /*00d0*/  @!P1 IMAD.MOV.U32 R8, RZ, RZ, 0x6300 ;  /* 0x00006300ff089424 */ /* 0x000fe400078e00ff */
[----:B------:R-:W-:-:S04]  /*00e0*/  @!P1 IMAD.MOV.U32 R9, RZ, RZ, 0x0 ;  /* 0x00000000ff099424 */ /* 0x000fc800078e00ff */
[----:B------:R-:W2:Y:S01]  /*00f0*/  @!P1 LDC.64 R2, c[0x0][0x380] ;  /* 0x0000e000ff029b82 */ /* 0x000ea20000000a00 */
[----:B-1----:R-:W-:-:S04]  /*0100*/  @!P0 IMAD.WIDE.U32 R6, R0, 0x8, R6 ;  /* 0x0000000800068825 */ /* 0x002fc800078e0006 */
[----:B--2---:R-:W-:-:S05]  /*0110*/  @!P1 IMAD.WIDE R2, R5, 0x8, R2 ;  /* 0x0000000805029825 */ /* 0x004fca00078e0202 */
[----:B0-----:R0:W-:Y:S04]  /*0120*/  @!P1 STG.E.64 desc[UR4][R2.64+0x100], R8 ;  /* 0x0001000802009986 */ /* 0x0011e8000c101b04 */
[----:B------:R0:W-:Y:S01]  /*0130*/  @!P0 STG.E.64 desc[UR4][R6.64], RZ ;  /* 0x000000ff06008986 */ /* 0x0001e2000c101b04 */
[----:B------:R-:W-:Y:S05]  /*0140*/  @P2 EXIT ;  /* 0x000000000000294d */ /* 0x000fea0003800000 */
[----:B0-----:R-:W0:Y:S01]  /*0150*/  LDC.64 R2, c[0x0][0x388] ;  /* 0x0000e200ff027b82 */ /* 0x001e220000000a00 */
[----:B------:R-:W1:Y:S01]  /*0160*/  LDCU UR6, c[0x0][0x398] ;  /* 0x00007300ff0677ac */ /* 0x000e620008000800 */
[----:B0-----:R-:W-:Y:S01]  /*0170*/  IABS R9, R3 ;  /* 0x0000000300097213 */ /* 0x001fe20000000000 */
[----:B-1----:R-:W-:-:S03]  /*0180*/  IMAD R2, R5, UR6, R2 ;  /* 0x0000000605027c24 */ /* 0x002fc6000f8e0202 */
[----:B------:R-:W0:Y:S02]  /*0190*/  I2F.RP R0, R9 ;  /* 0x0000000900007306 */ /* 0x000e240000209400 */
[----:B------:R-:W-:-:S06]  /*01a0*/  IADD3 R2, PT, PT, R2, -0x1, RZ ;  /* 0xffffffff02027810 */ /* 0x000fcc0007ffe0ff */
[----:B0-----:R-:W0:Y:S02]  /*01b0*/  MUFU.RCP R0, R0 ;  /* 0x0000000000007308 */ /* 0x001e240000001000 */
[----:B0-----:R-:W-:-:S06]  /*01c0*/  IADD3 R6, PT, PT, R0, 0xffffffe, RZ ;  /* 0x0ffffffe00067810 */ /* 0x001fcc0007ffe0ff */
[----:B------:R0:W1:Y:S02]  /*01d0*/  F2I.FTZ.U32.TRUNC.NTZ R7, R6 ;  /* 0x0000000600077305 */ /* 0x000064000021f000 */
[----:B0-----:R-:W-:Y:S02]  /*01e0*/  IMAD.MOV.U32 R6, RZ, RZ, RZ ;  /* 0x000000ffff067224 */ /* 0x001fe400078e00ff */
[----:B-1----:R-:W-:-:S04]  /*01f0*/  IMAD.MOV R4, RZ, RZ, -R7 ;  /* 0x000000ffff047224 */ /* 0x002fc800078e0a07 */
[----:B------:R-:W-:Y:S01]  /*0200*/  IMAD R11, R4, R9, RZ ;  /* 0x00000009040b7224 */ /* 0x000fe200078e02ff */
[----:B------:R-:W-:Y:S02]  /*0210*/  IABS R4, R2 ;  /* 0x0000000200047213 */ /* 0x000fe40000000000 */
[----:B------:R-:W-:Y:S01]  /*0220*/  LOP3.LUT R2, R2, R3, RZ, 0x3c, !PT ;  /* 0x0000000302027212 */ /* 0x000fe200078e3cff */
[----:B------:R-:W-:-:S03]  /*0230*/  IMAD.HI.U32 R7, R7, R11, R6 ;  /* 0x0000000b07077227 */ /* 0x000fc600078e0006 */
[----:B------:R-:W-:-:S03]  /*0240*/  ISETP.GE.AND P1, PT, R2, RZ, PT ;  /* 0x000000ff0200720c */ /* 0x000fc60003f26270 */
[----:B------:R-:W-:-:S05]  /*0250*/  IMAD.HI.U32 R0, R7, R4, RZ ;  /* 0x0000000407007227 */ /* 0x000fca00078e00ff */
[----:B------:R-:W-:-:S05]  /*0260*/  IADD3 R6, PT, PT, -R0, RZ, RZ ;  /* 0x000000ff00067210 */ /* 0x000fca0007ffe1ff */
[C---:B------:R-:W-:Y:S02]  /*0270*/  IMAD R4, R9.reuse, R6, R4 ;  /* 0x0000000609047224 */ /* 0x040fe400078e0204 */
[----:B------:R-:W0:Y:S03]  /*0280*/  LDC.64 R6, c[0x0][0x390] ;  /* 0x0000e400ff067b82 */ /* 0x000e260000000a00 */
[----:B------:R-:W-:-:S13]  /*0290*/  ISETP.GT.U32.AND P2, PT, R9, R4, PT ;  /* 0x000000040900720c */ /* 0x000fda0003f44070 */
[----:B------:R-:W-:Y:S01]  /*02a0*/  @!P2 IMAD.IADD R4, R4, 0x1, -R9 ;  /* 0x000000010404a824 */ /* 0x000fe200078e0a09 */
[----:B------:R-:W-:Y:S02]  /*02b0*/  @!P2 IADD3 R0, PT, PT, R0, 0x1, RZ ;  /* 0x000000010000a810 */ /* 0x000fe40007ffe0ff */
[----:B------:R-:W-:Y:S02]  /*02c0*/  ISETP.NE.AND P2, PT, R3, RZ, PT ;  /* 0x000000ff0300720c */ /* 0x000fe40003f45270 */
[----:B------:R-:W-:Y:S01]  /*02d0*/  ISETP.GE.U32.AND P0, PT, R4, R9, PT ;  /* 0x000000090400720c */ /* 0x000fe20003f06070 */
[----:B0-----:R-:W-:-:S12]  /*02e0*/  IMAD.WIDE.U32 R4, R5, 0x4, R6 ;  /* 0x0000000405047825 */ /* 0x001fd800078e0006 */
[----:B------:R-:W-:-:S05]  /*02f0*/  @P0 VIADD R0, R0, 0x1 ;  /* 0x0000000100000836 */ /* 0x000fca0000000000 */
[----:B------:R-:W-:Y:S02]  /*0300*/  @!P1 IADD3 R0, PT, PT, -R0, RZ, RZ ;  /* 0x000000ff00009210 */ /* 0x000fe40007ffe1ff */
[----:B------:R-:W-:-:S05]  /*0310*/  @!P2 LOP3.LUT R0, RZ, R3, RZ, 0x33, !PT ;  /* 0x00000003ff00a212 */ /* 0x000fca00078e33ff */
[----:B------:R-:W-:Y:S01]  /*0320*/  STG.E desc[UR4][R4.64], R0 ;  /* 0x0000000004007986 */ /* 0x000fe2000c101904 */
[----:B------:R-:W-:Y:S05]  /*0330*/  EXIT ;  /* 0x000000000000794d */ /* 0x000fea0003800000 */
.L_x_201:
        /* <DEDUP_REMOVED lines=12> */
.L_x_1066:


//--------------------- .text._ZN3cub18CUB_300001_SM_10006detail11scan_by_key21DeviceScanByKeyKernelINS2_10policy_hubIN6thrust24THRUST_300001_SM_1000_NS18transform_iteratorI6RowKeyNS6_17counting_iteratorIiNS6_11use_defaultESA_SA_EESA_SA_EEhh8SatAddU8E10Policy1000ESC_PhSG_NS0_24ReduceByKeyScanTileStateIhiLb1EEEN4cuda3std3__48equal_toIiEESD_NS0_8NullTypeEjhiEEvT0_PT9_T1_T2_T3_iT4_T5_T6_T7_ --------------------------
	.section	.text._ZN3cub18CUB_300001_SM_10006detail11scan_by_key21DeviceScanByKeyKernelINS2_10policy_hubIN6thrust24THRUST_300001_SM_1000_NS18transform_iteratorI6RowKeyNS6_17counting_iteratorIiNS6_11use_defaultESA_SA_EESA_SA_EEhh8SatAddU8E10Policy1000ESC_PhSG_NS0_24ReduceByKeyScanTileStateIhiLb1EEEN4cuda3std3__48equal_toIiEESD_NS0_8NullTypeEjhiEEvT0_PT9_T1_T2_T3_iT4_T5_T6_T7_,"ax",@progbits
	.align	128
        .global         _ZN3cub18CUB_300001_SM_10006detail11scan_by_key21DeviceScanByKeyKernelINS2_10policy_hubIN6thrust24THRUST_300001_SM_1000_NS18transform_iteratorI6RowKeyNS6_17counting_iteratorIiNS6_11use_defaultESA_SA_EESA_SA_EEhh8SatAddU8E10Policy1000ESC_PhSG_NS0_24ReduceByKeyScanTileStateIhiLb1EEEN4cuda3std3__48equal_toIiEESD_NS0_8NullTypeEjhiEEvT0_PT9_T1_T2_T3_iT4_T5_T6_T7_
        .type           _ZN3cub18CUB_300001_SM_10006detail11scan_by_key21DeviceScanByKeyKernelINS2_10policy_hubIN6thrust24THRUST_300001_SM_1000_NS18transform_iteratorI6RowKeyNS6_17counting_iteratorIiNS6_11use_defaultESA_SA_EESA_SA_EEhh8SatAddU8E10Policy1000ESC_PhSG_NS0_24ReduceByKeyScanTileStateIhiLb1EEEN4cuda3std3__48equal_toIiEESD_NS0_8NullTypeEjhiEEvT0_PT9_T1_T2_T3_iT4_T5_T6_T7_,@function
        .size           _ZN3cub18CUB_300001_SM_10006detail11scan_by_key21DeviceScanByKeyKernelINS2_10policy_hubIN6thrust24THRUST_300001_SM_1000_NS18transform_iteratorI6RowKeyNS6_17counting_iteratorIiNS6_11use_defaultESA_SA_EESA_SA_EEhh8SatAddU8E10Policy1000ESC_PhSG_NS0_24ReduceByKeyScanTileStateIhiLb1EEEN4cuda3std3__48equal_toIiEESD_NS0_8NullTypeEjhiEEvT0_PT9_T1_T2_T3_iT4_T5_T6_T7_,(.L_x_1067 - _ZN3cub18CUB_300001_SM_10006detail11scan_by_key21DeviceScanByKeyKernelINS2_10policy_hubIN6thrust24THRUST_300001_SM_1000_NS18transform_iteratorI6RowKeyNS6_17counting_iteratorIiNS6_11use_defaultESA_SA_EESA_SA_EEhh8SatAddU8E10Policy1000ESC_PhSG_NS0_24ReduceByKeyScanTileStateIhiLb1EEEN4cuda3std3__48equal_toIiEESD_NS0_8NullTypeEjhiEEvT0_PT9_T1_T2_T3_iT4_T5_T6_T7_)
        .other          _ZN3cub18CUB_300001_SM_10006detail11scan_by_key21DeviceScanByKeyKernelINS2_10policy_hubIN6thrust24THRUST_300001_SM_1000_NS18transform_iteratorI6RowKeyNS6_17counting_iteratorIiNS6_11use_defaultESA_SA_EESA_SA_EEhh8SatAddU8E10Policy1000ESC_PhSG_NS0_24ReduceByKeyScanTileStateIhiLb1EEEN4cuda3std3__48equal_toIiEESD_NS0_8NullTypeEjhiEEvT0_PT9_T1_T2_T3_iT4_T5_T6_T7_,@"STO_CUDA_ENTRY STV_DEFAULT"
_ZN3cub18CUB_300001_SM_10006detail11scan_by_key21DeviceScanByKeyKernelINS2_10policy_hubIN6thrust24THRUST_300001_SM_1000_NS18transform_iteratorI6RowKeyNS6_17counting_iteratorIiNS6_11use_defaultESA_SA_EESA_SA_EEhh8SatAddU8E10Policy1000ESC_PhSG_NS0_24ReduceByKeyScanTileStateIhiLb1EEEN4cuda3std3__48equal_toIiEESD_NS0_8NullTypeEjhiEEvT0_PT9_T1_T2_T3_iT4_T5_T6_T7_:
.text._ZN3cub18CUB_300001_SM_10006detail11scan_by_key21DeviceScanByKeyKernelINS2_10policy_hubIN6thrust24THRUST_300001_SM_1000_NS18transform_iteratorI6RowKeyNS6_17counting_iteratorIiNS6_11use_defaultESA_SA_EESA_SA_EEhh8SatAddU8E10Policy1000ESC_PhSG_NS0_24ReduceByKeyScanTileStateIhiLb1EEEN4cuda3std3__48equal_toIiEESD_NS0_8NullTypeEjhiEEvT0_PT9_T1_T2_T3_iT4_T5_T6_T7_:
[----:B------:R-:W-:Y:S01]  /*0000*/  LDC R1, c[0x0][0x37c] ;  /* 0x0000df00ff017b82 */ /* 0x000fe20000000800 */
[----:B------:R-:W0:Y:S01]  /*0010*/  S2R R31, SR_CTAID.X ;  /* 0x00000000001f7919 */ /* 0x000e220000002500 */
[----:B------:R-:W1:Y:S01]  /*0020*/  LDCU UR4, c[0x0][0x3b0] ;  /* 0x00007600ff0477ac */ /* 0x000e620008000800 */
[----:B------:R-:W2:Y:S01]  /*0030*/  LDCU.64 UR8, c[0x0][0x358] ;  /* 0x00006b00ff0877ac */ /* 0x000ea20008000a00 */
[----:B0-----:R-:W-:-:S05]  /*0040*/  IMAD R3, R31, 0x900, RZ ;  /* 0x000009001f037824 */ /* 0x001fca00078e02ff */
[----:B-1----:R-:W-:-:S04]  /*0050*/  IADD3 R0, PT, PT, -R3, UR4, RZ ;  /* 0x0000000403007c10 */ /* 0x002fc8000fffe1ff */
[----:B------:R-:W-:-:S13]  /*0060*/  ISETP.GE.U32.AND P0, PT, R0, 0x901, PT ;  /* 0x000009010000780c */ /* 0x000fda0003f06070 */
        /* <DEDUP_REMOVED lines=10> */
[----:B------:R-:W-:Y:S02]  /*0110*/  LOP3.LUT R0, R30, 0x1f, RZ, 0xc0, !PT ;  /* 0x0000001f1e007812 */ /* 0x000fe400078ec0ff */
[----:B------:R-:W-:Y:S01]  /*0120*/  SHF.R.U32.HI R43, RZ, 0x5, R30 ;  /* 0x00000005ff2b7819 */ /* 0x000fe2000001161e */
[----:B------:R-:W-:Y:S01]  /*0130*/  IMAD R2, R2, 0x9, RZ ;  /* 0x0000000902027824 */ /* 0x000fe200078e02ff */
[----:B0-----:R-:W0:Y:S04]  /*0140*/  MUFU.RCP R10, R10 ;  /* 0x0000000a000a7308 */ /* 0x001e280000001000 */
[----:B------:R-:W-:-:S02]  /*0150*/  IADD3 R7, PT, PT, R2, R0, R3 ;  /* 0x0000000002077210 */ /* 0x000fc40007ffe003 */
[----:B------:R-:W-:-:S03]  /*0160*/  LOP3.LUT R2, R2, 0x1f, R30, 0xf8, !PT ;  /* 0x0000001f02027812 */ /* 0x000fc600078ef81e */
[----:B------:R-:W-:-:S04]  /*0170*/  IMAD.IADD R0, R7, 0x1, R4 ;  /* 0x0000000107007824 */ /* 0x000fc800078e0204 */
[C---:B------:R-:W-:Y:S01]  /*0180*/  VIADD R4, R0.reuse, 0x20 ;  /* 0x0000002000047836 */ /* 0x040fe20000000000 */
[----:B------:R-:W-:Y:S01]  /*0190*/  IABS R13, R0 ;  /* 0x00000000000d7213 */ /* 0x000fe20000000000 */
[C---:B------:R-:W-:Y:S02]  /*01a0*/  VIADD R14, R0.reuse, 0x40 ;  /* 0x00000040000e7836 */ /* 0x040fe40000000000 */
[C---:B------:R-:W-:Y:S01]  /*01b0*/  VIADD R16, R0.reuse, 0x60 ;  /* 0x0000006000107836 */ /* 0x040fe20000000000 */
[----:B------:R-:W-:Y:S01]  /*01c0*/  IABS R15, R4 ;  /* 0x00000004000f7213 */ /* 0x000fe20000000000 */
[----:B------:R-:W-:Y:S01]  /*01d0*/  VIADD R20, R0, 0x80 ;  /* 0x0000008000147836 */ /* 0x000fe20000000000 */
[----:B------:R-:W-:Y:S01]  /*01e0*/  IABS R17, R14 ;  /* 0x0000000e00117213 */ /* 0x000fe20000000000 */
[----:B0-----:R-:W-:Y:S01]  /*01f0*/  VIADD R8, R10, 0xffffffe ;  /* 0x0ffffffe0a087836 */ /* 0x001fe20000000000 */
[----:B------:R-:W-:Y:S02]  /*0200*/  LOP3.LUT R4, R4, R5, RZ, 0x3c, !PT ;  /* 0x0000000504047212 */ /* 0x000fe400078e3cff */
[----:B------:R-:W-:Y:S01]  /*0210*/  IABS R19, R16 ;  /* 0x0000001000137213 */ /* 0x000fe20000000000 */
[----:B------:R0:W1:Y:S01]  /*0220*/  F2I.FTZ.U32.TRUNC.NTZ R9, R8 ;  /* 0x0000000800097305 */ /* 0x000062000021f000 */
[----:B------:R-:W-:-:S02]  /*0230*/  ISETP.GE.AND P6, PT, R4, RZ, PT ;  /* 0x000000ff0400720c */ /* 0x000fc40003fc6270 */
[----:B------:R-:W-:Y:S02]  /*0240*/  IABS R22, R20 ;  /* 0x0000001400167213 */ /* 0x000fe40000000000 */
[-C--:B------:R-:W-:Y:S02]  /*0250*/  LOP3.LUT R14, R14, R5.reuse, RZ, 0x3c, !PT ;  /* 0x000000050e0e7212 */ /* 0x080fe400078e3cff */
[-C--:B------:R-:W-:Y:S01]  /*0260*/  LOP3.LUT R16, R16, R5.reuse, RZ, 0x3c, !PT ;  /* 0x0000000510107212 */ /* 0x080fe200078e3cff */
[----:B0-----:R-:W-:Y:S01]  /*0270*/  IMAD.MOV.U32 R8, RZ, RZ, RZ ;  /* 0x000000ffff087224 */ /* 0x001fe200078e00ff */
[----:B------:R-:W-:Y:S01]  /*0280*/  ISETP.GE.AND P0, PT, R14, RZ, PT ;  /* 0x000000ff0e00720c */ /* 0x000fe20003f06270 */
[----:B------:R-:W-:Y:S01]  /*0290*/  VIADD R14, R0, 0xc0 ;  /* 0x000000c0000e7836 */ /* 0x000fe20000000000 */
[----:B------:R-:W-:Y:S01]  /*02a0*/  LOP3.LUT R20, R20, R5, RZ, 0x3c, !PT ;  /* 0x0000000514147212 */ /* 0x000fe200078e3cff */
[----:B-1----:R-:W-:-:S04]  /*02b0*/  IMAD.MOV R11, RZ, RZ, -R9 ;  /* 0x000000ffff0b7224 */ /* 0x002fc800078e0a09 */
[----:B------:R-:W-:-:S04]  /*02c0*/  IMAD R11, R11, R6, RZ ;  /* 0x000000060b0b7224 */ /* 0x000fc800078e02ff */
[----:B------:R-:W-:-:S06]  /*02d0*/  IMAD.HI.U32 R11, R9, R11, R8 ;  /* 0x0000000b090b7227 */ /* 0x000fcc00078e0008 */
[----:B------:R-:W-:-:S04]  /*02e0*/  IMAD.HI.U32 R12, R11, R15, RZ ;  /* 0x0000000f0b0c7227 */ /* 0x000fc800078e00ff */
[----:B------:R-:W-:Y:S02]  /*02f0*/  IMAD.MOV R7, RZ, RZ, -R12 ;  /* 0x000000ffff077224 */ /* 0x000fe400078e0a0c */
[----:B------:R-:W-:-:S04]  /*0300*/  IMAD.HI.U32 R8, R11, R17, RZ ;  /* 0x000000110b087227 */ /* 0x000fc800078e00ff */
[C---:B------:R-:W-:Y:S02]  /*0310*/  IMAD R15, R6.reuse, R7, R15 ;  /* 0x00000007060f7224 */ /* 0x040fe400078e020f */
[----:B------:R-:W-:Y:S02]  /*0320*/  IMAD.MOV R10, RZ, RZ, -R8 ;  /* 0x000000ffff0a7224 */ /* 0x000fe400078e0a08 */
[----:B------:R-:W-:Y:S01]  /*0330*/  IMAD.HI.U32 R9, R11, R13, RZ ;  /* 0x0000000d0b097227 */ /* 0x000fe200078e00ff */
[----:B------:R-:W-:-:S03]  /*0340*/  ISETP.GT.U32.AND P3, PT, R6, R15, PT ;  /* 0x0000000f0600720c */ /* 0x000fc60003f64070 */
[----:B------:R-:W-:Y:S02]  /*0350*/  IMAD R17, R6, R10, R17 ;  /* 0x0000000a06117224 */ /* 0x000fe400078e0211 */
[----:B------:R-:W-:Y:S02]  /*0360*/  IMAD.MOV R4, RZ, RZ, -R9 ;  /* 0x000000ffff047224 */ /* 0x000fe400078e0a09 */
[----:B------:R-:W-:Y:S01]  /*0370*/  VIADD R10, R0, 0xa0 ;  /* 0x000000a0000a7836 */ /* 0x000fe20000000000 */
[----:B------:R-:W-:Y:S01]  /*0380*/  ISETP.GT.U32.AND P1, PT, R6, R17, PT ;  /* 0x000000110600720c */ /* 0x000fe20003f24070 */
[----:B------:R-:W-:-:S03]  /*0390*/  IMAD.HI.U32 R18, R11, R19, RZ ;  /* 0x000000130b127227 */ /* 0x000fc600078e00ff */
[----:B------:R-:W-:Y:S01]  /*03a0*/  IABS R24, R10 ;  /* 0x0000000a00187213 */ /* 0x000fe20000000000 */
[----:B------:R-:W-:Y:S01]  /*03b0*/  @!P3 IMAD.IADD R15, R15, 0x1, -R6 ;  /* 0x000000010f0fb824 */ /* 0x000fe200078e0a06 */
[----:B------:R-:W-:Y:S01]  /*03c0*/  LOP3.LUT R10, R10, R5, RZ, 0x3c, !PT ;  /* 0x000000050a0a7212 */ /* 0x000fe200078e3cff */
[C---:B------:R-:W-:Y:S02]  /*03d0*/  IMAD R13, R6.reuse, R4, R13 ;  /* 0x00000004060d7224 */ /* 0x040fe400078e020d */
[----:B------:R-:W-:Y:S01]  /*03e0*/  IMAD.MOV R21, RZ, RZ, -R18 ;  /* 0x000000ffff157224 */ /* 0x000fe200078e0a12 */
[----:B------:R-:W-:Y:S01]  /*03f0*/  ISETP.GE.U32.AND P4, PT, R15, R6, PT ;  /* 0x000000060f00720c */ /* 0x000fe20003f86070 */
[----:B------:R-:W-:Y:S01]  /*0400*/  IMAD.HI.U32 R7, R11, R22, RZ ;  /* 0x000000160b077227 */ /* 0x000fe200078e00ff */
[----:B------:R-:W-:-:S03]  /*0410*/  ISETP.GT.U32.AND P2, PT, R6, R13, PT ;  /* 0x0000000d0600720c */ /* 0x000fc60003f44070 */
[----:B------:R-:W-:Y:S02]  /*0420*/  IMAD R15, R6, R21, R19 ;  /* 0x00000015060f7224 */ /* 0x000fe400078e0213 */
[----:B------:R-:W-:Y:S02]  /*0430*/  @!P3 VIADD R12, R12, 0x1 ;  /* 0x000000010c0cb836 */ /* 0x000fe40000000000 */
[----:B------:R-:W-:-:S04]  /*0440*/  IMAD.HI.U32 R4, R11, R24, RZ ;  /* 0x000000180b047227 */ /* 0x000fc800078e00ff */
[----:B------:R-:W-:Y:S02]  /*0450*/  IMAD.MOV R23, RZ, RZ, -R7 ;  /* 0x000000ffff177224 */ /* 0x000fe400078e0a07 */
[----:B------:R-:W-:Y:S02]  /*0460*/  @!P1 IMAD.IADD R17, R17, 0x1, -R6 ;  /* 0x0000000111119824 */ /* 0x000fe400078e0a06 */
[----:B------:R-:W-:Y:S01]  /*0470*/  @P4 VIADD R12, R12, 0x1 ;  /* 0x000000010c0c4836 */ /* 0x000fe20000000000 */
[C---:B------:R-:W-:Y:S01]  /*0480*/  ISETP.GT.U32.AND P4, PT, R6.reuse, R15, PT ;  /* 0x0000000f0600720c */ /* 0x040fe20003f84070 */
[----:B------:R-:W-:Y:S01]  /*0490*/  IMAD.MOV R25, RZ, RZ, -R4 ;  /* 0x000000ffff197224 */ /* 0x000fe200078e0a04 */
[----:B------:R-:W-:Y:S01]  /*04a0*/  ISETP.GE.U32.AND P5, PT, R17, R6, PT ;  /* 0x000000061100720c */ /* 0x000fe20003fa6070 */
[C---:B------:R-:W-:Y:S02]  /*04b0*/  IMAD R19, R6.reuse, R23, R22 ;  /* 0x0000001706137224 */ /* 0x040fe400078e0216 */
[----:B------:R-:W-:Y:S01]  /*04c0*/  IMAD R21, R6, R25, R24 ;  /* 0x0000001906157224 */ /* 0x000fe200078e0218 */
[----:B------:R-:W-:Y:S01]  /*04d0*/  IABS R25, R14 ;  /* 0x0000000e00197213 */ /* 0x000fe20000000000 */
[----:B------:R-:W-:Y:S01]  /*04e0*/  VIADD R22, R0, 0xe0 ;  /* 0x000000e000167836 */ /* 0x000fe20000000000 */
[-C--:B------:R-:W-:Y:S01]  /*04f0*/  LOP3.LUT R14, R14, R5.reuse, RZ, 0x3c, !PT ;  /* 0x000000050e0e7212 */ /* 0x080fe200078e3cff */
[C---:B------:R-:W-:Y:S01]  /*0500*/  VIADD R24, R0.reuse, 0x100 ;  /* 0x0000010000187836 */ /* 0x040fe20000000000 */
[----:B------:R-:W-:Y:S01]  /*0510*/  LOP3.LUT R0, R0, R5, RZ, 0x3c, !PT ;  /* 0x0000000500007212 */ /* 0x000fe200078e3cff */
[----:B------:R-:W-:Y:S01]  /*0520*/  @!P2 IMAD.IADD R13, R13, 0x1, -R6 ;  /* 0x000000010d0da824 */ /* 0x000fe200078e0a06 */
[----:B------:R-:W-:Y:S01]  /*0530*/  IABS R26, R22 ;  /* 0x00000016001a7213 */ /* 0x000fe20000000000 */
[----:B------:R-:W-:Y:S01]  /*0540*/  @!P6 IMAD.MOV R12, RZ, RZ, -R12 ;  /* 0x000000ffff0ce224 */ /* 0x000fe200078e0a0c */
[----:B------:R-:W-:Y:S01]  /*0550*/  ISETP.GT.U32.AND P6, PT, R6, R19, PT ;  /* 0x000000130600720c */ /* 0x000fe20003fc4070 */
[----:B------:R-:W-:Y:S01]  /*0560*/  @!P1 VIADD R8, R8, 0x1 ;  /* 0x0000000108089836 */ /* 0x000fe20000000000 */
[----:B------:R-:W-:Y:S01]  /*0570*/  IABS R27, R24 ;  /* 0x00000018001b7213 */ /* 0x000fe20000000000 */
[----:B------:R-:W-:Y:S01]  /*0580*/  @!P4 IMAD.IADD R15, R15, 0x1, -R6 ;  /* 0x000000010f0fc824 */ /* 0x000fe200078e0a06 */
[----:B------:R-:W-:Y:S01]  /*0590*/  ISETP.GE.U32.AND P3, PT, R13, R6, PT ;  /* 0x000000060d00720c */ /* 0x000fe20003f66070 */
[----:B------:R-:W-:Y:S01]  /*05a0*/  IMAD.HI.U32 R13, R11, R25, RZ ;  /* 0x000000190b0d7227 */ /* 0x000fe200078e00ff */
[----:B------:R-:W-:-:S02]  /*05b0*/  ISETP.GT.U32.AND P1, PT, R6, R21, PT ;  /* 0x000000150600720c */ /* 0x000fc40003f24070 */
[-C--:B------:R-:W-:Y:S01]  /*05c0*/  LOP3.LUT R22, R22, R5.reuse, RZ, 0x3c, !PT ;  /* 0x0000000516167212 */ /* 0x080fe200078e3cff */
[----:B------:R-:W-:Y:S01]  /*05d0*/  IMAD.HI.U32 R17, R11, R26, RZ ;  /* 0x0000001a0b117227 */ /* 0x000fe200078e00ff */
[----:B------:R-:W-:-:S03]  /*05e0*/  LOP3.LUT R24, R24, R5, RZ, 0x3c, !PT ;  /* 0x0000000518187212 */ /* 0x000fc600078e3cff */
[----:B------:R-:W-:-:S04]  /*05f0*/  IMAD.HI.U32 R23, R11, R27, RZ ;  /* 0x0000001b0b177227 */ /* 0x000fc800078e00ff */
[----:B------:R-:W-:Y:S02]  /*0600*/  IMAD.MOV R11, RZ, RZ, -R13 ;  /* 0x000000ffff0b7224 */ /* 0x000fe400078e0a0d */
[----:B------:R-:W-:Y:S01]  /*0610*/  @P5 VIADD R8, R8, 0x1 ;  /* 0x0000000108085836 */ /* 0x000fe20000000000 */
[----:B------:R-:W-:Y:S01]  /*0620*/  ISETP.GE.U32.AND P5, PT, R15, R6, PT ;  /* 0x000000060f00720c */ /* 0x000fe20003fa6070 */
[----:B------:R-:W-:Y:S02]  /*0630*/  IMAD.MOV R15, RZ, RZ, -R17 ;  /* 0x000000ffff0f7224 */ /* 0x000fe400078e0a11 */
[----:B------:R-:W-:Y:S02]  /*0640*/  IMAD R11, R6, R11, R25 ;  /* 0x0000000b060b7224 */ /* 0x000fe400078e0219 */
[----:B------:R-:W-:Y:S02]  /*0650*/  @!P6 IMAD.IADD R19, R19, 0x1, -R6 ;  /* 0x000000011313e824 */ /* 0x000fe400078e0a06 */
[----:B------:R-:W-:-:S02]  /*0660*/  @!P2 VIADD R9, R9, 0x1 ;  /* 0x000000010909a836 */ /* 0x000fc40000000000 */
[C---:B------:R-:W-:Y:S01]  /*0670*/  IMAD R15, R6.reuse, R15, R26 ;  /* 0x0000000f060f7224 */ /* 0x040fe200078e021a */
[-C--:B------:R-:W-:Y:S01]  /*0680*/  ISETP.GE.U32.AND P2, PT, R19, R6.reuse, PT ;  /* 0x000000061300720c */ /* 0x080fe20003f46070 */
[----:B------:R-:W-:Y:S01]  /*0690*/  @P3 VIADD R9, R9, 0x1 ;  /* 0x0000000109093836 */ /* 0x000fe20000000000 */
[----:B------:R-:W-:Y:S01]  /*06a0*/  ISETP.GT.U32.AND P3, PT, R6, R11, PT ;  /* 0x0000000b0600720c */ /* 0x000fe20003f64070 */
[----:B------:R-:W-:Y:S01]  /*06b0*/  @!P4 VIADD R18, R18, 0x1 ;  /* 0x000000011212c836 */ /* 0x000fe20000000000 */
[----:B------:R-:W-:Y:S01]  /*06c0*/  ISETP.GT.U32.AND P4, PT, R6, R15, PT ;  /* 0x0000000f0600720c */ /* 0x000fe20003f84070 */
[----:B------:R-:W-:Y:S02]  /*06d0*/  @!P1 IMAD.IADD R21, R21, 0x1, -R6 ;  /* 0x0000000115159824 */ /* 0x000fe400078e0a06 */
[----:B------:R-:W-:Y:S02]  /*06e0*/  IMAD.MOV R28, RZ, RZ, -R23 ;  /* 0x000000ffff1c7224 */ /* 0x000fe400078e0a17 */
[----:B------:R-:W-:Y:S01]  /*06f0*/  @P5 VIADD R18, R18, 0x1 ;  /* 0x0000000112125836 */ /* 0x000fe20000000000 */
[----:B------:R-:W-:Y:S01]  /*0700*/  ISETP.GE.U32.AND P5, PT, R21, R6, PT ;  /* 0x000000061500720c */ /* 0x000fe20003fa6070 */
[----:B------:R-:W-:-:S02]  /*0710*/  IMAD R25, R6, R28, R27 ;  /* 0x0000001c06197224 */ /* 0x000fc400078e021b */
[----:B------:R-:W-:Y:S01]  /*0720*/  @!P6 VIADD R7, R7, 0x1 ;  /* 0x000000010707e836 */ /* 0x000fe20000000000 */
[----:B------:R-:W-:Y:S01]  /*0730*/  ISETP.GE.AND P6, PT, R0, RZ, PT ;  /* 0x000000ff0000720c */ /* 0x000fe20003fc6270 */
[--C-:B------:R-:W-:Y:S01]  /*0740*/  @!P3 IMAD.IADD R11, R11, 0x1, -R6.reuse ;  /* 0x000000010b0bb824 */ /* 0x100fe200078e0a06 */
[----:B------:R-:W0:Y:S01]  /*0750*/  S2R R0, SR_LANEID ;  /* 0x0000000000007919 */ /* 0x000e220000000000 */
[----:B------:R-:W-:Y:S01]  /*0760*/  @P2 VIADD R7, R7, 0x1 ;  /* 0x0000000107072836 */ /* 0x000fe20000000000 */
[----:B------:R-:W-:Y:S01]  /*0770*/  ISETP.GT.U32.AND P2, PT, R6, R25, PT ;  /* 0x000000190600720c */ /* 0x000fe20003f44070 */
[----:B------:R-:W-:Y:S01]  /*0780*/  @!P1 VIADD R4, R4, 0x1 ;  /* 0x0000000104049836 */ /* 0x000fe20000000000 */
[-C--:B------:R-:W-:Y:S01]  /*0790*/  ISETP.GE.U32.AND P1, PT, R11, R6.reuse, PT ;  /* 0x000000060b00720c */ /* 0x080fe20003f26070 */
[----:B------:R-:W-:Y:S02]  /*07a0*/  @!P4 IMAD.IADD R15, R15, 0x1, -R6 ;  /* 0x000000010f0fc824 */ /* 0x000fe400078e0a06 */
[----:B------:R-:W-:Y:S01]  /*07b0*/  @!P0 IMAD.MOV R8, RZ, RZ, -R8 ;  /* 0x000000ffff088224 */ /* 0x000fe200078e0a08 */
[----:B------:R-:W-:Y:S01]  /*07c0*/  ISETP.GE.AND P0, PT, R16, RZ, PT ;  /* 0x000000ff1000720c */ /* 0x000fe20003f06270 */
[----:B------:R-:W-:Y:S01]  /*07d0*/  @P5 VIADD R4, R4, 0x1 ;  /* 0x0000000104045836 */ /* 0x000fe20000000000 */
[----:B------:R-:W-:Y:S01]  /*07e0*/  ISETP.GE.U32.AND P5, PT, R15, R6, PT ;  /* 0x000000060f00720c */ /* 0x000fe20003fa6070 */
[----:B------:R-:W-:Y:S01]  /*07f0*/  @!P3 VIADD R13, R13, 0x1 ;  /* 0x000000010d0db836 */ /* 0x000fe20000000000 */
[----:B------:R-:W-:Y:S01]  /*0800*/  IADD3 R2, P3, PT, R3, R2, RZ ;  /* 0x0000000203027210 */ /* 0x000fe20007f7e0ff */
[----:B------:R-:W-:Y:S01]  /*0810*/  @!P4 VIADD R17, R17, 0x1 ;  /* 0x000000011111c836 */ /* 0x000fe20000000000 */
[----:B------:R-:W-:Y:S01]  /*0820*/  ISETP.GE.AND P4, PT, R10, RZ, PT ;  /* 0x000000ff0a00720c */ /* 0x000fe20003f86270 */
[----:B------:R-:W-:-:S02]  /*0830*/  @!P2 IMAD.IADD R25, R25, 0x1, -R6 ;  /* 0x000000011919a824 */ /* 0x000fc400078e0a06 */
[----:B------:R-:W-:Y:S02]  /*0840*/  @P1 VIADD R13, R13, 0x1 ;  /* 0x000000010d0d1836 */ /* 0x000fe40000000000 */
[----:B------:R-:W-:Y:S01]  /*0850*/  @!P6 IMAD.MOV R9, RZ, RZ, -R9 ;  /* 0x000000ffff09e224 */ /* 0x000fe200078e0a09 */
[----:B------:R-:W-:Y:S01]  /*0860*/  ISETP.GE.U32.AND P1, PT, R25, R6, PT ;  /* 0x000000061900720c */ /* 0x000fe20003f26070 */
[----:B------:R-:W-:Y:S01]  /*0870*/  @!P0 IMAD.MOV R18, RZ, RZ, -R18 ;  /* 0x000000ffff128224 */ /* 0x000fe200078e0a12 */
[----:B------:R-:W-:Y:S01]  /*0880*/  ISETP.GE.AND P6, PT, R20, RZ, PT ;  /* 0x000000ff1400720c */ /* 0x000fe20003fc6270 */
[----:B------:R-:W-:Y:S01]  /*0890*/  @P5 VIADD R17, R17, 0x1 ;  /* 0x0000000111115836 */ /* 0x000fe20000000000 */
[----:B------:R-:W-:Y:S01]  /*08a0*/  ISETP.GE.AND P0, PT, R14, RZ, PT ;  /* 0x000000ff0e00720c */ /* 0x000fe20003f06270 */
[----:B------:R-:W-:Y:S01]  /*08b0*/  @!P2 VIADD R23, R23, 0x1 ;  /* 0x000000011717a836 */ /* 0x000fe20000000000 */
[----:B------:R-:W-:Y:S01]  /*08c0*/  ISETP.GE.AND P5, PT, R22, RZ, PT ;  /* 0x000000ff1600720c */ /* 0x000fe20003fa6270 */
[----:B------:R-:W-:Y:S01]  /*08d0*/  @!P4 IMAD.MOV R4, RZ, RZ, -R4 ;  /* 0x000000ffff04c224 */ /* 0x000fe200078e0a04 */
[----:B------:R-:W-:Y:S01]  /*08e0*/  ISETP.GE.AND P2, PT, R24, RZ, PT ;  /* 0x000000ff1800720c */ /* 0x000fe20003f46270 */
[----:B------:R-:W-:Y:S01]  /*08f0*/  IMAD.X R3, RZ, RZ, RZ, P3 ;  /* 0x000000ffff037224 */ /* 0x000fe200018e06ff */
[----:B------:R-:W-:Y:S01]  /*0900*/  LOP3.LUT R6, RZ, R5, RZ, 0x33, !PT ;  /* 0x00000005ff067212 */ /* 0x000fe200078e33ff */
[----:B0-----:R-:W-:-:S02]  /*0910*/  IMAD R11, R43, 0x120, R0 ;  /* 0x000001202b0b7824 */ /* 0x001fc400078e0200 */
[----:B------:R-:W-:Y:S01]  /*0920*/  @P1 VIADD R23, R23, 0x1 ;  /* 0x0000000117171836 */ /* 0x000fe20000000000 */
[----:B------:R-:W-:Y:S01]  /*0930*/  ISETP.NE.AND P1, PT, R5, RZ, PT ;  /* 0x000000ff0500720c */ /* 0x000fe20003f25270 */
[----:B------:R-:W-:Y:S01]  /*0940*/  @!P6 IMAD.MOV R7, RZ, RZ, -R7 ;  /* 0x000000ffff07e224 */ /* 0x000fe200078e0a07 */
[----:B------:R-:W-:Y:S01]  /*0950*/  LEA R15, R11, UR4, 0x2 ;  /* 0x000000040b0f7c11 */ /* 0x000fe2000f8e10ff */
[----:B------:R-:W-:Y:S01]  /*0960*/  @!P0 IMAD.MOV R13, RZ, RZ, -R13 ;  /* 0x000000ffff0d8224 */ /* 0x000fe200078e0a0d */
[C---:B------:R-:W-:Y:S01]  /*0970*/  SEL R10, R6.reuse, R9, !P1 ;  /* 0x00000009060a7207 */ /* 0x040fe20004800000 */
[----:B------:R-:W-:Y:S01]  /*0980*/  @!P5 IMAD.MOV R17, RZ, RZ, -R17 ;  /* 0x000000ffff11d224 */ /* 0x000fe200078e0a11 */
[C---:B------:R-:W-:Y:S01]  /*0990*/  SEL R12, R6.reuse, R12, !P1 ;  /* 0x0000000c060c7207 */ /* 0x040fe20004800000 */
[----:B------:R-:W-:Y:S01]  /*09a0*/  @!P2 IMAD.MOV R23, RZ, RZ, -R23 ;  /* 0x000000ffff17a224 */ /* 0x000fe200078e0a17 */
[C---:B------:R-:W-:Y:S01]  /*09b0*/  SEL R8, R6.reuse, R8, !P1 ;  /* 0x0000000806087207 */ /* 0x040fe20004800000 */
[----:B------:R-:W-:Y:S01]  /*09c0*/  STS [R15], R10 ;  /* 0x0000000a0f007388 */ /* 0x000fe20000000800 */
[----:B------:R-:W-:-:S02]  /*09d0*/  SEL R18, R6, R18, !P1 ;  /* 0x0000001206127207 */ /* 0x000fc40004800000 */
[----:B------:R-:W-:Y:S01]  /*09e0*/  SEL R14, R6, R7, !P1 ;  /* 0x00000007060e7207 */ /* 0x000fe20004800000 */
[----:B------:R-:W-:Y:S01]  /*09f0*/  IMAD R7, R0, 0x20, R15 ;  /* 0x0000002000077824 */ /* 0x000fe200078e020f */
[C---:B------:R-:W-:Y:S01]  /*0a00*/  SEL R16, R6.reuse, R4, !P1 ;  /* 0x0000000406107207 */ /* 0x040fe20004800000 */
[----:B------:R-:W-:Y:S01]  /*0a10*/  STS [R15+0x80], R12 ;  /* 0x0000800c0f007388 */ /* 0x000fe20000000800 */
[C---:B------:R-:W-:Y:S02]  /*0a20*/  SEL R20, R6.reuse, R13, !P1 ;  /* 0x0000000d06147207 */ /* 0x040fe40004800000 */
[C---:B------:R-:W-:Y:S01]  /*0a30*/  SEL R22, R6.reuse, R17, !P1 ;  /* 0x0000001106167207 */ /* 0x040fe20004800000 */
[----:B------:R0:W-:Y:S01]  /*0a40*/  STS [R15+0x100], R8 ;  /* 0x000100080f007388 */ /* 0x0001e20000000800 */
[----:B------:R-:W-:Y:S02]  /*0a50*/  SEL R6, R6, R23, !P1 ;  /* 0x0000001706067207 */ /* 0x000fe40004800000 */
[----:B--2---:R-:W-:Y:S01]  /*0a60*/  IADD3 R4, P0, PT, R2, UR6, RZ ;  /* 0x0000000602047c10 */ /* 0x004fe2000ff1e0ff */
[----:B------:R-:W-:Y:S03]  /*0a70*/  STS [R15+0x180], R18 ;  /* 0x000180120f007388 */ /* 0x000fe60000000800 */
[----:B------:R-:W-:Y:S01]  /*0a80*/  IADD3.X R5, PT, PT, R3, UR7, RZ, P0, !PT ;  /* 0x0000000703057c10 */ /* 0x000fe200087fe4ff */
[----:B------:R1:W-:Y:S04]  /*0a90*/  STS [R15+0x200], R14 ;  /* 0x0002000e0f007388 */ /* 0x0003e80000000800 */
[----:B------:R2:W-:Y:S04]  /*0aa0*/  STS [R15+0x280], R16 ;  /* 0x000280100f007388 */ /* 0x0005e80000000800 */
[----:B------:R-:W-:Y:S04]  /*0ab0*/  STS [R15+0x300], R20 ;  /* 0x000300140f007388 */ /* 0x000fe80000000800 */
        /* <DEDUP_REMOVED lines=13> */
[----:B0-----:R-:W4:Y:S04]  /*0b90*/  LDG.E.U8 R8, desc[UR8][R4.64] ;  /* 0x0000000804087981 */ /* 0x001f28000c1e1100 */
[----:B------:R-:W5:Y:S04]  /*0ba0*/  LDG.E.U8 R9, desc[UR8][R4.64+0x20] ;  /* 0x0000200804097981 */ /* 0x000f68000c1e1100 */
[----:B------:R-:W5:Y:S04]  /*0bb0*/  LDG.E.U8 R10, desc[UR8][R4.64+0x40] ;  /* 0x00004008040a7981 */ /* 0x000f68000c1e1100 */
[----:B------:R-:W5:Y:S04]  /*0bc0*/  LDG.E.U8 R12, desc[UR8][R4.64+0x60] ;  /* 0x00006008040c7981 */ /* 0x000f68000c1e1100 */
[----:B------:R-:W5:Y:S04]  /*0bd0*/  LDG.E.U8 R13, desc[UR8][R4.64+0x80] ;  /* 0x00008008040d7981 */ /* 0x000f68000c1e1100 */
[----:B-1----:R-:W5:Y:S04]  /*0be0*/  LDG.E.U8 R14, desc[UR8][R4.64+0xa0] ;  /* 0x0000a008040e7981 */ /* 0x002f68000c1e1100 */
[----:B--2---:R-:W2:Y:S04]  /*0bf0*/  LDG.E.U8 R16, desc[UR8][R4.64+0xc0] ;  /* 0x0000c00804107981 */ /* 0x004ea8000c1e1100 */
[----:B------:R-:W2:Y:S04]  /*0c00*/  LDG.E.U8 R17, desc[UR8][R4.64+0xe0] ;  /* 0x0000e00804117981 */ /* 0x000ea8000c1e1100 */
[----:B------:R-:W2:Y:S01]  /*0c10*/  LDG.E.U8 R18, desc[UR8][R4.64+0x100] ;  /* 0x0001000804127981 */ /* 0x000ea2000c1e1100 */
[----:B---3--:R-:W-:Y:S01]  /*0c20*/  IMAD R6, R0, 0x8, R11 ;  /* 0x0000000800067824 */ /* 0x008fe200078e020b */
[----:B------:R-:W-:Y:S01]  /*0c30*/  ISETP.NE.AND P0, PT, R31, RZ, PT ;  /* 0x000000ff1f00720c */ /* 0x000fe20003f05270 */
[----:B------:R-:W-:Y:S01]  /*0c40*/  IMAD R11, R11, -0x3, R15 ;  /* 0xfffffffd0b0b7824 */ /* 0x000fe200078e020f */
[----:B------:R-:W-:Y:S01]  /*0c50*/  BSSY.RECONVERGENT B0, `(.L_x_203) ;  /* 0x00002cf000007945 */ /* 0x000fe20003800200 */
[----:B------:R-:W-:-:S03]  /*0c60*/  IMAD R6, R6, -0x3, R7 ;  /* 0xfffffffd06067824 */ /* 0x000fc600078e0207 */
[----:B----4-:R-:W-:Y:S04]  /*0c70*/  STS.U8 [R11], R8 ;  /* 0x000000080b007388 */ /* 0x010fe80000000000 */
[----:B-----5:R-:W-:Y:S04]  /*0c80*/  STS.U8 [R11+0x20], R9 ;  /* 0x000020090b007388 */ /* 0x020fe80000000000 */
[----:B------:R-:W-:Y:S04]  /*0c90*/  STS.U8 [R11+0x40], R10 ;  /* 0x0000400a0b007388 */ /* 0x000fe80000000000 */
[----:B------:R-:W-:Y:S04]  /*0ca0*/  STS.U8 [R11+0x60], R12 ;  /* 0x0000600c0b007388 */ /* 0x000fe80000000000 */
[----:B------:R-:W-:Y:S04]  /*0cb0*/  STS.U8 [R11+0x80], R13 ;  /* 0x0000800d0b007388 */ /* 0x000fe80000000000 */
[----:B------:R-:W-:Y:S04]  /*0cc0*/  STS.U8 [R11+0xa0], R14 ;  /* 0x0000a00e0b007388 */ /* 0x000fe80000000000 */
[----:B--2---:R-:W-:Y:S04]  /*0cd0*/  STS.U8 [R11+0xc0], R16 ;  /* 0x0000c0100b007388 */ /* 0x004fe80000000000 */
        /* <DEDUP_REMOVED lines=66> */
[----:B------:R-:W-:Y:S02]  /*1100*/  VIADDMNMX.U32 R5, R28, R5, 0xff, PT ;  /* 0x000000ff1c057446 */ /* 0x000fe40003800005 */
        /* <DEDUP_REMOVED lines=155> */
[----:B------:R-:W-:-:S02]  /*1ac0*/  LOP3.LUT R0, R19, 0xff, RZ, 0xc0, !PT ;  /* 0x000000ff13007812 */ /* 0x000fc400078ec0ff */
[----:B------:R-:W-:Y:S02]  /*1ad0*/  SEL R20, R27, R20, P1 ;  /* 0x000000141b147207 */ /* 0x000fe40000800000 */
[----:B------:R-:W-:Y:S02]  /*1ae0*/  LOP3.LUT R5, R12, R10, R5, 0xfe, !PT ;  /* 0x0000000a0c057212 */ /* 0x000fe400078efe05 */
[----:B------:R-:W-:Y:S02]  /*1af0*/  LOP3.LUT R7, R20, 0xff, RZ, 0xc0, !PT ;  /* 0x000000ff14077812 */ /* 0x000fe400078ec0ff */
[----:B------:R-:W-:Y:S02]  /*1b00*/  LOP3.LUT R5, R16, R14, R5, 0xfe, !PT ;  /* 0x0000000e10057212 */ /* 0x000fe400078efe05 */
[----:B------:R-:W-:Y:S02]  /*1b10*/  VIADDMNMX.U32 R0, R17, R0, 0xff, PT ;  /* 0x000000ff11007446 */ /* 0x000fe40003800000 */
[----:B------:R-:W-:-:S02]  /*1b20*/  ISETP.NE.AND P1, PT, R18, RZ, PT ;  /* 0x000000ff1200720c */ /* 0x000fc40003f25270 */
[----:B------:R-:W-:Y:S02]  /*1b30*/  VIADDMNMX.U32 R9, R28, R7, 0xff, PT ;  /* 0x000000ff1c097446 */ /* 0x000fe40003800007 */
[----:B------:R-:W-:Y:S02]  /*1b40*/  LOP3.LUT R7, R18, R5, RZ, 0xfc, !PT ;  /* 0x0000000512077212 */ /* 0x000fe400078efcff */
[----:B------:R-:W-:Y:S02]  /*1b50*/  SEL R0, R0, R19, !P1 ;  /* 0x0000001300007207 */ /* 0x000fe40004800000 */
[----:B------:R-:W-:Y:S01]  /*1b60*/  SEL R9, R28, R9, P0 ;  /* 0x000000091c097207 */ /* 0x000fe20000000000 */
[----:B------:R-:W-:Y:S06]  /*1b70*/  @P2 BRA `(.L_x_205) ;  /* 0x0000001c00702947 */ /* 0x000fec0003800000 */
[----:B------:R-:W0:Y:S01]  /*1b80*/  LDC.64 R4, c[0x0][0x3a0] ;  /* 0x0000e800ff047b82 */ /* 0x000e220000000a00 */
[----:B------:R-:W-:-:S04]  /*1b90*/  LOP3.LUT R0, R0, 0xff, RZ, 0xc0, !PT ;  /* 0x000000ff00007812 */ /* 0x000fc800078ec0ff */
[----:B------:R-:W-:-:S05]  /*1ba0*/  LOP3.LUT R6, R0, 0x6500, RZ, 0xfc, !PT ;  /* 0x0000650000067812 */ /* 0x000fca00078efcff */
[----:B0-----:R0:W-:Y:S01]  /*1bb0*/  ST.E.64.STRONG.GPU desc[UR8][R4.64+0x100], R6 ;  /* 0x0001000604007985 */ /* 0x0011e2000c10fb08 */
[----:B------:R-:W-:Y:S05]  /*1bc0*/  BRA `(.L_x_205) ;  /* 0x0000001c005c7947 */ /* 0x000fea0003800000 */
.L_x_204:
        /* <DEDUP_REMOVED lines=36> */
[----:B-----5:R-:W0:Y:S01]  /*1e10*/  @P2 LDS R41, [R5+0x478] ;  /* 0x0004780005292984 */ /* 0x020e220000000800 */
        /* <DEDUP_REMOVED lines=8> */
[----:B------:R-:W-:-:S05]  /*1ea0*/  LOP3.LUT R7, R4, 0xff, RZ, 0xc0, !PT ;  /* 0x000000ff04077812 */ /* 0x000fca00078ec0ff */
[----:B------:R-:W1:Y:S01]  /*1eb0*/  SHFL.UP PT, R4, R7, 0x1, RZ ;  /* 0x0420000007047989 */ /* 0x000e6200000e00ff */
[----:B0-----:R-:W-:-:S04]  /*1ec0*/  ISETP.NE.OR P0, PT, R41, R32, P0 ;  /* 0x000000202900720c */ /* 0x001fc80000705670 */
[----:B------:R-:W-:-:S04]  /*1ed0*/  ISETP.NE.OR P0, PT, R33, R34, P0 ;  /* 0x000000222100720c */ /* 0x000fc80000705670 */
[----:B------:R-:W-:-:S04]  /*1ee0*/  ISETP.NE.OR P0, PT, R34, R35, P0 ;  /* 0x000000232200720c */ /* 0x000fc80000705670 */
[----:B------:R-:W-:Y:S02]  /*1ef0*/  ISETP.NE.OR P0, PT, R35, R36, P0 ;  /* 0x000000242300720c */ /* 0x000fe40000705670 */
[----:B-1----:R-:W-:Y:S02]  /*1f00*/  LOP3.LUT R4, R4, 0xff, RZ, 0xc0, !PT ;  /* 0x000000ff04047812 */ /* 0x002fe400078ec0ff */
        /* <DEDUP_REMOVED lines=14> */
[CC--:B------:R-:W-:Y:S02]  /*1ff0*/  LOP3.LUT P0, RZ, R5.reuse, R4.reuse, RZ, 0xfc, !PT ;  /* 0x0000000405ff7212 */ /* 0x0c0fe4000780fcff */
        /* <DEDUP_REMOVED lines=8> */
[----:B------:R-:W-:Y:S02]  /*2080*/  ISETP.NE.AND P3, PT, R0, 0x1f, PT ;  /* 0x0000001f0000780c */ /* 0x000fe40003f65270 */
[CCC-:B------:R-:W-:Y:S02]  /*2090*/  LOP3.LUT R8, R7.reuse, R5.reuse, R4.reuse, 0xfe, !PT ;  /* 0x0000000507087212 */ /* 0x1c0fe400078efe04 */
[----:B------:R-:W-:Y:S02]  /*20a0*/  LOP3.LUT P0, RZ, R7, R5, R4, 0xfe, !PT ;  /* 0x0000000507ff7212 */ /* 0x000fe4000780fe04 */
[----:B-1----:R-:W-:Y:S01]  /*20b0*/  LOP3.LUT R10, R10, 0xff, RZ, 0xc0, !PT ;  /* 0x000000ff0a0a7812 */ /* 0x002fe200078ec0ff */
[----:B------:R-:W0:Y:S03]  /*20c0*/  SHFL.UP PT, R4, R8, 0x4, RZ ;  /* 0x0480000008047989 */ /* 0x000e2600000e00ff */
[----:B------:R-:W-:-:S03]  /*20d0*/  VIADDMNMX.U32 R5, R10, R9, 0xff, PT ;  /* 0x000000ff0a057446 */ /* 0x000fc60003800009 */
[----:B------:R-:W-:Y:S02]  /*20e0*/  @!P3 LEA R18, R43, UR4, 0x3 ;  /* 0x000000042b12bc11 */ /* 0x000fe4000f8e18ff */
[----:B------:R-:W-:-:S04]  /*20f0*/  @P2 SEL R42, R5, R42, !P0 ;  /* 0x0000002a052a2207 */ /* 0x000fc80004000000 */
        /* <DEDUP_REMOVED lines=100> */
[C---:B------:R-:W-:Y:S02]  /*2740*/  ISETP.NE.AND P0, PT, R8.reuse, RZ, PT ;  /* 0x000000ff0800720c */ /* 0x040fe40003f05270 */
[----:B------:R-:W-:Y:S02]  /*2750*/  VIADDMNMX.U32 R0, R5, R0, 0xff, PT ;  /* 0x000000ff05007446 */ /* 0x000fe40003800000 */
[----:B------:R-:W-:-:S03]  /*2760*/  SEL R5, R8, RZ, P1 ;  /* 0x000000ff08057207 */ /* 0x000fc60000800000 */
[----:B------:R-:W-:Y:S02]  /*2770*/  @P1 SEL R17, R0, R11, !P0 ;  /* 0x0000000b00111207 */ /* 0x000fe40004000000 */
[----:B------:R-:W-:Y:S02]  /*2780*/  LOP3.LUT R8, R6, R5, RZ, 0xfc, !PT ;  /* 0x0000000506087212 */ /* 0x000fe400078efcff */
[----:B------:R-:W-:Y:S01]  /*2790*/  PRMT R11, R17, 0x7610, R11 ;  /* 0x00007610110b7816 */ /* 0x000fe2000000000b */
[----:B------:R-:W-:Y:S06]  /*27a0*/  BRA `(.L_x_207) ;  /* 0x0000000c00807947 */ /* 0x000fec0003800000 */
.L_x_206:
        /* <DEDUP_REMOVED lines=13> */
.L_x_208:
[----:B------:R-:W-:Y:S05]  /*2880*/  NANOSLEEP 0x1c2 ;  /* 0x000001c20000795d */ /* 0x000fea0003800000 */
[----:B------:R-:W-:Y:S01]  /*2890*/  NOP ;  /* 0x0000000000007918 */ /* 0x000fe20000000000 */
.L_x_209:
[----:B--2---:R-:W-:-:S07]  /*28a0*/  IMAD.WIDE R6, R48, 0x8, R6 ;  /* 0x0000000830067825 */ /* 0x004fce00078e0206 */
.L_x_211:
        /* <DEDUP_REMOVED lines=8> */
.L_x_258:
[----:B------:R-:W-:Y:S05]  /*2930*/  @P5 BRA `(.L_x_211) ;  /* 0xfffffffc00dc5947 */ /* 0x000fea000383ffff */
[----:B------:R-:W-:Y:S01]  /*2940*/  UMOV UR5, 0xffffffff ;  /* 0xffffffff00057882 */ /* 0x000fe20000000000 */
[----:B------:R-:W-:Y:S02]  /*2950*/  ISETP.NE.AND P5, PT, R46, 0x65, PT ;  /* 0x000000652e00780c */ /* 0x000fe40003fa5270 */
[----:B------:R-:W-:Y:S11]  /*2960*/  BRA.DIV UR5, `(.L_x_212) ;  /* 0x0000005605d07947 */ /* 0x000ff6000b800000 */
[----:B------:R-:W0:Y:S01]  /*2970*/  S2R R30, SR_GEMASK ;  /* 0x00000000001e7919 */ /* 0x000e220000003c00 */
[----:B------:R-:W-:Y:S01]  /*2980*/  VOTE.ANY R12, PT, !P5 ;  /* 0x00000000000c7806 */ /* 0x000fe200068e0100 */
[----:B------:R-:W-:Y:S01]  /*2990*/  IMAD.MOV.U32 R19, RZ, RZ, R5 ;  /* 0x000000ffff137224 */ /* 0x000fe200078e0005 */
[----:B------:R-:W-:Y:S01]  /*29a0*/  LOP3.LUT R6, R4, 0xff, RZ, 0xc0, !PT ;  /* 0x000000ff04067812 */ /* 0x000fe200078ec0ff */
[----:B------:R-:W-:Y:S01]  /*29b0*/  VIADD R45, R0, 0x2 ;  /* 0x00000002002d7836 */ /* 0x000fe20000000000 */
        /* <DEDUP_REMOVED lines=68> */
.L_x_272:
[----:B------:R-:W-:Y:S05]  /*2e00*/  @!P5 BRA `(.L_x_213) ;  /* 0x000000040068d947 */ /* 0x000fea0003800000 */
.L_x_217:
[----:B------:R-:W-:Y:S02]  /*2e10*/  IMAD.MOV.U32 R4, RZ, RZ, R46 ;  /* 0x000000ffff047224 */ /* 0x000fe400078e002e */
[----:B------:R-:W-:Y:S02]  /*2e20*/  IMAD.MOV.U32 R5, RZ, RZ, R47 ;  /* 0x000000ffff057224 */ /* 0x000fe400078e002f */
[----:B------:R-:W-:-:S07]  /*2e30*/  IMAD.WIDE R4, R51, 0x8, R4 ;  /* 0x0000000833047825 */ /* 0x000fce00078e0204 */
.L_x_215:
        /* <DEDUP_REMOVED lines=8> */
.L_x_275:
        /* <DEDUP_REMOVED lines=78> */
.L_x_289:
[----:B------:R-:W-:Y:S05]  /*33a0*/  @P5 BRA `(.L_x_217) ;  /* 0xfffffff800985947 */ /* 0x000fea000383ffff */
.L_x_213:
        /* <DEDUP_REMOVED lines=10> */
[----:B------:R-:W-:Y:S02]  /*3450*/  UMOV UR5, 0x400 ;  /* 0x0000040000057882 */ /* 0x000fe40000000000 */
[----:B------:R-:W-:-:S05]  /*3460*/  ISETP.NE.AND P0, PT, R0, RZ, PT ;  /* 0x000000ff0000720c */ /* 0x000fca0003f05270 */
[----:B------:R-:W1:Y:S08]  /*3470*/  LDC.64 R4, c[0x0][0x3a0] ;  /* 0x0000e800ff047b82 */ /* 0x000e700000000a00 */
[----:B------:R-:W-:Y:S02]  /*3480*/  @!P0 LOP3.LUT R0, R17, 0xff, RZ, 0xc0, !PT ;  /* 0x000000ff11008812 */ /* 0x000fe400078ec0ff */
[----:B------:R-:W-:-:S04]  /*3490*/  @!P0 LOP3.LUT R7, R10, 0xff, RZ, 0xc0, !PT ;  /* 0x000000ff0a078812 */ /* 0x000fc800078ec0ff */
[----:B------:R-:W-:Y:S01]  /*34a0*/  @!P0 VIADDMNMX.U32 R0, R0, R7, 0xff, PT ;  /* 0x000000ff00008446 */ /* 0x000fe20003800007 */
[----:B0-----:R-:W-:Y:S01]  /*34b0*/  ULEA UR5, UR6, UR5, 0x18 ;  /* 0x0000000506057291 */ /* 0x001fe2000f8ec0ff */
[----:B------:R-:W-:Y:S02]  /*34c0*/  LOP3.LUT R7, R19, R18, R9, 0xfe, !PT ;  /* 0x0000001213077212 */ /* 0x000fe400078efe09 */
        /* <DEDUP_REMOVED lines=9> */
.L_x_219:
[----:B------:R-:W-:Y:S05]  /*3560*/  BSYNC.RECONVERGENT B1 ;  /* 0x0000000000017941 */ /* 0x000fea0003800200 */
.L_x_218:
[----:B------:R1:W-:Y:S01]  /*3570*/  @!P1 STS [R12+0x48], R19 ;  /* 0x000048130c009388 */ /* 0x0003e20000000800 */
[----:B------:R-:W-:Y:S01]  /*3580*/  @!P1 IMAD.MOV.U32 R8, RZ, RZ, R19 ;  /* 0x000000ffff089224 */ /* 0x000fe200078e0013 */
[----:B------:R-:W-:Y:S02]  /*3590*/  @!P1 PRMT R11, R17, 0x7610, R11 ;  /* 0x00007610110b9816 */ /* 0x000fe4000000000b */
[----:B------:R1:W-:Y:S05]  /*35a0*/  @!P1 STS.U8 [R12+0x4c], R17 ;  /* 0x00004c110c009388 */ /* 0x0003ea0000000000 */
.L_x_207:
        /* <DEDUP_REMOVED lines=8> */
[----:B------:R-:W-:-:S03]  /*3630*/  @P1 LOP3.LUT R5, R11, 0xff, RZ, 0xc0, !PT ;  /* 0x000000ff0b051812 */ /* 0x000fc600078ec0ff */
        /* <DEDUP_REMOVED lines=48> */
.L_x_205:
[----:B------:R-:W-:Y:S05]  /*3940*/  BSYNC.RECONVERGENT B0 ;  /* 0x0000000000007941 */ /* 0x000fea0003800200 */
.L_x_203:
[----:B------:R-:W2:Y:S01]  /*3950*/  S2R R0, SR_TID.X ;  /* 0x0000000000007919 */ /* 0x000ea20000002100 */
[----:B------:R-:W3:Y:S01]  /*3960*/  S2UR UR6, SR_CgaCtaId ;  /* 0x00000000000679c3 */ /* 0x000ee20000008800 */
[----:B------:R-:W-:Y:S01]  /*3970*/  UMOV UR5, 0x400 ;  /* 0x0000040000057882 */ /* 0x000fe20000000000 */
[----:B0-----:R-:W0:Y:S06]  /*3980*/  S2R R4, SR_LANEID ;  /* 0x0000000000047919 */ /* 0x001e2c0000000000 */
[----:B------:R-:W-:Y:S01]  /*3990*/  BAR.SYNC.DEFER_BLOCKING 0x0 ;  /* 0x0000000000007b1d */ /* 0x000fe20000010000 */
[----:B---3--:R-:W-:-:S05]  /*39a0*/  ULEA UR5, UR6, UR5, 0x18 ;  /* 0x0000000506057291 */ /* 0x008fca000f8ec0ff */
[----:B------:R-:W3:Y:S01]  /*39b0*/  LDCU.64 UR6, c[0x0][0x398] ;  /* 0x00007300ff0677ac */ /* 0x000ee20008000a00 */
[----:B--2---:R-:W-:-:S05]  /*39c0*/  SHF.R.U32.HI R5, RZ, 0x5, R0 ;  /* 0x00000005ff057819 */ /* 0x004fca0000011600 */
[----:B0-----:R-:W-:-:S04]  /*39d0*/  IMAD R5, R5, 0x120, R4 ;  /* 0x0000012005057824 */ /* 0x001fc800078e0204 */
[----:B------:R-:W-:Y:S01]  /*39e0*/  IMAD R6, R4, 0x8, R5 ;  /* 0x0000000804067824 */ /* 0x000fe200078e0205 */
[----:B------:R-:W-:Y:S02]  /*39f0*/  LEA R0, R5, UR5, 0x2 ;  /* 0x0000000505007c11 */ /* 0x000fe4000f8e10ff */
[----:B---3--:R-:W-:-:S03]  /*3a00*/  IADD3 R2, P0, PT, R2, UR6, RZ ;  /* 0x0000000602027c10 */ /* 0x008fc6000ff1e0ff */
[--C-:B------:R-:W-:Y:S02]  /*3a10*/  IMAD R7, R4, 0x20, R0.reuse ;  /* 0x0000002004077824 */ /* 0x100fe400078e0200 */
[----:B------:R-:W-:Y:S01]  /*3a20*/  IMAD R0, R5, -0x3, R0 ;  /* 0xfffffffd05007824 */ /* 0x000fe200078e0200 */
[----:B------:R-:W-:Y:S01]  /*3a30*/  IADD3.X R3, PT, PT, R3, UR7, RZ, P0, !PT ;  /* 0x0000000703037c10 */ /* 0x000fe200087fe4ff */
        /* <DEDUP_REMOVED lines=12> */
[----:B------:R-:W2:Y:S04]  /*3b00*/  LDS.U8 R7, [R0+0x20] ;  /* 0x0000200000077984 */ /* 0x000ea80000000000 */
[----:B------:R-:W3:Y:S04]  /*3b10*/  LDS.U8 R11, [R0+0x40] ;  /* 0x00004000000b7984 */ /* 0x000ee80000000000 */
[----:B------:R-:W4:Y:S04]  /*3b20*/  LDS.U8 R13, [R0+0x60] ;  /* 0x00006000000d7984 */ /* 0x000f280000000000 */
[----:B------:R-:W5:Y:S04]  /*3b30*/  LDS.U8 R15, [R0+0x80] ;  /* 0x00008000000f7984 */ /* 0x000f680000000000 */
[----:B-1----:R-:W1:Y:S04]  /*3b40*/  LDS.U8 R17, [R0+0xa0] ;  /* 0x0000a00000117984 */ /* 0x002e680000000000 */
[----:B------:R-:W1:Y:S04]  /*3b50*/  LDS.U8 R19, [R0+0xc0] ;  /* 0x0000c00000137984 */ /* 0x000e680000000000 */
[----:B------:R-:W1:Y:S04]  /*3b60*/  LDS.U8 R21, [R0+0xe0] ;  /* 0x0000e00000157984 */ /* 0x000e680000000000 */
[----:B------:R-:W1:Y:S04]  /*3b70*/  LDS.U8 R23, [R0+0x100] ;  /* 0x0001000000177984 */ /* 0x000e680000000000 */
[----:B0-----:R-:W-:Y:S04]  /*3b80*/  STG.E.U8 desc[UR8][R2.64], R5 ;  /* 0x0000000502007986 */ /* 0x001fe8000c101108 */
[----:B--2---:R-:W-:Y:S04]  /*3b90*/  STG.E.U8 desc[UR8][R2.64+0x20], R7 ;  /* 0x0000200702007986 */ /* 0x004fe8000c101108 */
        /* <DEDUP_REMOVED lines=8> */
.L_x_202:
[----:B------:R-:W-:-:S13]  /*3c20*/  ISETP.NE.AND P0, PT, R0, RZ, PT ;  /* 0x000000ff0000720c */ /* 0x000fda0003f05270 */
        /* <DEDUP_REMOVED lines=8> */
[----:B------:R-:W-:-:S06]  /*3cb0*/  IABS R4, R6 ;  /* 0x0000000600047213 */ /* 0x000fcc0000000000 */
[----:B0-----:R-:W0:Y:S02]  /*3cc0*/  MUFU.RCP R10, R10 ;  /* 0x0000000a000a7308 */ /* 0x001e240000001000 */
[----:B0-----:R-:W-:Y:S01]  /*3cd0*/  VIADD R11, R10, 0xffffffe ;  /* 0x0ffffffe0a0b7836 */ /* 0x001fe20000000000 */
[----:B-1----:R-:W-:-:S05]  /*3ce0*/  LOP3.LUT R10, R29, 0x3e0, RZ, 0xc0, !PT ;  /* 0x000003e01d0a7812 */ /* 0x002fca00078ec0ff */
        /* <DEDUP_REMOVED lines=47> */
.L_x_221:
[----:B------:R-:W-:Y:S05]  /*3fe0*/  BSYNC.RECONVERGENT B0 ;  /* 0x0000000000007941 */ /* 0x000fea0003800200 */
.L_x_220:
        /* <DEDUP_REMOVED lines=16> */
.L_x_223:
[----:B------:R-:W-:Y:S05]  /*40f0*/  BSYNC.RECONVERGENT B0 ;  /* 0x0000000000007941 */ /* 0x000fea0003800200 */
.L_x_222:
        /* <DEDUP_REMOVED lines=17> */
.L_x_225:
[----:B------:R-:W-:Y:S05]  /*4210*/  BSYNC.RECONVERGENT B0 ;  /* 0x0000000000007941 */ /* 0x000fea0003800200 */
.L_x_224:
        /* <DEDUP_REMOVED lines=20> */
.L_x_227:
[----:B------:R-:W-:Y:S05]  /*4360*/  BSYNC.RECONVERGENT B0 ;  /* 0x0000000000007941 */ /* 0x000fea0003800200 */
.L_x_226:
        /* <DEDUP_REMOVED lines=19> */
.L_x_229:
[----:B------:R-:W-:Y:S05]  /*44a0*/  BSYNC.RECONVERGENT B0 ;  /* 0x0000000000007941 */ /* 0x000fea0003800200 */
.L_x_228:
        /* <DEDUP_REMOVED lines=20> */
.L_x_231:
[----:B------:R-:W-:Y:S05]  /*45f0*/  BSYNC.RECONVERGENT B0 ;  /* 0x0000000000007941 */ /* 0x000fea0003800200 */
.L_x_230:
        /* <DEDUP_REMOVED lines=19> */
.L_x_233:
[----:B------:R-:W-:Y:S05]  /*4730*/  BSYNC.RECONVERGENT B0 ;  /* 0x0000000000007941 */ /* 0x000fea0003800200 */
.L_x_232:
        /* <DEDUP_REMOVED lines=18> */
.L_x_235:
[----:B------:R-:W-:Y:S05]  /*4860*/  BSYNC.RECONVERGENT B0 ;  /* 0x0000000000007941 */ /* 0x000fea0003800200 */
.L_x_234:
        /* <DEDUP_REMOVED lines=17> */
.L_x_237:
[----:B------:R-:W-:Y:S05]  /*4980*/  BSYNC.RECONVERGENT B0 ;  /* 0x0000000000007941 */ /* 0x000fea0003800200 */
.L_x_236:
[----:B------:R-:W0:Y:S01]  /*4990*/  LDCU.64 UR4, c[0x0][0x390] ;  /* 0x00007200ff0477ac */ /* 0x000e220008000a00 */
[----:B------:R-:W1:Y:S01]  /*49a0*/  S2R R2, SR_LANEID ;  /* 0x0000000000027919 */ /* 0x000e620000000000 */
[----:B------:R-:W-:Y:S02]  /*49b0*/  SHF.R.U32.HI R27, RZ, 0x5, R29 ;  /* 0x00000005ff1b7819 */ /* 0x000fe4000001161d */
[----:B0-----:R-:W-:Y:S01]  /*49c0*/  IADD3 R20, P0, PT, R3, UR4, RZ ;  /* 0x0000000403147c10 */ /* 0x001fe2000ff1e0ff */
[----:B------:R-:W-:-:S04]  /*49d0*/  UMOV UR4, 0x400 ;  /* 0x0000040000047882 */ /* 0x000fc80000000000 */
[----:B------:R-:W-:Y:S01]  /*49e0*/  IMAD.X R21, RZ, RZ, UR5, P0 ;  /* 0x00000005ff157e24 */ /* 0x000fe200080e06ff */
        /* <DEDUP_REMOVED lines=12> */
[----:B------:R0:W-:Y:S04]  /*4ab0*/  STS [R33+0x180], R18 ;  /* 0x0001801221007388 */ /* 0x0001e80000000800 */
[----:B------:R1:W-:Y:S04]  /*4ac0*/  STS [R33+0x200], R19 ;  /* 0x0002001321007388 */ /* 0x0003e80000000800 */
[----:B------:R2:W-:Y:S04]  /*4ad0*/  STS [R33+0x280], R22 ;  /* 0x0002801621007388 */ /* 0x0005e80000000800 */
[----:B------:R3:W-:Y:S04]  /*4ae0*/  STS [R33+0x300], R23 ;  /* 0x0003001721007388 */ /* 0x0007e80000000800 */
[----:B------:R4:W-:Y:S04]  /*4af0*/  STS [R33+0x380], R24 ;  /* 0x0003801821007388 */ /* 0x0009e80000000800 */
[----:B------:R-:W-:Y:S01]  /*4b00*/  STS [R33+0x400], R4 ;  /* 0x0004000421007388 */ /* 0x000fe20000000800 */
        /* <DEDUP_REMOVED lines=11> */
[----:B0-----:R-:W5:Y:S02]  /*4bc0*/  LDG.E.U8 R18, desc[UR8][R20.64] ;  /* 0x0000000814127981 */ /* 0x001f64000c1e1100 */
[----:B-----5:R-:W-:-:S02]  /*4bd0*/  PRMT R7, R18, 0x7610, R7 ;  /* 0x0000761012077816 */ /* 0x020fc40000000007 */
[----:B------:R-:W5:Y:S02]  /*4be0*/  @!P0 LDG.E.U8 R18, desc[UR8][R16.64] ;  /* 0x0000000810128981 */ /* 0x000f64000c1e1100 */
[----:B------:R-:W-:Y:S02]  /*4bf0*/  PRMT R11, R7, 0x7610, R11 ;  /* 0x00007610070b7816 */ /* 0x000fe4000000000b */
[----:B------:R-:W-:-:S04]  /*4c00*/  ISETP.GE.U32.AND P0, PT, R9, R0, PT ;  /* 0x000000000900720c */ /* 0x000fc80003f06070 */
[----:B------:R-:W5:Y:S01]  /*4c10*/  @!P6 LDG.E.U8 R11, desc[UR8][R16.64+0x20] ;  /* 0x00002008100be981 */ /* 0x000f62000c1e1100 */
[----:B------:R-:W-:Y:S02]  /*4c20*/  ISETP.GE.U32.AND P6, PT, R13, R0, PT ;  /* 0x000000000d00720c */ /* 0x000fe40003fc6070 */
[C---:B-1----:R-:W-:Y:S02]  /*4c30*/  PRMT R19, R7.reuse, 0x7610, R19 ;  /* 0x0000761007137816 */ /* 0x042fe40000000013 */
[C---:B--2---:R-:W-:Y:S02]  /*4c40*/  PRMT R22, R7.reuse, 0x7610, R22 ;  /* 0x0000761007167816 */ /* 0x044fe40000000016 */
[C---:B---3--:R-:W-:Y:S02]  /*4c50*/  PRMT R23, R7.reuse, 0x7610, R23 ;  /* 0x0000761007177816 */ /* 0x048fe40000000017 */
[C---:B----4-:R-:W-:Y:S01]  /*4c60*/  PRMT R24, R7.reuse, 0x7610, R24 ;  /* 0x0000761007187816 */ /* 0x050fe20000000018 */
[----:B------:R-:W2:Y:S01]  /*4c70*/  @!P0 LDG.E.U8 R19, desc[UR8][R16.64+0x40] ;  /* 0x0000400810138981 */ /* 0x000ea2000c1e1100 */
[----:B------:R-:W-:-:S02]  /*4c80*/  PRMT R9, R7, 0x7610, R9 ;  /* 0x0000761007097816 */ /* 0x000fc40000000009 */
[----:B------:R-:W-:Y:S01]  /*4c90*/  PRMT R13, R7, 0x7610, R13 ;  /* 0x00007610070d7816 */ /* 0x000fe2000000000d */
[----:B------:R-:W3:Y:S04]  /*4ca0*/  @!P6 LDG.E.U8 R22, desc[UR8][R16.64+0x60] ;  /* 0x000060081016e981 */ /* 0x000ee8000c1e1100 */
[----:B------:R-:W4:Y:S04]  /*4cb0*/  @!P1 LDG.E.U8 R23, desc[UR8][R16.64+0x80] ;  /* 0x0000800810179981 */ /* 0x000f28000c1e1100 */
[----:B------:R-:W4:Y:S04]  /*4cc0*/  @!P2 LDG.E.U8 R24, desc[UR8][R16.64+0xa0] ;  /* 0x0000a0081018a981 */ /* 0x000f28000c1e1100 */
[----:B------:R-:W4:Y:S04]  /*4cd0*/  @!P3 LDG.E.U8 R9, desc[UR8][R16.64+0xc0] ;  /* 0x0000c0081009b981 */ /* 0x000f28000c1e1100 */
[----:B------:R-:W4:Y:S04]  /*4ce0*/  @!P4 LDG.E.U8 R13, desc[UR8][R16.64+0xe0] ;  /* 0x0000e008100dc981 */ /* 0x000f28000c1e1100 */
[----:B------:R-:W4:Y:S01]  /*4cf0*/  @!P5 LDG.E.U8 R7, desc[UR8][R16.64+0x100] ;  /* 0x000100081007d981 */ /* 0x000f22000c1e1100 */
[----:B------:R-:W-:-:S02]  /*4d00*/  IMAD R21, R2, 0x8, R25 ;  /* 0x0000000802157824 */ /* 0x000fc400078e0219 */
[----:B------:R-:W-:Y:S02]  /*4d10*/  IMAD R26, R25, -0x3, R33 ;  /* 0xfffffffd191a7824 */ /* 0x000fe400078e0221 */
[----:B------:R-:W-:Y:S01]  /*4d20*/  IMAD R28, R21, -0x3, R8 ;  /* 0xfffffffd151c7824 */ /* 0x000fe200078e0208 */
[----:B------:R-:W-:Y:S02]  /*4d30*/  ISETP.NE.AND P0, PT, R31, RZ, PT ;  /* 0x000000ff1f00720c */ /* 0x000fe40003f05270 */
[----:B-----5:R-:W-:Y:S04]  /*4d40*/  STS.U8 [R26], R18 ;  /* 0x000000121a007388 */ /* 0x020fe80000000000 */
[----:B------:R-:W-:Y:S04]  /*4d50*/  STS.U8 [R26+0x20], R11 ;  /* 0x0000200b1a007388 */ /* 0x000fe80000000000 */
[----:B--2---:R-:W-:Y:S04]  /*4d60*/  STS.U8 [R26+0x40], R19 ;  /* 0x000040131a007388 */ /* 0x004fe80000000000 */
[----:B---3--:R-:W-:Y:S04]  /*4d70*/  STS.U8 [R26+0x60], R22 ;  /* 0x000060161a007388 */ /* 0x008fe80000000000 */
[----:B----4-:R-:W-:Y:S04]  /*4d80*/  STS.U8 [R26+0x80], R23 ;  /* 0x000080171a007388 */ /* 0x010fe80000000000 */
        /* <DEDUP_REMOVED lines=17> */
[C---:B------:R-:W-:Y:S01]  /*4ea0*/  LEA R13, R29.reuse, UR4, 0x2 ;  /* 0x000000041d0d7c11 */ /* 0x040fe2000f8e10ff */
[C---:B------:R-:W-:Y:S01]  /*4eb0*/  IMAD R11, R29.reuse, 0x9, RZ ;  /* 0x000000091d0b7824 */ /* 0x040fe200078e02ff */
[----:B------:R-:W-:Y:S01]  /*4ec0*/  ISETP.NE.AND P6, PT, R29, RZ, PT ;  /* 0x000000ff1d00720c */ /* 0x000fe20003fc5270 */
[----:B------:R-:W-:Y:S01]  /*4ed0*/  IMAD.MOV.U32 R9, RZ, RZ, 0x1 ;  /* 0x00000001ff097424 */ /* 0x000fe200078e00ff */
[----:B------:R-:W-:Y:S01]  /*4ee0*/  ISETP.NE.AND P1, PT, R37, R14, PT ;  /* 0x0000000e2500720c */ /* 0x000fe20003f25270 */
[----:B------:R-:W-:Y:S01]  /*4ef0*/  STS [R13+0x47c], R4 ;  /* 0x00047c040d007388 */ /* 0x000fe20000000800 */
[----:B------:R-:W-:Y:S01]  /*4f00*/  P2R R7, PR, RZ, 0x40 ;  /* 0x00000040ff077803 */ /* 0x000fe20000000000 */
[C---:B------:R-:W-:Y:S01]  /*4f10*/  VIADD R31, R11.reuse, 0x6 ;  /* 0x000000060b1f7836 */ /* 0x040fe20000000000 */
[----:B------:R-:W-:Y:S01]  /*4f20*/  BAR.SYNC.DEFER_BLOCKING 0x0 ;  /* 0x0000000000007b1d */ /* 0x000fe20000010000 */
[----:B------:R-:W-:Y:S02]  /*4f30*/  ISETP.NE.AND P0, PT, R10, R37, PT ;  /* 0x000000250a00720c */ /* 0x000fe40003f05270 */
[----:B------:R-:W-:-:S02]  /*4f40*/  ISETP.NE.AND P3, PT, R11, R0, PT ;  /* 0x000000000b00720c */ /* 0x000fc40003f65270 */
[----:B------:R-:W-:Y:S01]  /*4f50*/  ISETP.NE.AND P5, PT, R35, R12, PT ;  /* 0x0000000c2300720c */ /* 0x000fe20003fa5270 */
[----:B------:R-:W-:Y:S01]  /*4f60*/  BSSY.RECONVERGENT B0, `(.L_x_239) ;  /* 0x00000ba000007945 */ /* 0x000fe20003800200 */
[----:B------:R-:W-:Y:S01]  /*4f70*/  ISETP.NE.AND P2, PT, R14, R35, PT ;  /* 0x000000230e00720c */ /* 0x000fe20003f45270 */
[----:B------:R0:W5:Y:S02]  /*4f80*/  @P6 LDS R7, [R13+0x478] ;  /* 0x000478000d076984 */ /* 0x0001640000000800 */
[----:B0-----:R-:W-:-:S05]  /*4f90*/  VIADD R13, R11, 0x2 ;  /* 0x000000020b0d7836 */ /* 0x001fca0000000000 */
[----:B------:R-:W-:Y:S01]  /*4fa0*/  ISETP.EQ.OR P1, PT, R13, R0, P1 ;  /* 0x000000000d00720c */ /* 0x000fe20000f22670 */
[----:B------:R-:W-:Y:S01]  /*4fb0*/  VIADD R13, R11, 0x4 ;  /* 0x000000040b0d7836 */ /* 0x000fe20000000000 */
[----:B-----5:R-:W-:Y:S01]  /*4fc0*/  @P6 ISETP.NE.AND P4, PT, R7, R10, PT ;  /* 0x0000000a0700620c */ /* 0x020fe20003f85270 */
[----:B------:R-:W-:-:S03]  /*4fd0*/  VIADD R7, R11, 0x1 ;  /* 0x000000010b077836 */ /* 0x000fc60000000000 */
[----:B------:R-:W-:Y:S02]  /*4fe0*/  @P6 SEL R9, RZ, 0x1, !P4 ;  /* 0x00000001ff096807 */ /* 0x000fe40006000000 */
[----:B------:R-:W-:Y:S01]  /*4ff0*/  ISETP.EQ.OR P0, PT, R7, R0, P0 ;  /* 0x000000000700720c */ /* 0x000fe20000702670 */
[----:B------:R-:W-:Y:S01]  /*5000*/  VIADD R7, R11, 0x3 ;  /* 0x000000030b077836 */ /* 0x000fe20000000000 */
[----:B------:R-:W-:Y:S02]  /*5010*/  SEL R9, R9, 0x1, P3 ;  /* 0x0000000109097807 */ /* 0x000fe40001800000 */
[----:B------:R-:W-:Y:S02]  /*5020*/  ISETP.NE.AND P3, PT, R15, R6, PT ;  /* 0x000000060f00720c */ /* 0x000fe40003f65270 */
[-C--:B------:R-:W-:Y:S02]  /*5030*/  ISETP.EQ.OR P6, PT, R13, R0.reuse, P5 ;  /* 0x000000000d00720c */ /* 0x080fe40002fc2670 */
[----:B------:R-:W-:Y:S01]  /*5040*/  ISETP.NE.AND P4, PT, R12, R15, PT ;  /* 0x0000000f0c00720c */ /* 0x000fe20003f85270 */
[----:B------:R-:W-:Y:S01]  /*5050*/  VIADD R15, R11, 0x5 ;  /* 0x000000050b0f7836 */ /* 0x000fe20000000000 */
[----:B------:R-:W-:-:S02]  /*5060*/  ISETP.EQ.OR P3, PT, R31, R0, P3 ;  /* 0x000000001f00720c */ /* 0x000fc40001f62670 */
[-C--:B------:R-:W-:Y:S01]  /*5070*/  ISETP.EQ.OR P2, PT, R7, R0.reuse, P2 ;  /* 0x000000000700720c */ /* 0x080fe20001742670 */
[C---:B------:R-:W-:Y:S01]  /*5080*/  VIADD R7, R11.reuse, 0x7 ;  /* 0x000000070b077836 */ /* 0x040fe20000000000 */
[----:B------:R-:W-:Y:S01]  /*5090*/  P2R R12, PR, RZ, 0x40 ;  /* 0x00000040ff0c7803 */ /* 0x000fe20000000000 */
[----:B------:R-:W-:Y:S01]  /*50a0*/  VIADD R11, R11, 0x8 ;  /* 0x000000080b0b7836 */ /* 0x000fe20000000000 */
[----:B------:R-:W-:Y:S02]  /*50b0*/  P2R R10, PR, RZ, 0x8 ;  /* 0x00000008ff0a7803 */ /* 0x000fe40000000000 */
[----:B------:R-:W-:Y:S02]  /*50c0*/  ISETP.EQ.OR P5, PT, R15, R0, P4 ;  /* 0x000000000f00720c */ /* 0x000fe400027a2670 */
[----:B------:R-:W-:Y:S02]  /*50d0*/  ISETP.NE.AND P3, PT, R12, RZ, PT ;  /* 0x000000ff0c00720c */ /* 0x000fe40003f65270 */
[----:B------:R-:W-:-:S02]  /*50e0*/  PLOP3.LUT P6, PT, P2, P0, P1, 0xfe, 0x0 ;  /* 0x000000000000781c */ /* 0x000fc400017c1f16 */
[----:B------:R-:W-:Y:S02]  /*50f0*/  P2R R13, PR, RZ, 0x20 ;  /* 0x00000020ff0d7803 */ /* 0x000fe40000000000 */
[----:B------:R-:W-:Y:S02]  /*5100*/  PLOP3.LUT P6, PT, P5, P6, P3, 0xfe, 0x0 ;  /* 0x000000000000781c */ /* 0x000fe40002fcdf36 */
[----:B------:R-:W-:Y:S02]  /*5110*/  ISETP.NE.AND P5, PT, R5, R4, PT ;  /* 0x000000040500720c */ /* 0x000fe40003fa5270 */
[C---:B--2---:R-:W-:Y:S02]  /*5120*/  VIADDMNMX.U32 R4, R17.reuse, R8, 0xff, PT ;  /* 0x000000ff11047446 */ /* 0x044fe40003800008 */
[----:B------:R-:W-:Y:S02]  /*5130*/  ISETP.NE.AND P4, PT, R6, R5, PT ;  /* 0x000000050600720c */ /* 0x000fe40003f85270 */
[----:B------:R-:W-:-:S02]  /*5140*/  SEL R4, R17, R4, P0 ;  /* 0x0000000411047207 */ /* 0x000fc40000000000 */
[----:B------:R-:W-:Y:S02]  /*5150*/  ISETP.EQ.OR P4, PT, R7, R0, P4 ;  /* 0x000000000700720c */ /* 0x000fe40002782670 */
[----:B------:R-:W-:Y:S02]  /*5160*/  LOP3.LUT R5, R4, 0xff, RZ, 0xc0, !PT ;  /* 0x000000ff04057812 */ /* 0x000fe400078ec0ff */
[----:B------:R-:W-:Y:S02]  /*5170*/  ISETP.NE.AND P3, PT, R10, RZ, PT ;  /* 0x000000ff0a00720c */ /* 0x000fe40003f65270 */
[C---:B---3--:R-:W-:Y:S02]  /*5180*/  VIADDMNMX.U32 R5, R18.reuse, R5, 0xff, PT ;  /* 0x000000ff12057446 */ /* 0x048fe40003800005 */
[----:B------:R-:W-:Y:S02]  /*5190*/  P2R R15, PR, RZ, 0x1 ;  /* 0x00000001ff0f7803 */ /* 0x000fe40000000000 */
[----:B------:R-:W-:-:S02]  /*51a0*/  SEL R5, R18, R5, P1 ;  /* 0x0000000512057207 */ /* 0x000fc40000800000 */
[----:B------:R-:W-:Y:S02]  /*51b0*/  ISETP.NE.AND P0, PT, R12, RZ, PT ;  /* 0x000000ff0c00720c */ /* 0x000fe40003f05270 */
[----:B------:R-:W-:Y:S02]  /*51c0*/  LOP3.LUT R4, R5, 0xff, RZ, 0xc0, !PT ;  /* 0x000000ff05047812 */ /* 0x000fe400078ec0ff */
[----:B------:R-:W-:Y:S02]  /*51d0*/  ISETP.EQ.OR P5, PT, R11, R0, P5 ;  /* 0x000000000b00720c */ /* 0x000fe40002fa2670 */
[C---:B----4-:R-:W-:Y:S02]  /*51e0*/  VIADDMNMX.U32 R4, R19.reuse, R4, 0xff, PT ;  /* 0x000000ff13047446 */ /* 0x050fe40003800004 */
[----:B------:R-:W-:Y:S02]  /*51f0*/  PLOP3.LUT P6, PT, P4, P6, P3, 0xfe, 0x0 ;  /* 0x000000000000781c */ /* 0x000fe400027cdf36 */
[----:B------:R-:W-:-:S02]  /*5200*/  SEL R4, R19, R4, P2 ;  /* 0x0000000413047207 */ /* 0x000fc40001000000 */
[----:B------:R-:W-:Y:S02]  /*5210*/  PLOP3.LUT P6, PT, P6, P5, PT, 0xf8, 0x8f ;  /* 0x00000000008f781c */ /* 0x000fe400037cbf70 */
[----:B------:R-:W-:Y:S02]  /*5220*/  LOP3.LUT R5, R4, 0xff, RZ, 0xc0, !PT ;  /* 0x000000ff04057812 */ /* 0x000fe400078ec0ff */
[----:B------:R-:W-:Y:S02]  /*5230*/  SEL R6, RZ, 0x1, !P6 ;  /* 0x00000001ff067807 */ /* 0x000fe40007000000 */
[C---:B-1----:R-:W-:Y:S02]  /*5240*/  VIADDMNMX.U32 R5, R20.reuse, R5, 0xff, PT ;  /* 0x000000ff14057446 */ /* 0x042fe40003800005 */
[----:B------:R-:W-:Y:S02]  /*5250*/  ISETP.NE.AND P6, PT, R13, RZ, PT ;  /* 0x000000ff0d00720c */ /* 0x000fe40003fc5270 */
[----:B------:R-:W-:-:S02]  /*5260*/  SEL R5, R20, R5, P0 ;  /* 0x0000000514057207 */ /* 0x000fc40000000000 */
[----:B------:R-:W-:Y:S02]  /*5270*/  ISETP.GE.AND P0, PT, R2, 0x1, PT ;  /* 0x000000010200780c */ /* 0x000fe40003f06270 */
[----:B------:R-:W-:-:S04]  /*5280*/  LOP3.LUT R4, R5, 0xff, RZ, 0xc0, !PT ;  /* 0x000000ff05047812 */ /* 0x000fc800078ec0ff */
[----:B------:R-:W-:-:S04]  /*5290*/  VIADDMNMX.U32 R4, R21, R4, 0xff, PT ;  /* 0x000000ff15047446 */ /* 0x000fc80003800004 */
        /* <DEDUP_REMOVED lines=134> */
.L_x_240:
[----:B------:R-:W-:Y:S05]  /*5b00*/  BSYNC.RECONVERGENT B0 ;  /* 0x0000000000007941 */ /* 0x000fea0003800200 */
.L_x_239:
        /* <DEDUP_REMOVED lines=35> */
.L_x_238:
[----:B------:R-:W-:-:S04]  /*5d40*/  ISETP.NE.AND P0, PT, R29, RZ, PT ;  /* 0x000000ff1d00720c */ /* 0x000fc80003f05270 */
[----:B------:R-:W-:Y:S01]  /*5d50*/  P2R R7, PR, RZ, 0x1 ;  /* 0x00000001ff077803 */ /* 0x000fe20000000000 */
[----:B------:R-:W-:-:S08]  /*5d60*/  IMAD.MOV.U32 R7, RZ, RZ, RZ ;  /* 0x000000ffff077224 */ /* 0x000fd000078e00ff */
[----:B------:R-:W0:Y:S02]  /*5d70*/  @!P0 LDC.64 R32, c[0x0][0x388] ;  /* 0x0000e200ff208b82 */ /* 0x000e240000000a00 */
[----:B0-----:R-:W-:-:S05]  /*5d80*/  @!P0 IMAD.WIDE.U32 R32, R31, 0x4, R32 ;  /* 0x000000041f208825 */ /* 0x001fca00078e0020 */
[----:B------:R0:W5:Y:S01]  /*5d90*/  @!P0 LDG.E R7, desc[UR8][R32.64] ;  /* 0x0000000820078981 */ /* 0x000162000c1e1900 */
[----:B------:R-:W-:Y:S01]  /*5da0*/  IMAD R9, R29, 0x9, RZ ;  /* 0x000000091d097824 */ /* 0x000fe200078e02ff */
[----:B------:R-:W-:Y:S02]  /*5db0*/  ISETP.NE.AND P0, PT, R10, R37, PT ;  /* 0x000000250a00720c */ /* 0x000fe40003f05270 */
[----:B--2---:R-:W-:Y:S01]  /*5dc0*/  VIADDMNMX.U32 R8, R17, R8, 0xff, PT ;  /* 0x000000ff11087446 */ /* 0x004fe20003800008 */
[----:B------:R-:W-:Y:S01]  /*5dd0*/  VIADD R11, R9, 0x1 ;  /* 0x00000001090b7836 */ /* 0x000fe20000000000 */
[----:B------:R-:W-:Y:S02]  /*5de0*/  ISETP.NE.AND P1, PT, R37, R14, PT ;  /* 0x0000000e2500720c */ /* 0x000fe40003f25270 */
[----:B------:R-:W-:Y:S02]  /*5df0*/  ISETP.NE.AND P2, PT, R14, R35, PT ;  /* 0x000000230e00720c */ /* 0x000fe40003f45270 */
[----:B------:R-:W-:Y:S01]  /*5e00*/  ISETP.EQ.OR P0, PT, R11, R0, P0 ;  /* 0x000000000b00720c */ /* 0x000fe20000702670 */
[----:B------:R-:W-:Y:S01]  /*5e10*/  VIADD R11, R9, 0x2 ;  /* 0x00000002090b7836 */ /* 0x000fe20000000000 */
[----:B------:R-:W-:-:S02]  /*5e20*/  ISETP.NE.AND P4, PT, R5, R4, PT ;  /* 0x000000040500720c */ /* 0x000fc40003f85270 */
[----:B------:R-:W-:Y:S02]  /*5e30*/  SEL R8, R17, R8, P0 ;  /* 0x0000000811087207 */ /* 0x000fe40000000000 */
[----:B------:R-:W-:Y:S01]  /*5e40*/  ISETP.EQ.OR P1, PT, R11, R0, P1 ;  /* 0x000000000b00720c */ /* 0x000fe20000f22670 */
[----:B------:R-:W-:Y:S01]  /*5e50*/  VIADD R11, R9, 0x3 ;  /* 0x00000003090b7836 */ /* 0x000fe20000000000 */
[----:B------:R-:W-:-:S04]  /*5e60*/  LOP3.LUT R13, R8, 0xff, RZ, 0xc0, !PT ;  /* 0x000000ff080d7812 */ /* 0x000fc800078ec0ff */
[C---:B---3--:R-:W-:Y:S02]  /*5e70*/  VIADDMNMX.U32 R13, R18.reuse, R13, 0xff, PT ;  /* 0x000000ff120d7446 */ /* 0x048fe4000380000d */
[----:B------:R-:W-:Y:S01]  /*5e80*/  ISETP.EQ.OR P3, PT, R11, R0, P2 ;  /* 0x000000000b00720c */ /* 0x000fe20001762670 */
[----:B------:R-:W-:Y:S01]  /*5e90*/  VIADD R11, R9, 0x4 ;  /* 0x00000004090b7836 */ /* 0x000fe20000000000 */
[----:B------:R-:W-:Y:S02]  /*5ea0*/  SEL R13, R18, R13, P1 ;  /* 0x0000000d120d7207 */ /* 0x000fe40000800000 */
[----:B------:R-:W-:Y:S02]  /*5eb0*/  ISETP.NE.AND P2, PT, R35, R12, PT ;  /* 0x0000000c2300720c */ /* 0x000fe40003f45270 */
[----:B------:R-:W-:Y:S02]  /*5ec0*/  LOP3.LUT R8, R13, 0xff, RZ, 0xc0, !PT ;  /* 0x000000ff0d087812 */ /* 0x000fe400078ec0ff */
[----:B0-----:R-:W-:-:S02]  /*5ed0*/  P2R R33, PR, RZ, 0x8 ;  /* 0x00000008ff217803 */ /* 0x001fc40000000000 */
[----:B----4-:R-:W-:-:S04]  /*5ee0*/  VIADDMNMX.U32 R8, R19, R8, 0xff, PT ;  /* 0x000000ff13087446 */ /* 0x010fc80003800008 */
[----:B------:R-:W-:Y:S02]  /*5ef0*/  SEL R8, R19, R8, P3 ;  /* 0x0000000813087207 */ /* 0x000fe40001800000 */
[----:B------:R-:W-:Y:S02]  /*5f00*/  ISETP.EQ.OR P3, PT, R11, R0, P2 ;  /* 0x000000000b00720c */ /* 0x000fe40001762670 */
[C---:B------:R-:W-:Y:S02]  /*5f10*/  LEA R11, R29.reuse, UR4, 0x2 ;  /* 0x000000041d0b7c11 */ /* 0x040fe4000f8e10ff */
[----:B------:R-:W-:Y:S02]  /*5f20*/  LOP3.LUT R13, R8, 0xff, RZ, 0xc0, !PT ;  /* 0x000000ff080d7812 */ /* 0x000fe400078ec0ff */
[----:B------:R-:W-:Y:S01]  /*5f30*/  ISETP.NE.AND P2, PT, R29, RZ, PT ;  /* 0x000000ff1d00720c */ /* 0x000fe20003f45270 */
[----:B------:R-:W-:Y:S01]  /*5f40*/  STS [R11+0x47c], R4 ;  /* 0x00047c040b007388 */ /* 0x000fe20000000800 */
[----:B-1----:R-:W-:-:S02]  /*5f50*/  VIADDMNMX.U32 R13, R20, R13, 0xff, PT ;  /* 0x000000ff140d7446 */ /* 0x002fc4000380000d */
[----:B------:R-:W-:Y:S01]  /*5f60*/  P2R R32, PR, RZ, 0x8 ;  /* 0x00000008ff207803 */ /* 0x000fe20000000000 */
[----:B------:R-:W-:Y:S01]  /*5f70*/  BAR.SYNC.DEFER_BLOCKING 0x0 ;  /* 0x0000000000007b1d */ /* 0x000fe20000010000 */
[----:B------:R-:W-:Y:S01]  /*5f80*/  SEL R8, R20, R13, P3 ;  /* 0x0000000d14087207 */ /* 0x000fe20001800000 */
[----:B------:R-:W-:Y:S01]  /*5f90*/  VIADD R13, R9, 0x5 ;  /* 0x00000005090d7836 */ /* 0x000fe20000000000 */
[----:B------:R-:W-:Y:S02]  /*5fa0*/  ISETP.NE.AND P3, PT, R12, R15, PT ;  /* 0x0000000f0c00720c */ /* 0x000fe40003f65270 */
[----:B------:R-:W-:Y:S02]  /*5fb0*/  LOP3.LUT R8, R8, 0xff, RZ, 0xc0, !PT ;  /* 0x000000ff08087812 */ /* 0x000fe400078ec0ff */
[----:B------:R-:W-:Y:S01]  /*5fc0*/  ISETP.EQ.OR P6, PT, R13, R0, P3 ;  /* 0x000000000d00720c */ /* 0x000fe20001fc2670 */
[----:B------:R-:W-:Y:S01]  /*5fd0*/  VIADD R13, R9, 0x6 ;  /* 0x00000006090d7836 */ /* 0x000fe20000000000 */
[----:B------:R-:W-:-:S02]  /*5fe0*/  VIADDMNMX.U32 R8, R21, R8, 0xff, PT ;  /* 0x000000ff15087446 */ /* 0x000fc40003800008 */
[----:B------:R-:W-:Y:S02]  /*5ff0*/  ISETP.NE.AND P3, PT, R6, R5, PT ;  /* 0x000000050600720c */ /* 0x000fe40003f65270 */
[----:B------:R-:W-:Y:S02]  /*6000*/  SEL R8, R21, R8, P6 ;  /* 0x0000000815087207 */ /* 0x000fe40003000000 */
[----:B------:R-:W-:Y:S02]  /*6010*/  P2R R30, PR, RZ, 0x40 ;  /* 0x00000040ff1e7803 */ /* 0x000fe40000000000 */
[----:B------:R-:W-:Y:S02]  /*6020*/  P2R R16, PR, RZ, 0x40 ;  /* 0x00000040ff107803 */ /* 0x000fe40000000000 */
[----:B------:R-:W-:Y:S01]  /*6030*/  ISETP.NE.AND P6, PT, R32, RZ, PT ;  /* 0x000000ff2000720c */ /* 0x000fe20003fc5270 */
[----:B-----5:R0:W1:Y:S01]  /*6040*/  @P2 LDS R7, [R11+0x478] ;  /* 0x000478000b072984 */ /* 0x0200620000000800 */
[----:B------:R-:W-:-:S02]  /*6050*/  ISETP.NE.AND P2, PT, R15, R6, PT ;  /* 0x000000060f00720c */ /* 0x000fc40003f45270 */
[----:B------:R-:W-:Y:S02]  /*6060*/  LOP3.LUT R15, R8, 0xff, RZ, 0xc0, !PT ;  /* 0x000000ff080f7812 */ /* 0x000fe400078ec0ff */
[-C--:B------:R-:W-:Y:S01]  /*6070*/  ISETP.EQ.OR P2, PT, R13, R0.reuse, P2 ;  /* 0x000000000d00720c */ /* 0x080fe20001742670 */
[C---:B------:R-:W-:Y:S01]  /*6080*/  VIADD R13, R9.reuse, 0x7 ;  /* 0x00000007090d7836 */ /* 0x040fe20000000000 */
[C---:B------:R-:W-:Y:S01]  /*6090*/  VIADDMNMX.U32 R15, R22.reuse, R15, 0xff, PT ;  /* 0x000000ff160f7446 */ /* 0x040fe2000380000f */
[----:B0-----:R-:W-:Y:S01]  /*60a0*/  VIADD R11, R9, 0x8 ;  /* 0x00000008090b7836 */ /* 0x001fe20000000000 */
[----:B------:R-:W-:Y:S02]  /*60b0*/  P2R R14, PR, RZ, 0x4 ;  /* 0x00000004ff0e7803 */ /* 0x000fe40000000000 */
[----:B------:R-:W-:Y:S02]  /*60c0*/  SEL R15, R22, R15, P2 ;  /* 0x0000000f160f7207 */ /* 0x000fe40001000000 */
[----:B------:R-:W-:-:S02]  /*60d0*/  ISETP.EQ.OR P3, PT, R13, R0, P3 ;  /* 0x000000000d00720c */ /* 0x000fc40001f62670 */
[----:B------:R-:W-:Y:S02]  /*60e0*/  LOP3.LUT R8, R15, 0xff, RZ, 0xc0, !PT ;  /* 0x000000ff0f087812 */ /* 0x000fe400078ec0ff */
[----:B------:R-:W-:Y:S02]  /*60f0*/  ISETP.EQ.OR P4, PT, R11, R0, P4 ;  /* 0x000000000b00720c */ /* 0x000fe40002782670 */
[----:B------:R-:W-:Y:S02]  /*6100*/  VIADDMNMX.U32 R8, R23, R8, 0xff, PT ;  /* 0x000000ff17087446 */ /* 0x000fe40003800008 */
[----:B------:R-:W-:Y:S02]  /*6110*/  ISETP.NE.AND P2, PT, R33, RZ, PT ;  /* 0x000000ff2100720c */ /* 0x000fe40003f45270 */
[----:B------:R-:W-:-:S04]  /*6120*/  SEL R8, R23, R8, P3 ;  /* 0x0000000817087207 */ /* 0x000fc80001800000 */
[----:B------:R-:W-:-:S04]  /*6130*/  LOP3.LUT R13, R8, 0xff, RZ, 0xc0, !PT ;  /* 0x000000ff080d7812 */ /* 0x000fc800078ec0ff */
[----:B------:R-:W-:-:S04]  /*6140*/  VIADDMNMX.U32 R13, R24, R13, 0xff, PT ;  /* 0x000000ff180d7446 */ /* 0x000fc8000380000d */
[----:B------:R-:W-:-:S04]  /*6150*/  SEL R12, R24, R13, P4 ;  /* 0x0000000d180c7207 */ /* 0x000fc80002000000 */
[----:B------:R-:W-:Y:S02]  /*6160*/  LOP3.LUT R4, R12, 0xffff, RZ, 0xc0, !PT ;  /* 0x0000ffff0c047812 */ /* 0x000fe400078ec0ff */
[----:B-1----:R-:W-:Y:S02]  /*6170*/  ISETP.NE.AND P5, PT, R7, R10, PT ;  /* 0x0000000a0700720c */ /* 0x002fe40003fa5270 */
[----:B------:R-:W-:Y:S02]  /*6180*/  LOP3.LUT R6, R4, 0xff, RZ, 0xc0, !PT ;  /* 0x000000ff04067812 */ /* 0x000fe400078ec0ff */
[----:B------:R-:W-:-:S03]  /*6190*/  ISETP.EQ.OR P5, PT, R9, R0, P5 ;  /* 0x000000000900720c */ /* 0x000fc60002fa2670 */
[----:B------:R-:W0:Y:S01]  /*61a0*/  SHFL.UP PT, R4, R6, 0x1, RZ ;  /* 0x0420000006047989 */ /* 0x000e2200000e00ff */
[----:B------:R-:W-:Y:S02]  /*61b0*/  P2R R35, PR, RZ, 0x20 ;  /* 0x00000020ff237803 */ /* 0x000fe40000000000 */
[----:B------:R-:W-:-:S04]  /*61c0*/  PLOP3.LUT P5, PT, P1, P0, P5, 0xfe, 0x0 ;  /* 0x000000000000781c */ /* 0x000fc80000fa1f56 */
[----:B------:R-:W-:Y:S02]  /*61d0*/  PLOP3.LUT P5, PT, P6, P2, P5, 0xfe, 0x0 ;  /* 0x000000000000781c */ /* 0x000fe400037a5f56 */
[----:B------:R-:W-:Y:S02]  /*61e0*/  ISETP.NE.AND P2, PT, R14, RZ, PT ;  /* 0x000000ff0e00720c */ /* 0x000fe40003f45270 */
[----:B------:R-:W-:-:S04]  /*61f0*/  ISETP.NE.AND P6, PT, R16, RZ, PT ;  /* 0x000000ff1000720c */ /* 0x000fc80003fc5270 */
[----:B------:R-:W-:Y:S02]  /*6200*/  PLOP3.LUT P5, PT, P2, P6, P5, 0xfe, 0x0 ;  /* 0x000000000000781c */ /* 0x000fe400017adf56 */
[----:B------:R-:W-:Y:S02]  /*6210*/  ISETP.GE.AND P6, PT, R2, 0x1, PT ;  /* 0x000000010200780c */ /* 0x000fe40003fc6270 */
[----:B------:R-:W-:Y:S02]  /*6220*/  PLOP3.LUT P5, PT, P4, P3, P5, 0xfe, 0x0 ;  /* 0x000000000000781c */ /* 0x000fe400027a7f56 */
[----:B0-----:R-:W-:Y:S02]  /*6230*/  LOP3.LUT R5, R4, 0xff, RZ, 0xc0, !PT ;  /* 0x000000ff04057812 */ /* 0x001fe400078ec0ff */
[----:B------:R-:W-:Y:S02]  /*6240*/  SEL R4, RZ, 0x1, !P5 ;  /* 0x00000001ff047807 */ /* 0x000fe40006800000 */
[----:B------:R-:W-:-:S05]  /*6250*/  VIADDMNMX.U32 R5, R5, R6, 0xff, PT ;  /* 0x000000ff05057446 */ /* 0x000fca0003800006 */
[----:B------:R-:W-:Y:S02]  /*6260*/  @P6 SEL R12, R12, R5, P5 ;  /* 0x000000050c0c6207 */ /* 0x000fe40002800000 */
[----:B------:R-:W0:Y:S01]  /*6270*/  SHFL.UP PT, R5, R4, 0x1, RZ ;  /* 0x0420000004057989 */ /* 0x000e2200000e00ff */
[----:B------:R-:W-:Y:S02]  /*6280*/  ISETP.GE.AND P5, PT, R2, 0x2, PT ;  /* 0x000000020200780c */ /* 0x000fe40003fa6270 */
        /* <DEDUP_REMOVED lines=119> */
[----:B------:R-:W-:-:S11]  /*6a00*/  LOP3.LUT R5, R6, R7, RZ, 0xfc, !PT ;  /* 0x0000000706057212 */ /* 0x000fd600078efcff */
        /* <DEDUP_REMOVED lines=11> */
.L_x_242:
        /* <DEDUP_REMOVED lines=14> */
.L_x_244:
[----:B------:R-:W-:Y:S05]  /*6ba0*/  NANOSLEEP 0x1c2 ;  /* 0x000001c20000795d */ /* 0x000fea0003800000 */
[----:B------:R-:W-:Y:S01]  /*6bb0*/  NOP ;  /* 0x0000000000007918 */ /* 0x000fe20000000000 */
.L_x_245:
[----:B------:R-:W-:-:S07]  /*6bc0*/  IMAD.WIDE R14, R8, 0x8, R12 ;  /* 0x00000008080e7825 */ /* 0x000fce00078e020c */
.L_x_247:
        /* <DEDUP_REMOVED lines=8> */
.L_x_292:
        /* <DEDUP_REMOVED lines=9> */
[----:B------:R-:W-:Y:S02]  /*6ce0*/  PRMT R28, R4, 0x7610, R28 ;  /* 0x00007610041c7816 */ /* 0x000fe4000000001c */
        /* <DEDUP_REMOVED lines=17> */
[----:B------:R-:W-:Y:S01]  /*6e00*/  VIADD R40, R2, 0x8 ;  /* 0x0000000802287836 */ /* 0x000fe20000000000 */
[----:B------:R-:W-:Y:S02]  /*6e10*/  ISETP.GT.AND P6, PT, R38, R13, PT ;  /* 0x0000000d2600720c */ /* 0x000fe40003fc4270 */
[----:B------:R-:W-:Y:S01]  /*6e20*/  LOP3.LUT R41, R28, 0xff, RZ, 0xc0, !PT ;  /* 0x000000ff1c297812 */ /* 0x000fe200078ec0ff */
[----:B------:R-:W0:Y:S04]  /*6e30*/  SHFL.DOWN PT, R4, R27, 0x2, R13 ;  /* 0x084000001b047989 */ /* 0x000e2800000e000d */
[----:B------:R-:W2:Y:S06]  /*6e40*/  SHFL.DOWN PT, R16, R41, 0x2, R13 ;  /* 0x0840000029107989 */ /* 0x000eac00000e000d */
[----:B------:R-:W-:-:S02]  /*6e50*/  @!P6 ISETP.NE.AND P5, PT, R27, RZ, PT ;  /* 0x000000ff1b00e20c */ /* 0x000fc40003fa5270 */
[----:B0-----:R-:W-:Y:S02]  /*6e60*/  @!P6 LOP3.LUT R4, R4, R27, RZ, 0xfc, !PT ;  /* 0x0000001b0404e212 */ /* 0x001fe400078efcff */
[----:B--2---:R-:W-:-:S03]  /*6e70*/  @!P6 LOP3.LUT R16, R16, 0xff, RZ, 0xc0, !PT ;  /* 0x000000ff1010e812 */ /* 0x004fc600078ec0ff */
[----:B------:R-:W-:Y:S01]  /*6e80*/  @!P6 IMAD.MOV.U32 R27, RZ, RZ, R4 ;  /* 0x000000ffff1be224 */ /* 0x000fe200078e0004 */
[----:B------:R-:W-:-:S04]  /*6e90*/  @!P6 VIADDMNMX.U32 R39, R16, R41, 0xff, PT ;  /* 0x000000ff1027e446 */ /* 0x000fc80003800029 */
[----:B------:R-:W0:Y:S01]  /*6ea0*/  SHFL.DOWN PT, R4, R27, 0x4, R13 ;  /* 0x088000001b047989 */ /* 0x000e2200000e000d */
[----:B------:R-:W-:-:S04]  /*6eb0*/  @!P6 SEL R39, R39, R28, !P5 ;  /* 0x0000001c2727e207 */ /* 0x000fc80006800000 */
[----:B------:R-:W-:Y:S01]  /*6ec0*/  @!P6 PRMT R28, R39, 0x7610, R28 ;  /* 0x00007610271ce816 */ /* 0x000fe2000000001c */
[----:B------:R-:W-:-:S03]  /*6ed0*/  VIADD R39, R2, 0x4 ;  /* 0x0000000402277836 */ /* 0x000fc60000000000 */
[----:B------:R-:W-:Y:S02]  /*6ee0*/  LOP3.LUT R41, R28, 0xff, RZ, 0xc0, !PT ;  /* 0x000000ff1c297812 */ /* 0x000fe400078ec0ff */
[----:B------:R-:W-:-:S03]  /*6ef0*/  ISETP.GT.AND P6, PT, R39, R13, PT ;  /* 0x0000000d2700720c */ /* 0x000fc60003fc4270 */
[----:B------:R-:W2:Y:S10]  /*6f00*/  SHFL.DOWN PT, R16, R41, 0x4, R13 ;  /* 0x0880000029107989 */ /* 0x000eb400000e000d */
[----:B------:R-:W-:-:S02]  /*6f10*/  @!P6 ISETP.NE.AND P5, PT, R27, RZ, PT ;  /* 0x000000ff1b00e20c */ /* 0x000fc40003fa5270 */
[----:B0-----:R-:W-:-:S05]  /*6f20*/  @!P6 LOP3.LUT R4, R4, R27, RZ, 0xfc, !PT ;  /* 0x0000001b0404e212 */ /* 0x001fca00078efcff */
[----:B------:R-:W-:-:S05]  /*6f30*/  @!P6 IMAD.MOV.U32 R27, RZ, RZ, R4 ;  /* 0x000000ffff1be224 */ /* 0x000fca00078e0004 */
[----:B------:R-:W0:Y:S01]  /*6f40*/  SHFL.DOWN PT, R42, R27, 0x8, R13 ;  /* 0x090000001b2a7989 */ /* 0x000e2200000e000d */
[----:B--2---:R-:W-:-:S04]  /*6f50*/  @!P6 LOP3.LUT R16, R16, 0xff, RZ, 0xc0, !PT ;  /* 0x000000ff1010e812 */ /* 0x004fc800078ec0ff */
[----:B------:R-:W-:-:S04]  /*6f60*/  @!P6 VIADDMNMX.U32 R5, R16, R41, 0xff, PT ;  /* 0x000000ff1005e446 */ /* 0x000fc80003800029 */
[----:B------:R-:W-:Y:S02]  /*6f70*/  @!P6 SEL R5, R5, R28, !P5 ;  /* 0x0000001c0505e207 */ /* 0x000fe40006800000 */
[----:B------:R-:W-:Y:S02]  /*6f80*/  ISETP.GT.AND P5, PT, R40, R13, PT ;  /* 0x0000000d2800720c */ /* 0x000fe40003fa4270 */
[----:B------:R-:W-:-:S04]  /*6f90*/  @!P6 PRMT R28, R5, 0x7610, R28 ;  /* 0x00007610051ce816 */ /* 0x000fc8000000001c */
[----:B------:R-:W-:-:S05]  /*6fa0*/  LOP3.LUT R41, R28, 0xff, RZ, 0xc0, !PT ;  /* 0x000000ff1c297812 */ /* 0x000fca00078ec0ff */
[----:B------:R-:W2:Y:S02]  /*6fb0*/  SHFL.DOWN PT, R16, R41, 0x8, R13 ;  /* 0x0900000029107989 */ /* 0x000ea400000e000d */
[----:B------:R-:W-:Y:S02]  /*6fc0*/  @!P5 ISETP.NE.AND P6, PT, R27, RZ, PT ;  /* 0x000000ff1b00d20c */ /* 0x000fe40003fc5270 */
[----:B0-----:R-:W-:-:S05]  /*6fd0*/  @!P5 LOP3.LUT R42, R42, R27, RZ, 0xfc, !PT ;  /* 0x0000001b2a2ad212 */ /* 0x001fca00078efcff */
[----:B------:R-:W-:Y:S02]  /*6fe0*/  @!P5 IMAD.MOV.U32 R27, RZ, RZ, R42 ;  /* 0x000000ffff1bd224 */ /* 0x000fe400078e002a */
[----:B------:R-:W-:-:S03]  /*6ff0*/  VIADD R42, R2, 0x10 ;  /* 0x00000010022a7836 */ /* 0x000fc60000000000 */
        /* <DEDUP_REMOVED lines=10> */
[----:B------:R-:W-:Y:S01]  /*70a0*/  @!P6 IMAD.MOV.U32 R27, RZ, RZ, R4 ;  /* 0x000000ffff1be224 */ /* 0x000fe200078e0004 */
[----:B--2---:R-:W-:-:S04]  /*70b0*/  @!P6 LOP3.LUT R16, R16, 0xff, RZ, 0xc0, !PT ;  /* 0x000000ff1010e812 */ /* 0x004fc800078ec0ff */
[----:B------:R-:W-:Y:S01]  /*70c0*/  @!P6 VIADDMNMX.U32 R5, R16, R41, 0xff, PT ;  /* 0x000000ff1005e446 */ /* 0x000fe20003800029 */
[----:B------:R-:W-:-:S03]  /*70d0*/  IMAD.IADD R41, R8, 0x1, R31 ;  /* 0x0000000108297824 */ /* 0x000fc600078e021f */
[----:B------:R-:W-:Y:S02]  /*70e0*/  @!P6 SEL R5, R5, R28, !P5 ;  /* 0x0000001c0505e207 */ /* 0x000fe40006800000 */
[----:B------:R-:W-:Y:S02]  /*70f0*/  ISETP.NE.AND P5, PT, R9, 0x65, PT ;  /* 0x000000650900780c */ /* 0x000fe40003fa5270 */
[----:B------:R-:W-:-:S11]  /*7100*/  @!P6 PRMT R28, R5, 0x7610, R28 ;  /* 0x00007610051ce816 */ /* 0x000fd6000000001c */
[----:B------:R-:W-:-:S13]  /*7110*/  VOTE.ALL P5, P5 ;  /* 0x0000000000ff7806 */ /* 0x000fda00028a0000 */
.L_x_306:
[----:B------:R-:W-:Y:S05]  /*7120*/  @!P5 BRA `(.L_x_249) ;  /* 0x000000040068d947 */ /* 0x000fea0003800000 */
.L_x_253:
[----:B------:R-:W-:Y:S02]  /*7130*/  IMAD.MOV.U32 R4, RZ, RZ, R36 ;  /* 0x000000ffff047224 */ /* 0x000fe400078e0024 */
[----:B------:R-:W-:Y:S02]  /*7140*/  IMAD.MOV.U32 R5, RZ, RZ, R37 ;  /* 0x000000ffff057224 */ /* 0x000fe400078e0025 */
[----:B------:R-:W-:-:S07]  /*7150*/  IMAD.WIDE R8, R41, 0x8, R4 ;  /* 0x0000000829087825 */ /* 0x000fce00078e0204 */
.L_x_251:
        /* <DEDUP_REMOVED lines=8> */
.L_x_309:
        /* <DEDUP_REMOVED lines=78> */
.L_x_323:
[----:B------:R-:W-:Y:S05]  /*76c0*/  @P5 BRA `(.L_x_253) ;  /* 0xfffffff800985947 */ /* 0x000fea000383ffff */
.L_x_249:
        /* <DEDUP_REMOVED lines=22> */
.L_x_255:
[----:B------:R-:W-:Y:S05]  /*7830*/  BSYNC.RECONVERGENT B0 ;  /* 0x0000000000007941 */ /* 0x000fea0003800200 */
.L_x_254:
        /* <DEDUP_REMOVED lines=8> */
.L_x_243:
[----:B------:R-:W-:Y:S01]  /*78c0*/  ISETP.NE.AND P5, PT, R29, RZ, PT ;  /* 0x000000ff1d00720c */ /* 0x000fe20003fa5270 */
[----:B------:R-:W-:Y:S05]  /*78d0*/  WARPSYNC.ALL ;  /* 0x0000000000007948 */ /* 0x000fea0003800000 */
[----:B------:R-:W-:Y:S01]  /*78e0*/  BAR.SYNC.DEFER_BLOCKING 0x0 ;  /* 0x0000000000007b1d */ /* 0x000fe20000010000 */
[----:B------:R-:W-:Y:S02]  /*78f0*/  P2R R6, PR, RZ, 0x10 ;  /* 0x00000010ff067803 */ /* 0x000fe40000000000 */
[----:B------:R-:W-:-:S04]  /*7900*/  ISETP.NE.AND P4, PT, R35, RZ, PT ;  /* 0x000000ff2300720c */ /* 0x000fc80003f85270 */
[----:B0-----:R-:W-:Y:S01]  /*7910*/  @P5 MOV R2, 0x400 ;  /* 0x0000040000025802 */ /* 0x001fe20000000f00 */
[----:B------:R-:W0:Y:S01]  /*7920*/  @P5 S2R R5, SR_CgaCtaId ;  /* 0x0000000000055919 */ /* 0x000e220000008800 */
[----:B------:R-:W-:Y:S02]  /*7930*/  @P5 ISETP.NE.AND P6, PT, R11, RZ, PT ;  /* 0x000000ff0b00520c */ /* 0x000fe40003fc5270 */
[----:B0-----:R-:W-:Y:S02]  /*7940*/  @P5 LEA R4, R5, R2, 0x18 ;  /* 0x0000000205045211 */ /* 0x001fe400078ec0ff */
[----:B------:R-:W-:-:S03]  /*7950*/  @P5 LOP3.LUT R5, R10, 0xff, RZ, 0xc0, !PT ;  /* 0x000000ff0a055812 */ /* 0x000fc600078ec0ff */
        /* <DEDUP_REMOVED lines=11> */
[C---:B------:R-:W-:Y:S02]  /*7a10*/  LOP3.LUT R2, R10.reuse, 0xff, RZ, 0xc0, !PT ;  /* 0x000000ff0a027812 */ /* 0x040fe400078ec0ff */
[----:B------:R-:W-:Y:S02]  /*7a20*/  PRMT R25, R10, 0x7610, R25 ;  /* 0x000076100a197816 */ /* 0x000fe40000000019 */
        /* <DEDUP_REMOVED lines=24> */
.L_x_241:
        /* <DEDUP_REMOVED lines=18> */
[----:B------:R1:W-:Y:S04]  /*7cd0*/  STS.U8 [R14+0x1], R2 ;  /* 0x000001020e007388 */ /* 0x0003e80000000000 */
[----:B------:R-:W-:Y:S04]  /*7ce0*/  STS.U8 [R14+0x2], R5 ;  /* 0x000002050e007388 */ /* 0x000fe80000000000 */
[----:B------:R-:W-:Y:S04]  /*7cf0*/  STS.U8 [R14+0x3], R4 ;  /* 0x000003040e007388 */ /* 0x000fe80000000000 */
[----:B------:R-:W-:Y:S04]  /*7d00*/  STS.U8 [R14+0x4], R7 ;  /* 0x000004070e007388 */ /* 0x000fe80000000000 */
        /* <DEDUP_REMOVED lines=10> */
[C---:B------:R-:W-:Y:S01]  /*7db0*/  VIADD R25, R23.reuse, 0x20 ;  /* 0x0000002017197836 */ /* 0x040fe20000000000 */
[C---:B0-----:R-:W-:Y:S01]  /*7dc0*/  IADD3 R2, P3, P4, R23.reuse, UR6, R3 ;  /* 0x0000000617027c10 */ /* 0x041fe2000fc7e003 */
[C---:B------:R-:W-:Y:S01]  /*7dd0*/  VIADD R27, R23.reuse, 0x40 ;  /* 0x00000040171b7836 */ /* 0x040fe20000000000 */
[----:B------:R-:W-:Y:S01]  /*7de0*/  LDS.U8 R7, [R12+0x40] ;  /* 0x000040000c077984 */ /* 0x000fe20000000000 */
[C---:B------:R-:W-:Y:S01]  /*7df0*/  VIADD R29, R23.reuse, 0xa0 ;  /* 0x000000a0171d7836 */ /* 0x040fe20000000000 */
[----:B------:R-:W-:Y:S02]  /*7e00*/  IADD3.X R3, PT, PT, RZ, UR7, RZ, P3, P4 ;  /* 0x00000007ff037c10 */ /* 0x000fe40009fe84ff */
[----:B------:R-:W-:Y:S04]  /*7e10*/  LDS.U8 R15, [R12+0x60] ;  /* 0x000060000c0f7984 */ /* 0x000fe80000000000 */
[----:B------:R-:W-:Y:S04]  /*7e20*/  LDS.U8 R9, [R12+0x80] ;  /* 0x000080000c097984 */ /* 0x000fe80000000000 */
[----:B------:R-:W-:Y:S04]  /*7e30*/  LDS.U8 R17, [R12+0xa0] ;  /* 0x0000a0000c117984 */ /* 0x000fe80000000000 */
[----:B------:R-:W-:Y:S04]  /*7e40*/  LDS.U8 R11, [R12+0xc0] ;  /* 0x0000c0000c0b7984 */ /* 0x000fe80000000000 */
[----:B------:R-:W-:Y:S04]  /*7e50*/  LDS.U8 R19, [R12+0xe0] ;  /* 0x0000e0000c137984 */ /* 0x000fe80000000000 */
[----:B------:R-:W-:Y:S04]  /*7e60*/  LDS.U8 R21, [R12+0x100] ;  /* 0x000100000c157984 */ /* 0x000fe80000000000 */
[----:B------:R-:W-:Y:S01]  /*7e70*/  @!P0 STS [UR5+0x900], R0 ;  /* 0x00090000ff008988 */ /* 0x000fe20008000805 */
[----:B------:R-:W-:Y:S06]  /*7e80*/  BAR.SYNC.DEFER_BLOCKING 0x0 ;  /* 0x0000000000007b1d */ /* 0x000fec0000010000 */
[----:B------:R-:W0:Y:S02]  /*7e90*/  LDS R4, [UR5+0x900] ;  /* 0x00090005ff047984 */ /* 0x000e240008000800 */
[----:B0-----:R-:W-:-:S02]  /*7ea0*/  ISETP.GE.AND P6, PT, R23, R4, PT ;  /* 0x000000041700720c */ /* 0x001fc40003fc6270 */
[-C--:B------:R-:W-:Y:S01]  /*7eb0*/  ISETP.GE.AND P0, PT, R25, R4.reuse, PT ;  /* 0x000000041900720c */ /* 0x080fe20003f06270 */
[----:B------:R-:W-:Y:S01]  /*7ec0*/  VIADD R25, R23, 0x60 ;  /* 0x0000006017197836 */ /* 0x000fe20000000000 */
[-C--:B------:R-:W-:Y:S01]  /*7ed0*/  ISETP.GE.AND P1, PT, R27, R4.reuse, PT ;  /* 0x000000041b00720c */ /* 0x080fe20003f26270 */
[----:B------:R-:W-:Y:S01]  /*7ee0*/  VIADD R27, R23, 0x80 ;  /* 0x00000080171b7836 */ /* 0x000fe20000000000 */
[-C--:B------:R-:W-:Y:S02]  /*7ef0*/  ISETP.GE.AND P4, PT, R29, R4.reuse, PT ;  /* 0x000000041d00720c */ /* 0x080fe40003f86270 */
[-C--:B------:R-:W-:Y:S01]  /*7f00*/  ISETP.GE.AND P2, PT, R25, R4.reuse, PT ;  /* 0x000000041900720c */ /* 0x080fe20003f46270 */
[----:B------:R-:W-:Y:S01]  /*7f10*/  VIADD R25, R23, 0xc0 ;  /* 0x000000c017197836 */ /* 0x000fe20000000000 */
[-C--:B------:R-:W-:Y:S01]  /*7f20*/  ISETP.GE.AND P3, PT, R27, R4.reuse, PT ;  /* 0x000000041b00720c */ /* 0x080fe20003f66270 */
[C---:B------:R-:W-:Y:S02]  /*7f30*/  VIADD R27, R23.reuse, 0xe0 ;  /* 0x000000e0171b7836 */ /* 0x040fe40000000000 */
[----:B------:R-:W-:Y:S01]  /*7f40*/  VIADD R23, R23, 0x100 ;  /* 0x0000010017177836 */ /* 0x000fe20000000000 */
[----:B------:R0:W-:Y:S01]  /*7f50*/  @!P6 STG.E.U8 desc[UR8][R2.64], R5 ;  /* 0x000000050200e986 */ /* 0x0001e2000c101108 */
[----:B------:R-:W-:-:S02]  /*7f60*/  ISETP.GE.AND P5, PT, R25, R4, PT ;  /* 0x000000041900720c */ /* 0x000fc40003fa6270 */
        /* <DEDUP_REMOVED lines=12> */
.L_x_210:
[----:B------:R-:W-:Y:S01]  /*8030*/  BSSY B1, `(.L_x_256) ;  /* 0x0000006000017945 */ /* 0x000fe20003800000 */
[----:B------:R-:W-:Y:S01]  /*8040*/  PLOP3.LUT P5, PT, P5, PT, PT, 0x8, 0x80 ;  /* 0x000000000080781c */ /* 0x000fe20002fae170 */
[----:B------:R-:W-:-:S12]  /*8050*/  IMAD.MOV.U32 R12, RZ, RZ, -0x1 ;  /* 0xffffffffff0c7424 */ /* 0x000fd800078e00ff */
[----:B------:R-:W-:Y:S05]  /*8060*/  WARPSYNC.COLLECTIVE R12, `(.L_x_257) ;  /* 0x000000000c087348 */ /* 0x000fea0003c00000 */
[----:B------:R-:W-:Y:S01]  /*8070*/  VOTE.ANY P5, P5 ;  /* 0x0000000000ff7806 */ /* 0x000fe200028a0100 */
[----:B------:R-:W-:-:S12]  /*8080*/  ENDCOLLECTIVE ;  /* 0x000000000000791b */ /* 0x000fd80003800000 */
.L_x_257:
[----:B------:R-:W-:Y:S05]  /*8090*/  BSYNC B1 ;  /* 0x0000000000017941 */ /* 0x000fea0003800000 */
.L_x_256:
[----:B------:R-:W-:Y:S05]  /*80a0*/  BRA `(.L_x_258) ;  /* 0xffffffa800207947 */ /* 0x000fea000383ffff */
.L_x_212:
[----:B------:R-:W0:Y:S01]  /*80b0*/  S2R R30, SR_GEMASK ;  /* 0x00000000001e7919 */ /* 0x000e220000003c00 */
[----:B------:R-:W-:Y:S01]  /*80c0*/  BSSY B1, `(.L_x_259) ;  /* 0x0000006000017945 */ /* 0x000fe20003800000 */
[----:B------:R-:W-:Y:S01]  /*80d0*/  PLOP3.LUT P5, PT, P5, PT, PT, 0x8, 0x80 ;  /* 0x000000000080781c */ /* 0x000fe20002fae170 */
[----:B------:R-:W-:-:S12]  /*80e0*/  IMAD.MOV.U32 R12, RZ, RZ, -0x1 ;  /* 0xffffffffff0c7424 */ /* 0x000fd800078e00ff */
[----:B0-----:R-:W-:Y:S05]  /*80f0*/  WARPSYNC.COLLECTIVE R12, `(.L_x_260) ;  /* 0x000000000c087348 */ /* 0x001fea0003c00000 */
[----:B------:R-:W-:Y:S01]  /*8100*/  VOTE.ANY R12, PT, P5 ;  /* 0x00000000000c7806 */ /* 0x000fe200028e0100 */
[----:B0-----:R-:W-:Y:S06]  /*8110*/  ENDCOLLECTIVE ;  /* 0x000000000000791b */ /* 0x001fec0003800000 */
.L_x_260:
[----:B------:R-:W-:Y:S05]  /*8120*/  BSYNC B1 ;  /* 0x0000000000017941 */ /* 0x000fea0003800000 */
.L_x_259:
[----:B------:R-:W-:Y:S01]  /*8130*/  LOP3.LUT R12, R12, 0x80000000, R30, 0xec, !PT ;  /* 0x800000000c0c7812 */ /* 0x000fe200078eec1e */
[----:B------:R-:W-:Y:S01]  /*8140*/  IMAD.MOV.U32 R15, RZ, RZ, R5 ;  /* 0x000000ffff0f7224 */ /* 0x000fe200078e0005 */
[C---:B------:R-:W-:Y:S01]  /*8150*/  LOP3.LUT R6, R4.reuse, 0xff, RZ, 0xc0, !PT ;  /* 0x000000ff04067812 */ /* 0x040fe200078ec0ff */
[----:B------:R-:W-:Y:S01]  /*8160*/  IMAD.MOV.U32 R14, RZ, RZ, 0x1 ;  /* 0x00000001ff0e7424 */ /* 0x000fe200078e00ff */
[----:B------:R-:W-:Y:S01]  /*8170*/  PRMT R17, R4, 0x7610, R17 ;  /* 0x0000761004117816 */ /* 0x000fe20000000011 */
[----:B------:R-:W-:Y:S02]  /*8180*/  VIADD R7, R12, 0xffffffff ;  /* 0xffffffff0c077836 */ /* 0x000fe40000000000 */
        /* <DEDUP_REMOVED lines=10> */
.L_x_261:
[----:B------:R-:W-:Y:S01]  /*8230*/  ISETP.GE.AND P0, PT, R0, R13, PT ;  /* 0x0000000d0000720c */ /* 0x000fe20003f06270 */
[----:B------:R-:W-:-:S12]  /*8240*/  IMAD.MOV.U32 R15, RZ, RZ, R6 ;  /* 0x000000ffff0f7224 */ /* 0x000fd800078e0006 */
[----:B------:R-:W-:Y:S01]  /*8250*/  @!P0 ISETP.NE.AND P1, PT, R19, RZ, PT ;  /* 0x000000ff1300820c */ /* 0x000fe20003f25270 */
[----:B------:R-:W-:-:S12]  /*8260*/  IMAD.MOV.U32 R42, RZ, RZ, R16 ;  /* 0x000000ffff2a7224 */ /* 0x000fd800078e0010 */
[----:B------:R-:W-:Y:S05]  /*8270*/  WARPSYNC.COLLECTIVE R12, `(.L_x_262) ;  /* 0x000000000c087348 */ /* 0x000fea0003c00000 */
[----:B------:R0:W1:Y:S02]  /*8280*/  SHFL.DOWN P5, R16, R15, R14, R13 ;  /* 0x0800000e0f107389 */ /* 0x00006400000a000d */
[----:B01----:R-:W-:Y:S05]  /*8290*/  ENDCOLLECTIVE ;  /* 0x000000000000791b */ /* 0x003fea0003800000 */
.L_x_262:
        /* <DEDUP_REMOVED lines=15> */
.L_x_263:
[----:B------:R-:W-:Y:S02]  /*8390*/  LOP3.LUT R7, R17, 0xff, RZ, 0xc0, !PT ;  /* 0x000000ff11077812 */ /* 0x000fe400078ec0ff */
[----:B------:R-:W-:-:S03]  /*83a0*/  @!P1 ISETP.NE.AND P0, PT, R19, RZ, PT ;  /* 0x000000ff1300920c */ /* 0x000fc60003f05270 */
[----:B------:R-:W-:Y:S02]  /*83b0*/  IMAD.MOV.U32 R15, RZ, RZ, R7 ;  /* 0x000000ffff0f7224 */ /* 0x000fe400078e0007 */
[----:B------:R-:W-:-:S08]  /*83c0*/  IMAD.MOV.U32 R4, RZ, RZ, R16 ;  /* 0x000000ffff047224 */ /* 0x000fd000078e0010 */
[----:B------:R-:W-:Y:S05]  /*83d0*/  WARPSYNC.COLLECTIVE R12, `(.L_x_264) ;  /* 0x000000000c087348 */ /* 0x000fea0003c00000 */
[----:B------:R0:W1:Y:S02]  /*83e0*/  SHFL.DOWN P5, R16, R15, R14, R13 ;  /* 0x0800000e0f107389 */ /* 0x00006400000a000d */
[----:B01----:R-:W-:Y:S05]  /*83f0*/  ENDCOLLECTIVE ;  /* 0x000000000000791b */ /* 0x003fea0003800000 */
.L_x_264:
        /* <DEDUP_REMOVED lines=12> */
.L_x_265:
[----:B------:R-:W-:Y:S02]  /*84c0*/  LOP3.LUT R5, R17, 0xff, RZ, 0xc0, !PT ;  /* 0x000000ff11057812 */ /* 0x000fe400078ec0ff */
[----:B------:R-:W-:-:S03]  /*84d0*/  @!P0 ISETP.NE.AND P1, PT, R19, RZ, PT ;  /* 0x000000ff1300820c */ /* 0x000fc60003f25270 */
[----:B------:R-:W-:Y:S02]  /*84e0*/  IMAD.MOV.U32 R15, RZ, RZ, R5 ;  /* 0x000000ffff0f7224 */ /* 0x000fe400078e0005 */
[----:B------:R-:W-:-:S08]  /*84f0*/  IMAD.MOV.U32 R4, RZ, RZ, R16 ;  /* 0x000000ffff047224 */ /* 0x000fd000078e0010 */
[----:B------:R-:W-:Y:S05]  /*8500*/  WARPSYNC.COLLECTIVE R12, `(.L_x_266) ;  /* 0x000000000c087348 */ /* 0x000fea0003c00000 */
[----:B------:R0:W1:Y:S02]  /*8510*/  SHFL.DOWN P5, R16, R15, R14, R13 ;  /* 0x0800000e0f107389 */ /* 0x00006400000a000d */
[----:B01----:R-:W-:Y:S05]  /*8520*/  ENDCOLLECTIVE ;  /* 0x000000000000791b */ /* 0x003fea0003800000 */
.L_x_266:
        /* <DEDUP_REMOVED lines=12> */
.L_x_267:
[----:B------:R-:W-:Y:S02]  /*85f0*/  LOP3.LUT R5, R17, 0xff, RZ, 0xc0, !PT ;  /* 0x000000ff11057812 */ /* 0x000fe400078ec0ff */
[----:B------:R-:W-:-:S03]  /*8600*/  @!P1 ISETP.NE.AND P0, PT, R19, RZ, PT ;  /* 0x000000ff1300920c */ /* 0x000fc60003f05270 */
[----:B------:R-:W-:Y:S02]  /*8610*/  IMAD.MOV.U32 R15, RZ, RZ, R5 ;  /* 0x000000ffff0f7224 */ /* 0x000fe400078e0005 */
[----:B------:R-:W-:-:S08]  /*8620*/  IMAD.MOV.U32 R4, RZ, RZ, R16 ;  /* 0x000000ffff047224 */ /* 0x000fd000078e0010 */
[----:B------:R-:W-:Y:S05]  /*8630*/  WARPSYNC.COLLECTIVE R12, `(.L_x_268) ;  /* 0x000000000c087348 */ /* 0x000fea0003c00000 */
[----:B------:R0:W1:Y:S02]  /*8640*/  SHFL.DOWN P5, R16, R15, R14, R13 ;  /* 0x0800000e0f107389 */ /* 0x00006400000a000d */
[----:B01----:R-:W-:Y:S05]  /*8650*/  ENDCOLLECTIVE ;  /* 0x000000000000791b */ /* 0x003fea0003800000 */
.L_x_268:
        /* <DEDUP_REMOVED lines=13> */
.L_x_269:
        /* <DEDUP_REMOVED lines=9> */
.L_x_270:
        /* <DEDUP_REMOVED lines=9> */
.L_x_271:
[----:B------:R-:W-:Y:S01]  /*8850*/  @!P2 PRMT R17, R16, 0x7610, R17 ;  /* 0x000076101011a816 */ /* 0x000fe20000000011 */
[----:B------:R-:W-:Y:S06]  /*8860*/  BRA `(.L_x_272) ;  /* 0xffffffa400647947 */ /* 0x000fec000383ffff */
.L_x_214:
[----:B------:R-:W-:Y:S01]  /*8870*/  BSSY B1, `(.L_x_273) ;  /* 0x0000006000017945 */ /* 0x000fe20003800000 */
[----:B------:R-:W-:Y:S01]  /*8880*/  PLOP3.LUT P5, PT, P5, PT, PT, 0x8, 0x80 ;  /* 0x000000000080781c */ /* 0x000fe20002fae170 */
[----:B------:R-:W-:-:S12]  /*8890*/  IMAD.MOV.U32 R12, RZ, RZ, -0x1 ;  /* 0xffffffffff0c7424 */ /* 0x000fd800078e00ff */
[----:B------:R-:W-:Y:S05]  /*88a0*/  WARPSYNC.COLLECTIVE R12, `(.L_x_274) ;  /* 0x000000000c087348 */ /* 0x000fea0003c00000 */
[----:B------:R-:W-:Y:S01]  /*88b0*/  VOTE.ANY P5, P5 ;  /* 0x0000000000ff7806 */ /* 0x000fe200028a0100 */
[----:B------:R-:W-:-:S12]  /*88c0*/  ENDCOLLECTIVE ;  /* 0x000000000000791b */ /* 0x000fd80003800000 */
.L_x_274:
[----:B------:R-:W-:Y:S05]  /*88d0*/  BSYNC B1 ;  /* 0x0000000000017941 */ /* 0x000fea0003800000 */
.L_x_273:
[----:B------:R-:W-:Y:S05]  /*88e0*/  BRA `(.L_x_275) ;  /* 0xffffffa400747947 */ /* 0x000fea000383ffff */
.L_x_216:
[----:B------:R-:W-:Y:S01]  /*88f0*/  BSSY B1, `(.L_x_276) ;  /* 0x0000006000017945 */ /* 0x000fe20003800000 */
[----:B------:R-:W-:Y:S01]  /*8900*/  PLOP3.LUT P5, PT, P5, PT, PT, 0x8, 0x80 ;  /* 0x000000000080781c */ /* 0x000fe20002fae170 */
[----:B------:R-:W-:-:S12]  /*8910*/  IMAD.MOV.U32 R12, RZ, RZ, -0x1 ;  /* 0xffffffffff0c7424 */ /* 0x000fd800078e00ff */
[----:B------:R-:W-:Y:S05]  /*8920*/  WARPSYNC.COLLECTIVE R12, `(.L_x_277) ;  /* 0x000000000c087348 */ /* 0x000fea0003c00000 */
[----:B------:R-:W-:Y:S01]  /*8930*/  VOTE.ANY R12, PT, P5 ;  /* 0x00000000000c7806 */ /* 0x000fe200028e0100 */
[----:B------:R-:W-:Y:S06]  /*8940*/  ENDCOLLECTIVE ;  /* 0x000000000000791b */ /* 0x000fec0003800000 */
.L_x_277:
[----:B------:R-:W-:Y:S05]  /*8950*/  BSYNC B1 ;  /* 0x0000000000017941 */ /* 0x000fea0003800000 */
.L_x_276:
        /* <DEDUP_REMOVED lines=13> */
.L_x_278:
[----:B------:R-:W-:Y:S01]  /*8a30*/  ISETP.GE.AND P0, PT, R0, R13, PT ;  /* 0x0000000d0000720c */ /* 0x000fe20003f06270 */
[----:B------:R-:W-:-:S12]  /*8a40*/  IMAD.MOV.U32 R15, RZ, RZ, R57 ;  /* 0x000000ffff0f7224 */ /* 0x000fd800078e0039 */
[----:B------:R-:W-:Y:S01]  /*8a50*/  @!P0 ISETP.NE.AND P1, PT, R4, RZ, PT ;  /* 0x000000ff0400820c */ /* 0x000fe20003f25270 */
[----:B------:R-:W-:-:S12]  /*8a60*/  IMAD.MOV.U32 R5, RZ, RZ, R16 ;  /* 0x000000ffff057224 */ /* 0x000fd800078e0010 */
[----:B------:R-:W-:Y:S05]  /*8a70*/  WARPSYNC.COLLECTIVE R12, `(.L_x_279) ;  /* 0x000000000c087348 */ /* 0x000fea0003c00000 */
[----:B------:R0:W1:Y:S02]  /*8a80*/  SHFL.DOWN P5, R16, R15, R14, R13 ;  /* 0x0800000e0f107389 */ /* 0x00006400000a000d */
[----:B01----:R-:W-:Y:S05]  /*8a90*/  ENDCOLLECTIVE ;  /* 0x000000000000791b */ /* 0x003fea0003800000 */
.L_x_279:
        /* <DEDUP_REMOVED lines=9> */
.L_x_280:
        /* <DEDUP_REMOVED lines=11> */
.L_x_281:
        /* <DEDUP_REMOVED lines=9> */
.L_x_282:
        /* <DEDUP_REMOVED lines=11> */
.L_x_283:
        /* <DEDUP_REMOVED lines=9> */
.L_x_284:
        /* <DEDUP_REMOVED lines=11> */
.L_x_285:
        /* <DEDUP_REMOVED lines=9> */
.L_x_286:
        /* <DEDUP_REMOVED lines=11> */
.L_x_287:
        /* <DEDUP_REMOVED lines=12> */
.L_x_288:
[----:B------:R-:W-:Y:S02]  /*9060*/  @!P0 LOP3.LUT R6, R6, 0xff, RZ, 0xc0, !PT ;  /* 0x000000ff06068812 */ /* 0x000fe400078ec0ff */
[----:B------:R-:W-:-:S04]  /*9070*/  @!P0 LOP3.LUT R7, R17, 0xff, RZ, 0xc0, !PT ;  /* 0x000000ff11078812 */ /* 0x000fc800078ec0ff */
[----:B------:R-:W-:-:S04]  /*9080*/  @!P0 VIADDMNMX.U32 R6, R6, R7, 0xff, PT ;  /* 0x000000ff06068446 */ /* 0x000fc80003800007 */
[----:B------:R-:W-:Y:S01]  /*9090*/  @!P0 PRMT R17, R6, 0x7610, R17 ;  /* 0x0000761006118816 */ /* 0x000fe20000000011 */
[----:B------:R-:W-:Y:S06]  /*90a0*/  BRA `(.L_x_289) ;  /* 0xffffffa000bc7947 */ /* 0x000fec000383ffff */
.L_x_246:
[----:B------:R-:W-:Y:S01]  /*90b0*/  BSSY B0, `(.L_x_290) ;  /* 0x0000006000007945 */ /* 0x000fe20003800000 */
[----:B------:R-:W-:Y:S01]  /*90c0*/  PLOP3.LUT P5, PT, P5, PT, PT, 0x8, 0x80 ;  /* 0x000000000080781c */ /* 0x000fe20002fae170 */
[----:B------:R-:W-:-:S12]  /*90d0*/  IMAD.MOV.U32 R12, RZ, RZ, -0x1 ;  /* 0xffffffffff0c7424 */ /* 0x000fd800078e00ff */
[----:B-1----:R-:W-:Y:S05]  /*90e0*/  WARPSYNC.COLLECTIVE R12, `(.L_x_291) ;  /* 0x000000000c087348 */ /* 0x002fea0003c00000 */
[----:B------:R-:W-:Y:S01]  /*90f0*/  VOTE.ANY P5, P5 ;  /* 0x0000000000ff7806 */ /* 0x000fe200028a0100 */
[----:B-1----:R-:W-:-:S12]  /*9100*/  ENDCOLLECTIVE ;  /* 0x000000000000791b */ /* 0x002fd80003800000 */
.L_x_291:
[----:B------:R-:W-:Y:S05]  /*9110*/  BSYNC B0 ;  /* 0x0000000000007941 */ /* 0x000fea0003800000 */
.L_x_290:
[----:B------:R-:W-:Y:S05]  /*9120*/  BRA `(.L_x_292) ;  /* 0xffffffd800c87947 */ /* 0x000fea000383ffff */
.L_x_248:
[----:B------:R-:W-:Y:S01]  /*9130*/  BSSY B0, `(.L_x_293) ;  /* 0x0000006000007945 */ /* 0x000fe20003800000 */
[----:B------:R-:W-:Y:S01]  /*9140*/  PLOP3.LUT P5, PT, P5, PT, PT, 0x8, 0x80 ;  /* 0x000000000080781c */ /* 0x000fe20002fae170 */
[----:B------:R-:W-:-:S12]  /*9150*/  IMAD.MOV.U32 R12, RZ, RZ, -0x1 ;  /* 0xffffffffff0c7424 */ /* 0x000fd800078e00ff */
[----:B-1----:R-:W-:Y:S05]  /*9160*/  WARPSYNC.COLLECTIVE R12, `(.L_x_294) ;  /* 0x000000000c087348 */ /* 0x002fea0003c00000 */
[----:B------:R-:W-:Y:S01]  /*9170*/  VOTE.ANY R12, PT, P5 ;  /* 0x00000000000c7806 */ /* 0x000fe200028e0100 */
[----:B-1----:R-:W-:Y:S06]  /*9180*/  ENDCOLLECTIVE ;  /* 0x000000000000791b */ /* 0x002fec0003800000 */
.L_x_294:
[----:B------:R-:W-:Y:S05]  /*9190*/  BSYNC B0 ;  /* 0x0000000000007941 */ /* 0x000fea0003800000 */
.L_x_293:
[----:B------:R-:W0:Y:S01]  /*91a0*/  S2R R34, SR_GEMASK ;  /* 0x0000000000227919 */ /* 0x000e220000003c00 */
[----:B------:R-:W-:Y:S01]  /*91b0*/  IMAD.MOV.U32 R15, RZ, RZ, R5 ;  /* 0x000000ffff0f7224 */ /* 0x000fe200078e0005 */
[C---:B------:R-:W-:Y:S01]  /*91c0*/  LOP3.LUT R38, R4.reuse, 0xff, RZ, 0xc0, !PT ;  /* 0x000000ff04267812 */ /* 0x040fe200078ec0ff */
[----:B------:R-:W-:Y:S01]  /*91d0*/  IMAD.MOV.U32 R14, RZ, RZ, 0x1 ;  /* 0x00000001ff0e7424 */ /* 0x000fe200078e00ff */
[----:B------:R-:W-:Y:S02]  /*91e0*/  PRMT R28, R4, 0x7610, R28 ;  /* 0x00007610041c7816 */ /* 0x000fe4000000001c */
        /* <DEDUP_REMOVED lines=9> */
.L_x_295:
[----:B------:R-:W-:Y:S01]  /*9280*/  ISETP.GE.AND P6, PT, R2, R13, PT ;  /* 0x0000000d0200720c */ /* 0x000fe20003fc6270 */
[----:B------:R-:W-:Y:S02]  /*9290*/  IMAD.MOV.U32 R15, RZ, RZ, R38 ;  /* 0x000000ffff0f7224 */ /* 0x000fe400078e0026 */
[----:B------:R-:W-:-:S10]  /*92a0*/  IMAD.MOV.U32 R40, RZ, RZ, R16 ;  /* 0x000000ffff287224 */ /* 0x000fd400078e0010 */
[----:B------:R-:W-:Y:S05]  /*92b0*/  WARPSYNC.COLLECTIVE R12, `(.L_x_296) ;  /* 0x000000000c087348 */ /* 0x000fea0003c00000 */
[----:B------:R0:W1:Y:S02]  /*92c0*/  SHFL.DOWN P5, R16, R15, R14, R13 ;  /* 0x0800000e0f107389 */ /* 0x00006400000a000d */
[----:B01----:R-:W-:Y:S05]  /*92d0*/  ENDCOLLECTIVE ;  /* 0x000000000000791b */ /* 0x003fea0003800000 */
.L_x_296:
[----:B------:R-:W-:Y:S01]  /*92e0*/  @!P6 LOP3.LUT R40, R40, R27, RZ, 0xfc, !PT ;  /* 0x0000001b2828e212 */ /* 0x000fe200078efcff */
[----:B------:R-:W-:Y:S01]  /*92f0*/  IMAD.MOV.U32 R14, RZ, RZ, 0x2 ;  /* 0x00000002ff0e7424 */ /* 0x000fe200078e00ff */
[----:B------:R-:W-:-:S03]  /*9300*/  @!P6 ISETP.NE.AND P5, PT, R27, RZ, PT ;  /* 0x000000ff1b00e20c */ /* 0x000fc60003fa5270 */
[----:B------:R-:W-:Y:S01]  /*9310*/  @!P6 IMAD.MOV.U32 R27, RZ, RZ, R40 ;  /* 0x000000ffff1be224 */ /* 0x000fe200078e0028 */
[----:B------:R-:W-:Y:S01]  /*9320*/  @!P6 LOP3.LUT R39, R16, 0xff, RZ, 0xc0, !PT ;  /* 0x000000ff1027e812 */ /* 0x000fe200078ec0ff */
[C---:B------:R-:W-:Y:S02]  /*9330*/  VIADD R40, R2.reuse, 0x8 ;  /* 0x0000000802287836 */ /* 0x040fe40000000000 */
[----:B------:R-:W-:Y:S01]  /*9340*/  IMAD.MOV.U32 R15, RZ, RZ, R27 ;  /* 0x000000ffff0f7224 */ /* 0x000fe200078e001b */
[----:B------:R-:W-:Y:S01]  /*9350*/  @!P6 VIADDMNMX.U32 R39, R39, R38, 0xff, PT ;  /* 0x000000ff2727e446 */ /* 0x000fe20003800026 */
[----:B------:R-:W-:-:S03]  /*9360*/  VIADD R38, R2, 0x2 ;  /* 0x0000000202267836 */ /* 0x000fc60000000000 */
[----:B------:R-:W-:-:S07]  /*9370*/  @!P6 SEL R39, R39, R28, !P5 ;  /* 0x0000001c2727e207 */ /* 0x000fce0006800000 */
[----:B------:R-:W-:Y:S05]  /*9380*/  WARPSYNC.COLLECTIVE R12, `(.L_x_297) ;  /* 0x000000000c087348 */ /* 0x000fea0003c00000 */
[----:B------:R0:W1:Y:S02]  /*9390*/  SHFL.DOWN P5, R16, R15, R14, R13 ;  /* 0x0800000e0f107389 */ /* 0x00006400000a000d */
[----:B01----:R-:W-:Y:S05]  /*93a0*/  ENDCOLLECTIVE ;  /* 0x000000000000791b */ /* 0x003fea0003800000 */
.L_x_297:
        /* <DEDUP_REMOVED lines=8> */
.L_x_298:
        /* <DEDUP_REMOVED lines=11> */
.L_x_299:
[----:B------:R-:W-:Y:S01]  /*94e0*/  @!P6 PRMT R28, R39, 0x7610, R28 ;  /* 0x00007610271ce816 */ /* 0x000fe2000000001c */
[----:B------:R-:W-:-:S03]  /*94f0*/  VIADD R39, R2, 0x4 ;  /* 0x0000000402277836 */ /* 0x000fc60000000000 */
[----:B------:R-:W-:Y:S02]  /*9500*/  LOP3.LUT R41, R28, 0xff, RZ, 0xc0, !PT ;  /* 0x000000ff1c297812 */ /* 0x000fe400078ec0ff */
[----:B------:R-:W-:-:S03]  /*9510*/  ISETP.GT.AND P6, PT, R39, R13, PT ;  /* 0x0000000d2700720c */ /* 0x000fc60003fc4270 */
[----:B------:R-:W-:Y:S02]  /*9520*/  IMAD.MOV.U32 R15, RZ, RZ, R41 ;  /* 0x000000ffff0f7224 */ /* 0x000fe400078e0029 */
[----:B------:R-:W-:-:S08]  /*9530*/  IMAD.MOV.U32 R4, RZ, RZ, R16 ;  /* 0x000000ffff047224 */ /* 0x000fd000078e0010 */
[----:B------:R-:W-:Y:S05]  /*9540*/  WARPSYNC.COLLECTIVE R12, `(.L_x_300) ;  /* 0x000000000c087348 */ /* 0x000fea0003c00000 */
[----:B------:R0:W1:Y:S02]  /*9550*/  SHFL.DOWN P5, R16, R15, R14, R13 ;  /* 0x0800000e0f107389 */ /* 0x00006400000a000d */
[----:B01----:R-:W-:Y:S05]  /*9560*/  ENDCOLLECTIVE ;  /* 0x000000000000791b */ /* 0x003fea0003800000 */
.L_x_300:
        /* <DEDUP_REMOVED lines=11> */
.L_x_301:
[----:B------:R-:W-:-:S04]  /*9620*/  @!P6 PRMT R28, R5, 0x7610, R28 ;  /* 0x00007610051ce816 */ /* 0x000fc8000000001c */
[----:B------:R-:W-:-:S05]  /*9630*/  LOP3.LUT R41, R28, 0xff, RZ, 0xc0, !PT ;  /* 0x000000ff1c297812 */ /* 0x000fca00078ec0ff */
[----:B------:R-:W-:Y:S02]  /*9640*/  IMAD.MOV.U32 R15, RZ, RZ, R41 ;  /* 0x000000ffff0f7224 */ /* 0x000fe400078e0029 */
[----:B------:R-:W-:-:S07]  /*9650*/  IMAD.MOV.U32 R42, RZ, RZ, R16 ;  /* 0x000000ffff2a7224 */ /* 0x000fce00078e0010 */
[----:B------:R-:W-:Y:S05]  /*9660*/  WARPSYNC.COLLECTIVE R12, `(.L_x_302) ;  /* 0x000000000c087348 */ /* 0x000fea0003c00000 */
[----:B------:R0:W1:Y:S02]  /*9670*/  SHFL.DOWN P5, R16, R15, R14, R13 ;  /* 0x0800000e0f107389 */ /* 0x00006400000a000d */
[----:B01----:R-:W-:Y:S05]  /*9680*/  ENDCOLLECTIVE ;  /* 0x000000000000791b */ /* 0x003fea0003800000 */
.L_x_302:
[----:B------:R-:W-:Y:S01]  /*9690*/  IMAD.MOV.U32 R14, RZ, RZ, 0x10 ;  /* 0x00000010ff0e7424 */ /* 0x000fe200078e00ff */
[----:B------:R-:W-:-:S13]  /*96a0*/  ISETP.GT.AND P5, PT, R40, R13, PT ;  /* 0x0000000d2800720c */ /* 0x000fda0003fa4270 */
[----:B------:R-:W-:Y:S02]  /*96b0*/  @!P5 LOP3.LUT R16, R16, 0xff, RZ, 0xc0, !PT ;  /* 0x000000ff1010d812 */ /* 0x000fe400078ec0ff */
[----:B------:R-:W-:Y:S02]  /*96c0*/  @!P5 LOP3.LUT R42, R42, R27, RZ, 0xfc, !PT ;  /* 0x0000001b2a2ad212 */ /* 0x000fe400078efcff */
[----:B------:R-:W-:Y:S02]  /*96d0*/  @!P5 VIADDMNMX.U32 R5, R16, R41, 0xff, PT ;  /* 0x000000ff1005d446 */ /* 0x000fe40003800029 */
[----:B------:R-:W-:Y:S01]  /*96e0*/  @!P5 ISETP.NE.AND P6, PT, R27, RZ, PT ;  /* 0x000000ff1b00d20c */ /* 0x000fe20003fc5270 */
[----:B------:R-:W-:Y:S02]  /*96f0*/  @!P5 IMAD.MOV.U32 R27, RZ, RZ, R42 ;  /* 0x000000ffff1bd224 */ /* 0x000fe400078e002a */
[----:B------:R-:W-:Y:S01]  /*9700*/  VIADD R42, R2, 0x10 ;  /* 0x00000010022a7836 */ /* 0x000fe20000000000 */
[----:B------:R-:W-:Y:S01]  /*9710*/  @!P5 SEL R16, R5, R28, !P6 ;  /* 0x0000001c0510d207 */ /* 0x000fe20007000000 */
[----:B------:R-:W-:Y:S01]  /*9720*/  IMAD.MOV.U32 R15, RZ, RZ, R27 ;  /* 0x000000ffff0f7224 */ /* 0x000fe200078e001b */
[----:B------:R-:W0:Y:S02]  /*9730*/  LDC.64 R4, c[0x0][0x3a0] ;  /* 0x0000e800ff047b82 */ /* 0x000e240000000a00 */
[----:B------:R-:W-:-:S07]  /*9740*/  @!P5 PRMT R28, R16, 0x7610, R28 ;  /* 0x00007610101cd816 */ /* 0x000fce000000001c */
[----:B0-----:R-:W-:Y:S05]  /*9750*/  WARPSYNC.COLLECTIVE R12, `(.L_x_303) ;  /* 0x000000000c087348 */ /* 0x001fea0003c00000 */
[----:B------:R1:W2:Y:S02]  /*9760*/  SHFL.DOWN P5, R16, R15, R14, R13 ;  /* 0x0800000e0f107389 */ /* 0x0002a400000a000d */
[----:B012---:R-:W-:Y:S05]  /*9770*/  ENDCOLLECTIVE ;  /* 0x000000000000791b */ /* 0x007fea0003800000 */
.L_x_303:
[----:B------:R-:W-:-:S05]  /*9780*/  LOP3.LUT R41, R28, 0xff, RZ, 0xc0, !PT ;  /* 0x000000ff1c297812 */ /* 0x000fca00078ec0ff */
[----:B------:R-:W-:Y:S01]  /*9790*/  IMAD.MOV.U32 R15, RZ, RZ, R41 ;  /* 0x000000ffff0f7224 */ /* 0x000fe200078e0029 */
[----:B------:R-:W-:Y:S01]  /*97a0*/  IADD3 R36, P6, PT, R4, 0x100, RZ ;  /* 0x0000010004247810 */ /* 0x000fe20007fde0ff */
[----:B------:R-:W-:-:S12]  /*97b0*/  IMAD.MOV.U32 R4, RZ, RZ, R16 ;  /* 0x000000ffff047224 */ /* 0x000fd800078e0010 */
[----:B------:R-:W-:Y:S05]  /*97c0*/  WARPSYNC.COLLECTIVE R12, `(.L_x_304) ;  /* 0x000000000c087348 */ /* 0x000fea0003c00000 */
[----:B------:R0:W1:Y:S02]  /*97d0*/  SHFL.DOWN P5, R16, R15, R14, R13 ;  /* 0x0800000e0f107389 */ /* 0x00006400000a000d */
[----:B01----:R-:W-:Y:S05]  /*97e0*/  ENDCOLLECTIVE ;  /* 0x000000000000791b */ /* 0x003fea0003800000 */
.L_x_304:
[----:B------:R-:W-:Y:S01]  /*97f0*/  IMAD.X R37, RZ, RZ, R5, P6 ;  /* 0x000000ffff257224 */ /* 0x000fe200030e0605 */
[----:B------:R-:W-:-:S13]  /*9800*/  ISETP.GT.AND P6, PT, R42, R13, PT ;  /* 0x0000000d2a00720c */ /* 0x000fda0003fc4270 */
[----:B------:R-:W-:Y:S02]  /*9810*/  @!P6 LOP3.LUT R4, R4, R27, RZ, 0xfc, !PT ;  /* 0x0000001b0404e212 */ /* 0x000fe400078efcff */
[----:B------:R-:W-:Y:S02]  /*9820*/  @!P6 LOP3.LUT R16, R16, 0xff, RZ, 0xc0, !PT ;  /* 0x000000ff1010e812 */ /* 0x000fe400078ec0ff */
[----:B------:R-:W-:Y:S01]  /*9830*/  @!P6 ISETP.NE.AND P5, PT, R27, RZ, PT ;  /* 0x000000ff1b00e20c */ /* 0x000fe20003fa5270 */
[----:B------:R-:W-:Y:S01]  /*9840*/  @!P6 IMAD.MOV.U32 R27, RZ, RZ, R4 ;  /* 0x000000ffff1be224 */ /* 0x000fe200078e0004 */
[----:B------:R-:W-:Y:S01]  /*9850*/  @!P6 VIADDMNMX.U32 R5, R16, R41, 0xff, PT ;  /* 0x000000ff1005e446 */ /* 0x000fe20003800029 */
[----:B------:R-:W-:-:S03]  /*9860*/  IMAD.IADD R41, R8, 0x1, R31 ;  /* 0x0000000108297824 */ /* 0x000fc600078e021f */
[----:B------:R-:W-:Y:S02]  /*9870*/  @!P6 SEL R5, R5, R28, !P5 ;  /* 0x0000001c0505e207 */ /* 0x000fe40006800000 */
[----:B------:R-:W-:Y:S02]  /*9880*/  ISETP.NE.AND P5, PT, R9, 0x65, PT ;  /* 0x000000650900780c */ /* 0x000fe40003fa5270 */
[----:B------:R-:W-:-:S11]  /*9890*/  @!P6 PRMT R28, R5, 0x7610, R28 ;  /* 0x00007610051ce816 */ /* 0x000fd6000000001c */
[----:B------:R-:W-:Y:S05]  /*98a0*/  WARPSYNC.COLLECTIVE R12, `(.L_x_305) ;  /* 0x000000000c087348 */ /* 0x000fea0003c00000 */
[----:B------:R-:W-:Y:S01]  /*98b0*/  VOTE.ALL P5, P5 ;  /* 0x0000000000ff7806 */ /* 0x000fe200028a0000 */
[----:B------:R-:W-:-:S12]  /*98c0*/  ENDCOLLECTIVE ;  /* 0x000000000000791b */ /* 0x000fd80003800000 */
.L_x_305:
[----:B------:R-:W-:Y:S05]  /*98d0*/  BRA `(.L_x_306) ;  /* 0xffffffd800107947 */ /* 0x000fea000383ffff */
.L_x_250:
[----:B------:R-:W-:Y:S01]  /*98e0*/  BSSY B0, `(.L_x_307) ;  /* 0x0000006000007945 */ /* 0x000fe20003800000 */
[----:B------:R-:W-:Y:S01]  /*98f0*/  PLOP3.LUT P5, PT, P5, PT, PT, 0x8, 0x80 ;  /* 0x000000000080781c */ /* 0x000fe20002fae170 */
[----:B------:R-:W-:-:S12]  /*9900*/  IMAD.MOV.U32 R12, RZ, RZ, -0x1 ;  /* 0xffffffffff0c7424 */ /* 0x000fd800078e00ff */
[----:B-1----:R-:W-:Y:S05]  /*9910*/  WARPSYNC.COLLECTIVE R12, `(.L_x_308) ;  /* 0x000000000c087348 */ /* 0x002fea0003c00000 */
[----:B------:R-:W-:Y:S01]  /*9920*/  VOTE.ANY P5, P5 ;  /* 0x0000000000ff7806 */ /* 0x000fe200028a0100 */
[----:B-1----:R-:W-:-:S12]  /*9930*/  ENDCOLLECTIVE ;  /* 0x000000000000791b */ /* 0x002fd80003800000 */
.L_x_308:
[----:B------:R-:W-:Y:S05]  /*9940*/  BSYNC B0 ;  /* 0x0000000000007941 */ /* 0x000fea0003800000 */
.L_x_307:
[----:B------:R-:W-:Y:S05]  /*9950*/  BRA `(.L_x_309) ;  /* 0xffffffd800207947 */ /* 0x000fea000383ffff */
.L_x_252:
[----:B------:R-:W-:Y:S01]  /*9960*/  BSSY B0, `(.L_x_310) ;  /* 0x0000006000007945 */ /* 0x000fe20003800000 */
[----:B------:R-:W-:Y:S01]  /*9970*/  PLOP3.LUT P5, PT, P5, PT, PT, 0x8, 0x80 ;  /* 0x000000000080781c */ /* 0x000fe20002fae170 */
[----:B------:R-:W-:-:S12]  /*9980*/  IMAD.MOV.U32 R12, RZ, RZ, -0x1 ;  /* 0xffffffffff0c7424 */ /* 0x000fd800078e00ff */
[----:B-1----:R-:W-:Y:S05]  /*9990*/  WARPSYNC.COLLECTIVE R12, `(.L_x_311) ;  /* 0x000000000c087348 */ /* 0x002fea0003c00000 */
[----:B------:R-:W-:Y:S01]  /*99a0*/  VOTE.ANY R12, PT, P5 ;  /* 0x00000000000c7806 */ /* 0x000fe200028e0100 */
[----:B-1----:R-:W-:Y:S06]  /*99b0*/  ENDCOLLECTIVE ;  /* 0x000000000000791b */ /* 0x002fec0003800000 */
.L_x_311:
[----:B------:R-:W-:Y:S05]  /*99c0*/  BSYNC B0 ;  /* 0x0000000000007941 */ /* 0x000fea0003800000 */
.L_x_310:
[----:B------:R-:W-:Y:S01]  /*99d0*/  LOP3.LUT R12, R12, 0x80000000, R34, 0xec, !PT ;  /* 0x800000000c0c7812 */ /* 0x000fe200078eec22 */
[--C-:B------:R-:W-:Y:S01]  /*99e0*/  IMAD.MOV.U32 R15, RZ, RZ, R5.reuse ;  /* 0x000000ffff0f7224 */ /* 0x100fe200078e0005 */
[----:B------:R-:W-:Y:S01]  /*99f0*/  LOP3.LUT R53, R4, 0xff, RZ, 0xc0, !PT ;  /* 0x000000ff04357812 */ /* 0x000fe200078ec0ff */
[----:B------:R-:W-:Y:S02]  /*9a00*/  IMAD.MOV.U32 R14, RZ, RZ, 0x1 ;  /* 0x00000001ff0e7424 */ /* 0x000fe400078e00ff */
[C---:B------:R-:W-:Y:S02]  /*9a10*/  VIADD R9, R12.reuse, 0xffffffff ;  /* 0xffffffff0c097836 */ /* 0x040fe40000000000 */
[----:B------:R-:W-:Y:S02]  /*9a20*/  IMAD.MOV.U32 R8, RZ, RZ, R5 ;  /* 0x000000ffff087224 */ /* 0x000fe400078e0005 */
[----:B------:R-:W-:Y:S01]  /*9a30*/  VIADD R41, R41, 0xffffffe0 ;  /* 0xffffffe029297836 */ /* 0x000fe20000000000 */
[----:B------:R-:W-:Y:S01]  /*9a40*/  LOP3.LUT R9, R12, R9, RZ, 0xc, !PT ;  /* 0x000000090c097212 */ /* 0x000fe200078e0cff */
[----:B------:R-:W-:-:S03]  /*9a50*/  IMAD.MOV.U32 R12, RZ, RZ, -0x1 ;  /* 0xffffffffff0c7424 */ /* 0x000fc600078e00ff */
[----:B------:R0:W1:Y:S04]  /*9a60*/  POPC R13, R9 ;  /* 0x00000009000d7309 */ /* 0x0000680000000000 */
[----:B01----:R-:W-:Y:S05]  /*9a70*/  WARPSYNC.COLLECTIVE R12, `(.L_x_312) ;  /* 0x000000000c087348 */ /* 0x003fea0003c00000 */
[----:B-1----:R1:W2:Y:S02]  /*9a80*/  SHFL.DOWN P5, R16, R15, R14, R13 ;  /* 0x0800000e0f107389 */ /* 0x0022a400000a000d */
[----:B012---:R-:W-:Y:S05]  /*9a90*/  ENDCOLLECTIVE ;  /* 0x000000000000791b */ /* 0x007fea0003800000 */
.L_x_312:
[----:B------:R-:W-:Y:S01]  /*9aa0*/  ISETP.GE.AND P6, PT, R2, R13, PT ;  /* 0x0000000d0200720c */ /* 0x000fe20003fc6270 */
[----:B------:R-:W-:Y:S02]  /*9ab0*/  IMAD.MOV.U32 R15, RZ, RZ, R53 ;  /* 0x000000ffff0f7224 */ /* 0x000fe400078e0035 */
[----:B------:R-:W-:-:S10]  /*9ac0*/  IMAD.MOV.U32 R49, RZ, RZ, R16 ;  /* 0x000000ffff317224 */ /* 0x000fd400078e0010 */
[----:B------:R-:W-:Y:S05]  /*9ad0*/  WARPSYNC.COLLECTIVE R12, `(.L_x_313) ;  /* 0x000000000c087348 */ /* 0x000fea0003c00000 */
[----:B------:R0:W1:Y:S02]  /*9ae0*/  SHFL.DOWN P5, R16, R15, R14, R13 ;  /* 0x0800000e0f107389 */ /* 0x00006400000a000d */
[----:B01----:R-:W-:Y:S05]  /*9af0*/  ENDCOLLECTIVE ;  /* 0x000000000000791b */ /* 0x003fea0003800000 */
.L_x_313:
        /* <DEDUP_REMOVED lines=11> */
.L_x_314:
        /* <DEDUP_REMOVED lines=9> */
.L_x_315:
        /* <DEDUP_REMOVED lines=11> */
.L_x_316:
        /* <DEDUP_REMOVED lines=9> */
.L_x_317:
        /* <DEDUP_REMOVED lines=11> */
.L_x_318:
        /* <DEDUP_REMOVED lines=9> */
.L_x_319:
        /* <DEDUP_REMOVED lines=11> */
.L_x_320:
        /* <DEDUP_REMOVED lines=9> */
.L_x_321:
        /* <DEDUP_REMOVED lines=17> */
.L_x_322:
[----:B------:R-:W-:Y:S05]  /*a110*/  BRA `(.L_x_323) ;  /* 0xffffffd400687947 */ /* 0x000fea000383ffff */
.L_x_324:
        /* <DEDUP_REMOVED lines=14> */
.L_x_1067:


//--------------------- .text._ZN3cub18CUB_300001_SM_10006detail11scan_by_key25DeviceScanByKeyInitKernelINS0_24ReduceByKeyScanTileStateIhiLb1EEEN6thrust24THRUST_300001_SM_1000_NS18transform_iteratorI6RowKeyNS7_17counting_iteratorIiNS7_11use_defaultESB_SB_EESB_SB_EEjEEvT_T0_PN4cuda3std3__415iterator_traitsISF_vE10value_typeET1_i --------------------------
	.section	.text._ZN3cub18CUB_300001_SM_10006detail11scan_by_key25DeviceScanByKeyInitKernelINS0_24ReduceByKeyScanTileStateIhiLb1EEEN6thrust24THRUST_300001_SM_1000_NS18transform_iteratorI6RowKeyNS7_17counting_iteratorIiNS7_11use_defaultESB_SB_EESB_SB_EEjEEvT_T0_PN4cuda3std3__415iterator_traitsISF_vE10value_typeET1_i,"ax",@progbits
	.align	128
        .global         _ZN3cub18CUB_300001_SM_10006detail11scan_by_key25DeviceScanByKeyInitKernelINS0_24ReduceByKeyScanTileStateIhiLb1EEEN6thrust24THRUST_300001_SM_1000_NS18transform_iteratorI6RowKeyNS7_17counting_iteratorIiNS7_11use_defaultESB_SB_EESB_SB_EEjEEvT_T0_PN4cuda3std3__415iterator_traitsISF_vE10value_typeET1_i
        .type           _ZN3cub18CUB_300001_SM_10006detail11scan_by_key25DeviceScanByKeyInitKernelINS0_24ReduceByKeyScanTileStateIhiLb1EEEN6thrust24THRUST_300001_SM_1000_NS18transform_iteratorI6RowKeyNS7_17counting_iteratorIiNS7_11use_defaultESB_SB_EESB_SB_EEjEEvT_T0_PN4cuda3std3__415iterator_traitsISF_vE10value_typeET1_i,@function
        .size           _ZN3cub18CUB_300001_SM_10006detail11scan_by_key25DeviceScanByKeyInitKernelINS0_24ReduceByKeyScanTileStateIhiLb1EEEN6thrust24THRUST_300001_SM_1000_NS18transform_iteratorI6RowKeyNS7_17counting_iteratorIiNS7_11use_defaultESB_SB_EESB_SB_EEjEEvT_T0_PN4cuda3std3__415iterator_traitsISF_vE10value_typeET1_i,(.L_x_1068 - _ZN3cub18CUB_300001_SM_10006detail11scan_by_key25DeviceScanByKeyInitKernelINS0_24ReduceByKeyScanTileStateIhiLb1EEEN6thrust24THRUST_300001_SM_1000_NS18transform_iteratorI6RowKeyNS7_17counting_iteratorIiNS7_11use_defaultESB_SB_EESB_SB_EEjEEvT_T0_PN4cuda3std3__415iterator_traitsISF_vE10value_typeET1_i)
        .other          _ZN3cub18CUB_300001_SM_10006detail11scan_by_key25DeviceScanByKeyInitKernelINS0_24ReduceByKeyScanTileStateIhiLb1EEEN6thrust24THRUST_300001_SM_1000_NS18transform_iteratorI6RowKeyNS7_17counting_iteratorIiNS7_11use_defaultESB_SB_EESB_SB_EEjEEvT_T0_PN4cuda3std3__415iterator_traitsISF_vE10value_typeET1_i,@"STO_CUDA_ENTRY STV_DEFAULT"
_ZN3cub18CUB_300001_SM_10006detail11scan_by_key25DeviceScanByKeyInitKernelINS0_24ReduceByKeyScanTileStateIhiLb1EEEN6thrust24THRUST_300001_SM_1000_NS18transform_iteratorI6RowKeyNS7_17counting_iteratorIiNS7_11use_defaultESB_SB_EESB_SB_EEjEEvT_T0_PN4cuda3std3__415iterator_traitsISF_vE10value_typeET1_i:
.text._ZN3cub18CUB_300001_SM_10006detail11scan_by_key25DeviceScanByKeyInitKernelINS0_24ReduceByKeyScanTileStateIhiLb1EEEN6thrust24THRUST_300001_SM_1000_NS18transform_iteratorI6RowKeyNS7_17counting_iteratorIiNS7_11use_defaultESB_SB_EESB_SB_EEjEEvT_T0_PN4cuda3std3__415iterator_traitsISF_vE10value_typeET1_i:
        /* <DEDUP_REMOVED lines=52> */
.L_x_325:
        /* <DEDUP_REMOVED lines=12> */
.L_x_1068:


//--------------------- .text._ZN3cub18CUB_300001_SM_10006detail11scan_by_key21DeviceScanByKeyKernelINS2_10policy_hubIN6thrust24THRUST_300001_SM_1000_NS18transform_iteratorI6RowKeyNS6_17counting_iteratorIiNS6_11use_defaultESA_SA_EESA_SA_EE6__halfSD_7HalfAddE10Policy1000ESC_PSD_SH_NS0_24ReduceByKeyScanTileStateISD_iLb1EEEN4cuda3std3__48equal_toIiEESE_NS0_8NullTypeEmSD_iEEvT0_PT9_T1_T2_T3_iT4_T5_T6_T7_ --------------------------
	.section	.text._ZN3cub18CUB_300001_SM_10006detail11scan_by_key21DeviceScanByKeyKernelINS2_10policy_hubIN6thrust24THRUST_300001_SM_1000_NS18transform_iteratorI6RowKeyNS6_17counting_iteratorIiNS6_11use_defaultESA_SA_EESA_SA_EE6__halfSD_7HalfAddE10Policy1000ESC_PSD_SH_NS0_24ReduceByKeyScanTileStateISD_iLb1EEEN4cuda3std3__48equal_toIiEESE_NS0_8NullTypeEmSD_iEEvT0_PT9_T1_T2_T3_iT4_T5_T6_T7_,"ax",@progbits
	.align	128
        .global         _ZN3cub18CUB_300001_SM_10006detail11scan_by_key21DeviceScanByKeyKernelINS2_10policy_hubIN6thrust24THRUST_300001_SM_1000_NS18transform_iteratorI6RowKeyNS6_17counting_iteratorIiNS6_11use_defaultESA_SA_EESA_SA_EE6__halfSD_7HalfAddE10Policy1000ESC_PSD_SH_NS0_24ReduceByKeyScanTileStateISD_iLb1EEEN4cuda3std3__48equal_toIiEESE_NS0_8NullTypeEmSD_iEEvT0_PT9_T1_T2_T3_iT4_T5_T6_T7_
        .type           _ZN3cub18CUB_300001_SM_10006detail11scan_by_key21DeviceScanByKeyKernelINS2_10policy_hubIN6thrust24THRUST_300001_SM_1000_NS18transform_iteratorI6RowKeyNS6_17counting_iteratorIiNS6_11use_defaultESA_SA_EESA_SA_EE6__halfSD_7HalfAddE10Policy1000ESC_PSD_SH_NS0_24ReduceByKeyScanTileStateISD_iLb1EEEN4cuda3std3__48equal_toIiEESE_NS0_8NullTypeEmSD_iEEvT0_PT9_T1_T2_T3_iT4_T5_T6_T7_,@function
        .size           _ZN3cub18CUB_300001_SM_10006detail11scan_by_key21DeviceScanByKeyKernelINS2_10policy_hubIN6thrust24THRUST_300001_SM_1000_NS18transform_iteratorI6RowKeyNS6_17counting_iteratorIiNS6_11use_defaultESA_SA_EESA_SA_EE6__halfSD_7HalfAddE10Policy1000ESC_PSD_SH_NS0_24ReduceByKeyScanTileStateISD_iLb1EEEN4cuda3std3__48equal_toIiEESE_NS0_8NullTypeEmSD_iEEvT0_PT9_T1_T2_T3_iT4_T5_T6_T7_,(.L_x_1069 - _ZN3cub18CUB_300001_SM_10006detail11scan_by_key21DeviceScanByKeyKernelINS2_10policy_hubIN6thrust24THRUST_300001_SM_1000_NS18transform_iteratorI6RowKeyNS6_17counting_iteratorIiNS6_11use_defaultESA_SA_EESA_SA_EE6__halfSD_7HalfAddE10Policy1000ESC_PSD_SH_NS0_24ReduceByKeyScanTileStateISD_iLb1EEEN4cuda3std3__48equal_toIiEESE_NS0_8NullTypeEmSD_iEEvT0_PT9_T1_T2_T3_iT4_T5_T6_T7_)
        .other          _ZN3cub18CUB_300001_SM_10006detail11scan_by_key21DeviceScanByKeyKernelINS2_10policy_hubIN6thrust24THRUST_300001_SM_1000_NS18transform_iteratorI6RowKeyNS6_17counting_iteratorIiNS6_11use_defaultESA_SA_EESA_SA_EE6__halfSD_7HalfAddE10Policy1000ESC_PSD_SH_NS0_24ReduceByKeyScanTileStateISD_iLb1EEEN4cuda3std3__48equal_toIiEESE_NS0_8NullTypeEmSD_iEEvT0_PT9_T1_T2_T3_iT4_T5_T6_T7_,@"STO_CUDA_ENTRY STV_DEFAULT"
_ZN3cub18CUB_300001_SM_10006detail11scan_by_key21DeviceScanByKeyKernelINS2_10policy_hubIN6thrust24THRUST_300001_SM_1000_NS18transform_iteratorI6RowKeyNS6_17counting_iteratorIiNS6_11use_defaultESA_SA_EESA_SA_EE6__halfSD_7HalfAddE10Policy1000ESC_PSD_SH_NS0_24ReduceByKeyScanTileStateISD_iLb1EEEN4cuda3std3__48equal_toIiEESE_NS0_8NullTypeEmSD_iEEvT0_PT9_T1_T2_T3_iT4_T5_T6_T7_:
.text._ZN3cub18CUB_300001_SM_10006detail11scan_by_key21DeviceScanByKeyKernelINS2_10policy_hubIN6thrust24THRUST_300001_SM_1000_NS18transform_iteratorI6RowKeyNS6_17counting_iteratorIiNS6_11use_defaultESA_SA_EESA_SA_EE6__halfSD_7HalfAddE10Policy1000ESC_PSD_SH_NS0_24ReduceByKeyScanTileStateISD_iLb1EEEN4cuda3std3__48equal_toIiEESE_NS0_8NullTypeEmSD_iEEvT0_PT9_T1_T2_T3_iT4_T5_T6_T7_:
[----:B------:R-:W0:Y:S01]  /*0000*/  LDC R1, c[0x0][0x37c] ;  /* 0x0000df00ff017b82 */ /* 0x000e220000000800 */
[----:B------:R-:W1:Y:S01]  /*0010*/  S2R R43, SR_CTAID.X ;  /* 0x00000000002b7919 */ /* 0x000e620000002500 */
[----:B------:R-:W2:Y:S01]  /*0020*/  LDCU.64 UR4, c[0x0][0x3b0] ;  /* 0x00007600ff0477ac */ /* 0x000ea20008000a00 */
[----:B------:R-:W3:Y:S01]  /*0030*/  LDCU.64 UR8, c[0x0][0x358] ;  /* 0x00006b00ff0877ac */ /* 0x000ee20008000a00 */
[----:B-1----:R-:W-:-:S03]  /*0040*/  IMAD.WIDE.U32 R4, R43, 0x900, RZ ;  /* 0x000009002b047825 */ /* 0x002fc600078e00ff */
[----:B--2---:R-:W-:-:S04]  /*0050*/  IADD3 R8, P0, PT, -R4, UR4, RZ ;  /* 0x0000000404087c10 */ /* 0x004fc8000ff1e1ff */
[----:B------:R-:W-:Y:S02]  /*0060*/  IADD3.X R24, PT, PT, ~R5, UR5, RZ, P0, !PT ;  /* 0x0000000505187c10 */ /* 0x000fe400087fe5ff */
[----:B------:R-:W-:-:S04]  /*0070*/  ISETP.GE.U32.AND P0, PT, R8, 0x901, PT ;  /* 0x000009010800780c */ /* 0x000fc80003f06070 */
[----:B------:R-:W-:-:S13]  /*0080*/  ISETP.GE.U32.AND.EX P0, PT, R24, RZ, PT, P0 ;  /* 0x000000ff1800720c */ /* 0x000fda0003f06100 */
[----:B0--3--:R-:W-:Y:S05]  /*0090*/  @!P0 BRA `(.L_x_326) ;  /* 0x0000003400a48947 */ /* 0x009fea0003800000 */
[----:B------:R-:W0:Y:S01]  /*00a0*/  LDC.64 R2, c[0x0][0x380] ;  /* 0x0000e000ff027b82 */ /* 0x000e220000000a00 */
[----:B------:R-:W1:Y:S01]  /*00b0*/  S2R R24, SR_TID.X ;  /* 0x0000000000187919 */ /* 0x000e620000002100 */
[----:B------:R-:W2:Y:S01]  /*00c0*/  LDCU.64 UR4, c[0x0][0x390] ;  /* 0x00007200ff0477ac */ /* 0x000ea20008000a00 */
[----:B0-----:R-:W-:-:S04]  /*00d0*/  IABS R9, R3 ;  /* 0x0000000300097213 */ /* 0x001fc80000000000 */
[----:B------:R-:W0:Y:S01]  /*00e0*/  I2F.RP R8, R9 ;  /* 0x0000000900087306 */ /* 0x000e220000209400 */
        /* <DEDUP_REMOVED lines=31> */
[-C--:B------:R-:W-:Y:S01]  /*02e0*/  LOP3.LUT R30, R30, R3.reuse, RZ, 0x3c, !PT ;  /* 0x000000031e1e7212 */ /* 0x080fe200078e3cff */
[----:B------:R-:W-:Y:S01]  /*02f0*/  IMAD.MOV.U32 R0, RZ, RZ, R10 ;  /* 0x000000ffff007224 */ /* 0x000fe200078e000a */
[-C--:B------:R-:W-:Y:S02]  /*0300*/  LOP3.LUT R28, R28, R3.reuse, RZ, 0x3c, !PT ;  /* 0x000000031c1c7212 */ /* 0x080fe400078e3cff */
[----:B------:R-:W-:Y:S01]  /*0310*/  LOP3.LUT R22, R22, R3, RZ, 0x3c, !PT ;  /* 0x0000000316167212 */ /* 0x000fe200078e3cff */
[----:B------:R-:W-:Y:S01]  /*0320*/  IMAD R13, R0, R9, RZ ;  /* 0x00000009000d7224 */ /* 0x000fe200078e02ff */
[----:B------:R-:W-:Y:S02]  /*0330*/  IADD3 R0, P0, PT, R4, R11, RZ ;  /* 0x0000000b04007210 */ /* 0x000fe40007f1e0ff */
[----:B------:R-:W-:Y:S01]  /*0340*/  LOP3.LUT R12, R12, R3, RZ, 0x3c, !PT ;  /* 0x000000030c0c7212 */ /* 0x000fe200078e3cff */
[----:B------:R-:W-:-:S04]  /*0350*/  IMAD.HI.U32 R7, R7, R13, R6 ;  /* 0x0000000d07077227 */ /* 0x000fc800078e0006 */
[----:B------:R-:W-:Y:S01]  /*0360*/  IMAD.X R5, RZ, RZ, R5, P0 ;  /* 0x000000ffff057224 */ /* 0x000fe200000e0605 */
[C---:B--2---:R-:W-:Y:S01]  /*0370*/  LEA R4, P0, R0.reuse, UR4, 0x1 ;  /* 0x0000000400047c11 */ /* 0x044fe2000f8008ff */
[C---:B------:R-:W-:Y:S01]  /*0380*/  IMAD.HI.U32 R15, R7.reuse, R32, RZ ;  /* 0x00000020070f7227 */ /* 0x040fe200078e00ff */
[----:B------:R-:W-:Y:S02]  /*0390*/  UMOV UR4, 0x400 ;  /* 0x0000040000047882 */ /* 0x000fe40000000000 */
[----:B------:R-:W-:Y:S01]  /*03a0*/  LEA.HI.X R5, R0, UR5, R5, 0x1, P0 ;  /* 0x0000000500057c11 */ /* 0x000fe200080f0c05 */
[C---:B------:R-:W-:Y:S01]  /*03b0*/  IMAD.HI.U32 R13, R7.reuse, R34, RZ ;  /* 0x00000022070d7227 */ /* 0x040fe200078e00ff */
[----:B------:R-:W0:Y:S03]  /*03c0*/  S2UR UR5, SR_CgaCtaId ;  /* 0x00000000000579c3 */ /* 0x000e260000008800 */
[----:B------:R-:W-:-:S04]  /*03d0*/  IMAD.HI.U32 R11, R7, R36, RZ ;  /* 0x00000024070b7227 */ /* 0x000fc800078e00ff */
[----:B------:R-:W-:Y:S02]  /*03e0*/  IMAD.MOV R2, RZ, RZ, -R15 ;  /* 0x000000ffff027224 */ /* 0x000fe400078e0a0f */
[----:B------:R-:W-:-:S04]  /*03f0*/  IMAD.HI.U32 R10, R7, R38, RZ ;  /* 0x00000026070a7227 */ /* 0x000fc800078e00ff */
[----:B------:R-:W-:Y:S02]  /*0400*/  IMAD.MOV R6, RZ, RZ, -R13 ;  /* 0x000000ffff067224 */ /* 0x000fe400078e0a0d */
[----:B------:R-:W-:Y:S02]  /*0410*/  IMAD.MOV R0, RZ, RZ, -R11 ;  /* 0x000000ffff007224 */ /* 0x000fe400078e0a0b */
[----:B------:R-:W-:Y:S02]  /*0420*/  IMAD R32, R9, R2, R32 ;  /* 0x0000000209207224 */ /* 0x000fe400078e0220 */
[----:B------:R-:W-:Y:S02]  /*0430*/  IMAD.MOV R2, RZ, RZ, -R10 ;  /* 0x000000ffff027224 */ /* 0x000fe400078e0a0a */
[----:B------:R-:W-:Y:S01]  /*0440*/  IMAD.HI.U32 R8, R7, R40, RZ ;  /* 0x0000002807087227 */ /* 0x000fe200078e00ff */
[----:B------:R-:W-:Y:S01]  /*0450*/  ISETP.GT.U32.AND P3, PT, R9, R32, PT ;  /* 0x000000200900720c */ /* 0x000fe20003f64070 */
[----:B0-----:R-:W-:-:S02]  /*0460*/  ULEA UR4, UR5, UR4, 0x18 ;  /* 0x0000000405047291 */ /* 0x001fc4000f8ec0ff */
[C---:B------:R-:W-:Y:S02]  /*0470*/  IMAD R34, R9.reuse, R6, R34 ;  /* 0x0000000609227224 */ /* 0x040fe400078e0222 */
[----:B------:R-:W-:Y:S02]  /*0480*/  IMAD R36, R9, R0, R36 ;  /* 0x0000000009247224 */ /* 0x000fe400078e0224 */
[----:B------:R-:W-:Y:S01]  /*0490*/  IMAD.HI.U32 R6, R7, R42, RZ ;  /* 0x0000002a07067227 */ /* 0x000fe200078e00ff */
[C---:B------:R-:W-:Y:S02]  /*04a0*/  ISETP.GT.U32.AND P6, PT, R9.reuse, R34, PT ;  /* 0x000000220900720c */ /* 0x040fe40003fc4070 */
[C---:B------:R-:W-:Y:S01]  /*04b0*/  ISETP.GT.U32.AND P1, PT, R9.reuse, R36, PT ;  /* 0x000000240900720c */ /* 0x040fe20003f24070 */
[----:B------:R-:W-:Y:S02]  /*04c0*/  IMAD R38, R9, R2, R38 ;  /* 0x0000000209267224 */ /* 0x000fe400078e0226 */
[----:B------:R-:W-:-:S02]  /*04d0*/  IMAD.MOV R0, RZ, RZ, -R8 ;  /* 0x000000ffff007224 */ /* 0x000fc400078e0a08 */
[----:B------:R-:W-:Y:S01]  /*04e0*/  IMAD.MOV R17, RZ, RZ, -R6 ;  /* 0x000000ffff117224 */ /* 0x000fe200078e0a06 */
[----:B------:R-:W-:Y:S01]  /*04f0*/  ISETP.GT.U32.AND P0, PT, R9, R38, PT ;  /* 0x000000260900720c */ /* 0x000fe20003f04070 */
[----:B------:R-:W-:-:S04]  /*0500*/  IMAD.HI.U32 R2, R7, R44, RZ ;  /* 0x0000002c07027227 */ /* 0x000fc800078e00ff */
[----:B------:R-:W-:Y:S02]  /*0510*/  IMAD R40, R9, R0, R40 ;  /* 0x0000000009287224 */ /* 0x000fe400078e0228 */
[----:B------:R-:W-:-:S03]  /*0520*/  IMAD.HI.U32 R0, R7, R19, RZ ;  /* 0x0000001307007227 */ /* 0x000fc600078e00ff */
[----:B------:R-:W-:Y:S01]  /*0530*/  ISETP.GT.U32.AND P4, PT, R9, R40, PT ;  /* 0x000000280900720c */ /* 0x000fe20003f84070 */
[----:B------:R-:W-:-:S04]  /*0540*/  IMAD.HI.U32 R7, R7, R23, RZ ;  /* 0x0000001707077227 */ /* 0x000fc800078e00ff */
[C---:B------:R-:W-:Y:S02]  /*0550*/  IMAD R42, R9.reuse, R17, R42 ;  /* 0x00000011092a7224 */ /* 0x040fe400078e022a */
[----:B------:R-:W-:Y:S02]  /*0560*/  IMAD.MOV R17, RZ, RZ, -R2 ;  /* 0x000000ffff117224 */ /* 0x000fe400078e0a02 */
[----:B------:R-:W-:Y:S01]  /*0570*/  IMAD.MOV R21, RZ, RZ, -R0 ;  /* 0x000000ffff157224 */ /* 0x000fe200078e0a00 */
[C---:B------:R-:W-:Y:S01]  /*0580*/  ISETP.GT.U32.AND P5, PT, R9.reuse, R42, PT ;  /* 0x0000002a0900720c */ /* 0x040fe20003fa4070 */
[----:B------:R-:W-:Y:S02]  /*0590*/  IMAD.MOV R25, RZ, RZ, -R7 ;  /* 0x000000ffff197224 */ /* 0x000fe400078e0a07 */
[C---:B------:R-:W-:Y:S02]  /*05a0*/  IMAD R44, R9.reuse, R17, R44 ;  /* 0x00000011092c7224 */ /* 0x040fe400078e022c */
[----:B------:R-:W-:-:S02]  /*05b0*/  IMAD R17, R9, R21, R19 ;  /* 0x0000001509117224 */ /* 0x000fc400078e0213 */
[----:B------:R-:W-:Y:S02]  /*05c0*/  @!P3 IMAD.IADD R32, R32, 0x1, -R9 ;  /* 0x000000012020b824 */ /* 0x000fe400078e0a09 */
[----:B------:R-:W-:Y:S01]  /*05d0*/  IMAD R19, R9, R25, R23 ;  /* 0x0000001909137224 */ /* 0x000fe200078e0217 */
[----:B------:R-:W-:Y:S01]  /*05e0*/  SHF.R.U32.HI R25, RZ, 0x5, R24 ;  /* 0x00000005ff197819 */ /* 0x000fe20000011618 */
[----:B------:R-:W-:Y:S01]  /*05f0*/  @!P3 VIADD R15, R15, 0x1 ;  /* 0x000000010f0fb836 */ /* 0x000fe20000000000 */
[----:B------:R-:W-:Y:S01]  /*0600*/  ISETP.GE.U32.AND P2, PT, R32, R9, PT ;  /* 0x000000092000720c */ /* 0x000fe20003f46070 */
[----:B------:R-:W-:Y:S01]  /*0610*/  @!P0 VIADD R10, R10, 0x1 ;  /* 0x000000010a0a8836 */ /* 0x000fe20000000000 */
[C---:B------:R-:W-:Y:S01]  /*0620*/  ISETP.GT.U32.AND P3, PT, R9.reuse, R44, PT ;  /* 0x0000002c0900720c */ /* 0x040fe20003f64070 */
[--C-:B------:R-:W-:Y:S01]  /*0630*/  @!P0 IMAD.IADD R38, R38, 0x1, -R9.reuse ;  /* 0x0000000126268824 */ /* 0x100fe200078e0a09 */
[----:B------:R-:W-:Y:S01]  /*0640*/  ISETP.GT.U32.AND P0, PT, R9, R19, PT ;  /* 0x000000130900720c */ /* 0x000fe20003f04070 */
[----:B------:R-:W-:-:S02]  /*0650*/  @!P6 IMAD.IADD R34, R34, 0x1, -R9 ;  /* 0x000000012222e824 */ /* 0x000fc400078e0a09 */
[----:B------:R-:W-:Y:S02]  /*0660*/  @!P4 VIADD R8, R8, 0x1 ;  /* 0x000000010808c836 */ /* 0x000fe40000000000 */
[--C-:B------:R-:W-:Y:S01]  /*0670*/  @!P4 IMAD.IADD R40, R40, 0x1, -R9.reuse ;  /* 0x000000012828c824 */ /* 0x100fe200078e0a09 */
[----:B------:R-:W-:Y:S01]  /*0680*/  ISETP.GE.U32.AND P4, PT, R34, R9, PT ;  /* 0x000000092200720c */ /* 0x000fe20003f86070 */
[----:B------:R-:W-:Y:S02]  /*0690*/  @!P1 VIADD R11, R11, 0x1 ;  /* 0x000000010b0b9836 */ /* 0x000fe40000000000 */
[--C-:B------:R-:W-:Y:S01]  /*06a0*/  @!P1 IMAD.IADD R36, R36, 0x1, -R9.reuse ;  /* 0x0000000124249824 */ /* 0x100fe200078e0a09 */
[----:B------:R-:W-:Y:S01]  /*06b0*/  ISETP.GT.U32.AND P1, PT, R9, R17, PT ;  /* 0x000000110900720c */ /* 0x000fe20003f24070 */
[----:B------:R-:W-:Y:S02]  /*06c0*/  @!P5 IMAD.IADD R42, R42, 0x1, -R9 ;  /* 0x000000012a2ad824 */ /* 0x000fe400078e0a09 */
        /* <DEDUP_REMOVED lines=8> */
[----:B------:R-:W-:Y:S01]  /*0750*/  @P2 VIADD R15, R15, 0x1 ;  /* 0x000000010f0f2836 */ /* 0x000fe20000000000 */
[----:B------:R-:W-:Y:S01]  /*0760*/  ISETP.GE.U32.AND P2, PT, R42, R9, PT ;  /* 0x000000092a00720c */ /* 0x000fe20003f46070 */
[----:B------:R-:W-:Y:S01]  /*0770*/  @!P6 VIADD R13, R13, 0x1 ;  /* 0x000000010d0de836 */ /* 0x000fe20000000000 */
[----:B------:R-:W-:Y:S01]  /*0780*/  ISETP.GE.AND P6, PT, R12, RZ, PT ;  /* 0x000000ff0c00720c */ /* 0x000fe20003fc6270 */
[----:B------:R-:W-:-:S02]  /*0790*/  @!P1 IMAD.IADD R17, R17, 0x1, -R9 ;  /* 0x0000000111119824 */ /* 0x000fc400078e0a09 */
[----:B------:R-:W-:Y:S01]  /*07a0*/  @P4 VIADD R13, R13, 0x1 ;  /* 0x000000010d0d4836 */ /* 0x000fe20000000000 */
[-C--:B------:R-:W-:Y:S01]  /*07b0*/  ISETP.GE.U32.AND P4, PT, R44, R9.reuse, PT ;  /* 0x000000092c00720c */ /* 0x080fe20003f86070 */
[----:B------:R-:W-:Y:S01]  /*07c0*/  @P5 VIADD R11, R11, 0x1 ;  /* 0x000000010b0b5836 */ /* 0x000fe20000000000 */
[----:B------:R-:W0:Y:S01]  /*07d0*/  S2R R44, SR_LANEID ;  /* 0x00000000002c7919 */ /* 0x000e220000000000 */
[----:B------:R-:W-:Y:S01]  /*07e0*/  @P3 VIADD R10, R10, 0x1 ;  /* 0x000000010a0a3836 */ /* 0x000fe20000000000 */
[-C--:B------:R-:W-:Y:S01]  /*07f0*/  ISETP.GE.U32.AND P5, PT, R17, R9.reuse, PT ;  /* 0x000000091100720c */ /* 0x080fe20003fa6070 */
[----:B------:R-:W-:Y:S01]  /*0800*/  @P0 VIADD R8, R8, 0x1 ;  /* 0x0000000108080836 */ /* 0x000fe20000000000 */
[----:B------:R-:W-:Y:S01]  /*0810*/  ISETP.GE.U32.AND P3, PT, R19, R9, PT ;  /* 0x000000091300720c */ /* 0x000fe20003f66070 */
[----:B------:R-:W-:Y:S01]  /*0820*/  @P2 VIADD R6, R6, 0x1 ;  /* 0x0000000106062836 */ /* 0x000fe20000000000 */
[----:B------:R-:W-:Y:S01]  /*0830*/  ISETP.GE.AND P0, PT, R14, RZ, PT ;  /* 0x000000ff0e00720c */ /* 0x000fe20003f06270 */
[----:B------:R-:W-:Y:S01]  /*0840*/  @!P1 VIADD R0, R0, 0x1 ;  /* 0x0000000100009836 */ /* 0x000fe20000000000 */
[----:B------:R-:W-:Y:S01]  /*0850*/  ISETP.GE.AND P2, PT, R20, RZ, PT ;  /* 0x000000ff1400720c */ /* 0x000fe20003f46270 */
[----:B------:R-:W-:Y:S01]  /*0860*/  IMAD.MOV.U32 R17, RZ, RZ, R10 ;  /* 0x000000ffff117224 */ /* 0x000fe200078e000a */
[----:B------:R-:W-:Y:S01]  /*0870*/  ISETP.GE.AND P1, PT, R16, RZ, PT ;  /* 0x000000ff1000720c */ /* 0x000fe20003f26270 */
[----:B------:R-:W-:Y:S01]  /*0880*/  @P4 VIADD R2, R2, 0x1 ;  /* 0x0000000102024836 */ /* 0x000fe20000000000 */
[----:B------:R-:W-:-:S02]  /*0890*/  ISETP.GE.AND P4, PT, R18, RZ, PT ;  /* 0x000000ff1200720c */ /* 0x000fc40003f86270 */
[----:B------:R-:W-:Y:S01]  /*08a0*/  LOP3.LUT R10, RZ, R3, RZ, 0x33, !PT ;  /* 0x00000003ff0a7212 */ /* 0x000fe200078e33ff */
[----:B------:R-:W-:Y:S01]  /*08b0*/  @P5 VIADD R0, R0, 0x1 ;  /* 0x0000000100005836 */ /* 0x000fe20000000000 */
[----:B------:R-:W-:Y:S01]  /*08c0*/  ISETP.GE.AND P5, PT, R26, RZ, PT ;  /* 0x000000ff1a00720c */ /* 0x000fe20003fa6270 */
[----:B------:R-:W-:Y:S01]  /*08d0*/  @P3 VIADD R7, R7, 0x1 ;  /* 0x0000000107073836 */ /* 0x000fe20000000000 */
[----:B------:R-:W-:Y:S01]  /*08e0*/  ISETP.GE.AND P3, PT, R30, RZ, PT ;  /* 0x000000ff1e00720c */ /* 0x000fe20003f66270 */
[----:B------:R-:W-:Y:S01]  /*08f0*/  @!P0 IMAD.MOV R15, RZ, RZ, -R15 ;  /* 0x000000ffff0f8224 */ /* 0x000fe200078e0a0f */
[----:B------:R-:W-:Y:S01]  /*0900*/  ISETP.GE.AND P0, PT, R28, RZ, PT ;  /* 0x000000ff1c00720c */ /* 0x000fe20003f06270 */
[----:B------:R-:W-:Y:S01]  /*0910*/  @!P2 IMAD.MOV R13, RZ, RZ, -R13 ;  /* 0x000000ffff0da224 */ /* 0x000fe200078e0a0d */
[----:B------:R-:W-:Y:S01]  /*0920*/  ISETP.GE.AND P2, PT, R22, RZ, PT ;  /* 0x000000ff1600720c */ /* 0x000fe20003f46270 */
[----:B------:R-:W-:Y:S01]  /*0930*/  @!P1 IMAD.MOV R11, RZ, RZ, -R11 ;  /* 0x000000ffff0b9224 */ /* 0x000fe200078e0a0b */
[----:B------:R-:W-:Y:S01]  /*0940*/  ISETP.NE.AND P1, PT, R3, RZ, PT ;  /* 0x000000ff0300720c */ /* 0x000fe20003f25270 */
[----:B------:R-:W-:-:S02]  /*0950*/  @!P4 IMAD.MOV R17, RZ, RZ, -R17 ;  /* 0x000000ffff11c224 */ /* 0x000fc400078e0a11 */
[----:B------:R-:W-:Y:S01]  /*0960*/  @!P6 IMAD.MOV R7, RZ, RZ, -R7 ;  /* 0x000000ffff07e224 */ /* 0x000fe200078e0a07 */
[C---:B------:R-:W-:Y:S01]  /*0970*/  SEL R12, R10.reuse, R11, !P1 ;  /* 0x0000000b0a0c7207 */ /* 0x040fe20004800000 */
[----:B------:R-:W-:Y:S01]  /*0980*/  @!P5 IMAD.MOV R8, RZ, RZ, -R8 ;  /* 0x000000ffff08d224 */ /* 0x000fe200078e0a08 */
[C---:B------:R-:W-:Y:S01]  /*0990*/  SEL R14, R10.reuse, R15, !P1 ;  /* 0x0000000f0a0e7207 */ /* 0x040fe20004800000 */
[----:B------:R-:W-:Y:S01]  /*09a0*/  @!P3 IMAD.MOV R6, RZ, RZ, -R6 ;  /* 0x000000ffff06b224 */ /* 0x000fe200078e0a06 */
[C---:B------:R-:W-:Y:S01]  /*09b0*/  SEL R16, R10.reuse, R13, !P1 ;  /* 0x0000000d0a107207 */ /* 0x040fe20004800000 */
[----:B0-----:R-:W-:Y:S01]  /*09c0*/  IMAD R9, R25, 0x120, R44 ;  /* 0x0000012019097824 */ /* 0x001fe200078e022c */
[C---:B------:R-:W-:Y:S01]  /*09d0*/  SEL R18, R10.reuse, R17, !P1 ;  /* 0x000000110a127207 */ /* 0x040fe20004800000 */
[----:B------:R-:W-:Y:S01]  /*09e0*/  @!P0 IMAD.MOV R2, RZ, RZ, -R2 ;  /* 0x000000ffff028224 */ /* 0x000fe200078e0a02 */
[----:B------:R-:W-:Y:S01]  /*09f0*/  SEL R8, R10, R8, !P1 ;  /* 0x000000080a087207 */ /* 0x000fe20004800000 */
[----:B------:R-:W-:Y:S01]  /*0a00*/  @!P2 IMAD.MOV R0, RZ, RZ, -R0 ;  /* 0x000000ffff00a224 */ /* 0x000fe200078e0a00 */
[----:B------:R-:W-:-:S02]  /*0a10*/  LEA R3, R9, UR4, 0x2 ;  /* 0x0000000409037c11 */ /* 0x000fc4000f8e10ff */
[C---:B------:R-:W-:Y:S02]  /*0a20*/  SEL R6, R10.reuse, R6, !P1 ;  /* 0x000000060a067207 */ /* 0x040fe40004800000 */
[C---:B------:R-:W-:Y:S01]  /*0a30*/  SEL R2, R10.reuse, R2, !P1 ;  /* 0x000000020a027207 */ /* 0x040fe20004800000 */
[----:B------:R-:W-:Y:S01]  /*0a40*/  STS [R3], R12 ;  /* 0x0000000c03007388 */ /* 0x000fe20000000800 */
[C---:B------:R-:W-:Y:S02]  /*0a50*/  SEL R0, R10.reuse, R0, !P1 ;  /* 0x000000000a007207 */ /* 0x040fe40004800000 */
[----:B------:R-:W-:Y:S01]  /*0a60*/  SEL R10, R10, R7, !P1 ;  /* 0x000000070a0a7207 */ /* 0x000fe20004800000 */
[----:B------:R-:W-:Y:S01]  /*0a70*/  IMAD R7, R44, 0x20, R3 ;  /* 0x000000202c077824 */ /* 0x000fe200078e0203 */
[----:B------:R-:W-:Y:S04]  /*0a80*/  STS [R3+0x80], R14 ;  /* 0x0000800e03007388 */ /* 0x000fe80000000800 */
[----:B------:R-:W-:Y:S04]  /*0a90*/  STS [R3+0x100], R16 ;  /* 0x0001001003007388 */ /* 0x000fe80000000800 */
[----:B------:R-:W-:Y:S04]  /*0aa0*/  STS [R3+0x180], R18 ;  /* 0x0001801203007388 */ /* 0x000fe80000000800 */
[----:B------:R-:W-:Y:S04]  /*0ab0*/  STS [R3+0x200], R8 ;  /* 0x0002000803007388 */ /* 0x000fe80000000800 */
[----:B------:R-:W-:Y:S04]  /*0ac0*/  STS [R3+0x280], R6 ;  /* 0x0002800603007388 */ /* 0x000fe80000000800 */
[----:B------:R0:W-:Y:S04]  /*0ad0*/  STS [R3+0x300], R2 ;  /* 0x0003000203007388 */ /* 0x0001e80000000800 */
[----:B------:R1:W-:Y:S04]  /*0ae0*/  STS [R3+0x380], R0 ;  /* 0x0003800003007388 */ /* 0x0003e80000000800 */
[----:B------:R2:W-:Y:S01]  /*0af0*/  STS [R3+0x400], R10 ;  /* 0x0004000a03007388 */ /* 0x0005e20000000800 */
[----:B------:R-:W-:-:S03]  /*0b00*/  NOP ;  /* 0x0000000000007918 */ /* 0x000fc60000000000 */
[----:B------:R2:W3:Y:S04]  /*0b10*/  LDS R26, [R7] ;  /* 0x00000000071a7984 */ /* 0x0004e80000000800 */
[----:B------:R2:W4:Y:S04]  /*0b20*/  LDS R23, [R7+0x4] ;  /* 0x0000040007177984 */ /* 0x0005280000000800 */
[----:B------:R2:W0:Y:S04]  /*0b30*/  LDS R22, [R7+0x8] ;  /* 0x0000080007167984 */ /* 0x0004280000000800 */
[----:B------:R2:W0:Y:S04]  /*0b40*/  LDS R21, [R7+0xc] ;  /* 0x00000c0007157984 */ /* 0x0004280000000800 */
[----:B------:R2:W0:Y:S04]  /*0b50*/  LDS R20, [R7+0x10] ;  /* 0x0000100007147984 */ /* 0x0004280000000800 */
[----:B------:R2:W0:Y:S04]  /*0b60*/  LDS R19, [R7+0x14] ;  /* 0x0000140007137984 */ /* 0x0004280000000800 */
[----:B------:R2:W0:Y:S04]  /*0b70*/  LDS R18, [R7+0x18] ;  /* 0x0000180007127984 */ /* 0x0004280000000800 */
[----:B------:R2:W0:Y:S04]  /*0b80*/  LDS R17, [R7+0x1c] ;  /* 0x00001c0007117984 */ /* 0x0004280000000800 */
[----:B------:R2:W1:Y:S01]  /*0b90*/  LDS R16, [R7+0x20] ;  /* 0x0000200007107984 */ /* 0x0004620000000800 */
[----:B------:R-:W-:Y:S06]  /*0ba0*/  BAR.SYNC.DEFER_BLOCKING 0x0 ;  /* 0x0000000000007b1d */ /* 0x000fec0000010000 */
[----:B------:R-:W5:Y:S04]  /*0bb0*/  LDG.E.U16 R11, desc[UR8][R4.64] ;  /* 0x00000008040b7981 */ /* 0x000f68000c1e1500 */
[----:B------:R-:W2:Y:S04]  /*0bc0*/  LDG.E.U16 R13, desc[UR8][R4.64+0x40] ;  /* 0x00004008040d7981 */ /* 0x000ea8000c1e1500 */
[----:B------:R-:W3:Y:S04]  /*0bd0*/  LDG.E.U16 R15, desc[UR8][R4.64+0x80] ;  /* 0x00008008040f7981 */ /* 0x000ee8000c1e1500 */
[----:B------:R-:W4:Y:S04]  /*0be0*/  LDG.E.U16 R27, desc[UR8][R4.64+0xc0] ;  /* 0x0000c008041b7981 */ /* 0x000f28000c1e1500 */
[----:B------:R-:W4:Y:S04]  /*0bf0*/  LDG.E.U16 R29, desc[UR8][R4.64+0x100] ;  /* 0x00010008041d7981 */ /* 0x000f28000c1e1500 */
[----:B------:R-:W4:Y:S04]  /*0c00*/  LDG.E.U16 R31, desc[UR8][R4.64+0x140] ;  /* 0x00014008041f7981 */ /* 0x000f28000c1e1500 */
[----:B------:R-:W4:Y:S04]  /*0c10*/  LDG.E.U16 R33, desc[UR8][R4.64+0x180] ;  /* 0x0001800804217981 */ /* 0x000f28000c1e1500 */
[----:B------:R-:W4:Y:S04]  /*0c20*/  LDG.E.U16 R35, desc[UR8][R4.64+0x1c0] ;  /* 0x0001c00804237981 */ /* 0x000f28000c1e1500 */
[----:B------:R-:W4:Y:S01]  /*0c30*/  LDG.E.U16 R37, desc[UR8][R4.64+0x200] ;  /* 0x0002000804257981 */ /* 0x000f22000c1e1500 */
[----:B------:R-:W-:Y:S01]  /*0c40*/  ISETP.NE.AND P0, PT, R43, RZ, PT ;  /* 0x000000ff2b00720c */ /* 0x000fe20003f05270 */
[----:B0-----:R-:W-:Y:S01]  /*0c50*/  IMAD R2, R44, 0x8, R9 ;  /* 0x000000082c027824 */ /* 0x001fe200078e0209 */
[----:B------:R-:W-:Y:S01]  /*0c60*/  BSSY.RECONVERGENT B0, `(.L_x_327) ;  /* 0x0000282000007945 */ /* 0x000fe20003800200 */
[----:B-1----:R-:W-:-:S02]  /*0c70*/  IMAD R0, R9, -0x2, R3 ;  /* 0xfffffffe09007824 */ /* 0x002fc400078e0203 */
[----:B------:R-:W-:-:S03]  /*0c80*/  IMAD R2, R2, -0x2, R7 ;  /* 0xfffffffe02027824 */ /* 0x000fc600078e0207 */
[----:B-----5:R0:W-:Y:S04]  /*0c90*/  STS.U16 [R0], R11 ;  /* 0x0000000b00007388 */ /* 0x0201e80000000400 */
[----:B--2---:R0:W-:Y:S04]  /*0ca0*/  STS.U16 [R0+0x40], R13 ;  /* 0x0000400d00007388 */ /* 0x0041e80000000400 */
[----:B---3--:R0:W-:Y:S04]  /*0cb0*/  STS.U16 [R0+0x80], R15 ;  /* 0x0000800f00007388 */ /* 0x0081e80000000400 */
[----:B----4-:R0:W-:Y:S04]  /*0cc0*/  STS.U16 [R0+0xc0], R27 ;  /* 0x0000c01b00007388 */ /* 0x0101e80000000400 */
[----:B------:R0:W-:Y:S04]  /*0cd0*/  STS.U16 [R0+0x100], R29 ;  /* 0x0001001d00007388 */ /* 0x0001e80000000400 */
[----:B------:R0:W-:Y:S04]  /*0ce0*/  STS.U16 [R0+0x140], R31 ;  /* 0x0001401f00007388 */ /* 0x0001e80000000400 */
[----:B------:R0:W-:Y:S04]  /*0cf0*/  STS.U16 [R0+0x180], R33 ;  /* 0x0001802100007388 */ /* 0x0001e80000000400 */
[----:B------:R0:W-:Y:S04]  /*0d00*/  STS.U16 [R0+0x1c0], R35 ;  /* 0x0001c02300007388 */ /* 0x0001e80000000400 */
[----:B------:R0:W-:Y:S01]  /*0d10*/  STS.U16 [R0+0x200], R37 ;  /* 0x0002002500007388 */ /* 0x0001e20000000400 */
[----:B------:R-:W-:-:S03]  /*0d20*/  NOP ;  /* 0x0000000000007918 */ /* 0x000fc60000000000 */
[----:B------:R0:W1:Y:S04]  /*0d30*/  LDS.U16 R3, [R2] ;  /* 0x0000000002037984 */ /* 0x0000680000000400 */
[----:B------:R0:W2:Y:S04]  /*0d40*/  LDS.U16 R4, [R2+0x2] ;  /* 0x0000020002047984 */ /* 0x0000a80000000400 */
[----:B------:R0:W3:Y:S04]  /*0d50*/  LDS.U16 R5, [R2+0x4] ;  /* 0x0000040002057984 */ /* 0x0000e80000000400 */
[----:B------:R0:W4:Y:S04]  /*0d60*/  LDS.U16 R6, [R2+0x6] ;  /* 0x0000060002067984 */ /* 0x0001280000000400 */
[----:B------:R0:W0:Y:S04]  /*0d70*/  LDS.U16 R7, [R2+0x8] ;  /* 0x0000080002077984 */ /* 0x0000280000000400 */
[----:B------:R0:W0:Y:S04]  /*0d80*/  LDS.U16 R8, [R2+0xa] ;  /* 0x00000a0002087984 */ /* 0x0000280000000400 */
[----:B------:R0:W0:Y:S04]  /*0d90*/  LDS.U16 R9, [R2+0xc] ;  /* 0x00000c0002097984 */ /* 0x0000280000000400 */
[----:B------:R0:W0:Y:S04]  /*0da0*/  LDS.U16 R10, [R2+0xe] ;  /* 0x00000e00020a7984 */ /* 0x0000280000000400 */
[----:B------:R0:W0:Y:S01]  /*0db0*/  LDS.U16 R11, [R2+0x10] ;  /* 0x00001000020b7984 */ /* 0x0000220000000400 */
[----:B------:R-:W-:Y:S06]  /*0dc0*/  BAR.SYNC.DEFER_BLOCKING 0x0 ;  /* 0x0000000000007b1d */ /* 0x000fec0000010000 */
[----:B------:R-:W-:Y:S05]  /*0dd0*/  @P0 BRA `(.L_x_328) ;  /* 0x0000000800f00947 */ /* 0x000fea0003800000 */
[C---:B0-----:R-:W-:Y:S01]  /*0de0*/  LEA R13, R24.reuse, UR4, 0x2 ;  /* 0x00000004180d7c11 */ /* 0x041fe2000f8e10ff */
[----:B------:R-:W-:Y:S01]  /*0df0*/  BSSY.RECONVERGENT B1, `(.L_x_329) ;  /* 0x00000a0000017945 */ /* 0x000fe20003800200 */
[----:B------:R-:W-:Y:S02]  /*0e00*/  ISETP.NE.AND P2, PT, R24, RZ, PT ;  /* 0x000000ff1800720c */ /* 0x000fe40003f45270 */
[----:B------:R-:W-:Y:S01]  /*0e10*/  ISETP.NE.AND P0, PT, R23, R22, PT ;  /* 0x000000161700720c */ /* 0x000fe20003f05270 */
[----:B------:R-:W-:Y:S01]  /*0e20*/  STS [R13+0x47c], R16 ;  /* 0x00047c100d007388 */ /* 0x000fe20000000800 */
[----:B------:R-:W-:Y:S02]  /*0e30*/  BAR.SYNC.DEFER_BLOCKING 0x0 ;  /* 0x0000000000007b1d */ /* 0x000fe40000010000 */
[CC--:B------:R-:W-:Y:S02]  /*0e40*/  ISETP.NE.OR P1, PT, R26.reuse, R23.reuse, P0 ;  /* 0x000000171a00720c */ /* 0x0c0fe40000725670 */
[----:B------:R-:W-:-:S02]  /*0e50*/  ISETP.NE.AND P6, PT, R26, R23, PT ;  /* 0x000000171a00720c */ /* 0x000fc40003fc5270 */
[CC--:B------:R-:W-:Y:S02]  /*0e60*/  ISETP.NE.OR P1, PT, R22.reuse, R21.reuse, P1 ;  /* 0x000000151600720c */ /* 0x0c0fe40000f25670 */
[----:B------:R-:W-:Y:S02]  /*0e70*/  ISETP.NE.AND P5, PT, R22, R21, PT ;  /* 0x000000151600720c */ /* 0x000fe40003fa5270 */
[CC--:B------:R-:W-:Y:S02]  /*0e80*/  ISETP.NE.OR P1, PT, R21.reuse, R20.reuse, P1 ;  /* 0x000000141500720c */ /* 0x0c0fe40000f25670 */
[----:B--2---:R-:W-:Y:S02]  /*0e90*/  PRMT R12, R4, 0x7610, R12 ;  /* 0x00007610040c7816 */ /* 0x004fe4000000000c */
[----:B------:R-:W-:Y:S02]  /*0ea0*/  ISETP.NE.OR P3, PT, R20, R19, P1 ;  /* 0x000000131400720c */ /* 0x000fe40000f65670 */
[----:B------:R-:W-:Y:S01]  /*0eb0*/  ISETP.NE.AND P1, PT, R21, R20, PT ;  /* 0x000000141500720c */ /* 0x000fe20003f25270 */
[----:B-1----:R-:W-:Y:S01]  /*0ec0*/  @!P6 HADD2 R12, R3.H0_H0, R4.H0_H0 ;  /* 0x20000004030ce230 */ /* 0x002fe20000000800 */
[----:B------:R-:W-:Y:S01]  /*0ed0*/  ISETP.NE.OR P3, PT, R19, R18, P3 ;  /* 0x000000121300720c */ /* 0x000fe20001f65670 */
[----:B------:R-:W-:Y:S01]  /*0ee0*/  IMAD.MOV.U32 R21, RZ, RZ, 0x1 ;  /* 0x00000001ff157424 */ /* 0x000fe200078e00ff */
[----:B----4-:R-:W-:-:S02]  /*0ef0*/  PRMT R14, R6, 0x7610, R14 ;  /* 0x00007610060e7816 */ /* 0x010fc4000000000e */
[----:B------:R-:W-:Y:S02]  /*0f00*/  ISETP.NE.OR P3, PT, R18, R17, P3 ;  /* 0x000000111200720c */ /* 0x000fe40001f65670 */
[----:B------:R-:W-:Y:S01]  /*0f10*/  P2R R23, PR, RZ, 0x20 ;  /* 0x00000020ff177803 */ /* 0x000fe20000000000 */
[----:B------:R3:W0:Y:S01]  /*0f20*/  @P2 LDS R15, [R13+0x478] ;  /* 0x000478000d0f2984 */ /* 0x0006220000000800 */
[----:B------:R-:W-:Y:S02]  /*0f30*/  P2R R22, PR, RZ, 0x40 ;  /* 0x00000040ff167803 */ /* 0x000fe40000000000 */
[----:B---3--:R-:W-:Y:S01]  /*0f40*/  PRMT R13, R5, 0x7610, R13 ;  /* 0x00007610050d7816 */ /* 0x008fe2000000000d */
[----:B------:R-:W-:Y:S01]  /*0f50*/  @!P0 HADD2 R13, R12.H0_H0, R5.H0_H0 ;  /* 0x200000050c0d8230 */ /* 0x000fe20000000800 */
[----:B------:R-:W-:-:S03]  /*0f60*/  PRMT R12, R7, 0x7610, R12 ;  /* 0x00007610070c7816 */ /* 0x000fc6000000000c */
[----:B------:R-:W-:Y:S01]  /*0f70*/  @!P5 HADD2 R14, R13.H0_H0, R6.H0_H0 ;  /* 0x200000060d0ed230 */ /* 0x000fe20000000800 */
[----:B------:R-:W-:Y:S02]  /*0f80*/  PRMT R13, R8, 0x7610, R13 ;  /* 0x00007610080d7816 */ /* 0x000fe4000000000d */
[----:B------:R-:W-:Y:S01]  /*0f90*/  ISETP.NE.AND P5, PT, R17, R16, PT ;  /* 0x000000101100720c */ /* 0x000fe20003fa5270 */
[----:B------:R-:W-:Y:S01]  /*0fa0*/  @!P1 HADD2 R12, R14.H0_H0, R7.H0_H0 ;  /* 0x200000070e0c9230 */ /* 0x000fe20000000800 */
[----:B------:R-:W-:Y:S02]  /*0fb0*/  PRMT R14, R9, 0x7610, R14 ;  /* 0x00007610090e7816 */ /* 0x000fe4000000000e */
[----:B0-----:R-:W-:-:S04]  /*0fc0*/  @P2 ISETP.NE.AND P4, PT, R15, R26, PT ;  /* 0x0000001a0f00220c */ /* 0x001fc80003f85270 */
[----:B------:R-:W-:Y:S02]  /*0fd0*/  @P2 SEL R21, RZ, 0x1, !P4 ;  /* 0x00000001ff152807 */ /* 0x000fe40006000000 */
[----:B------:R-:W-:Y:S02]  /*0fe0*/  ISETP.NE.AND P2, PT, R20, R19, PT ;  /* 0x000000131400720c */ /* 0x000fe40003f45270 */
[----:B------:R-:W-:Y:S02]  /*0ff0*/  ISETP.NE.OR P4, PT, R17, R16, P3 ;  /* 0x000000101100720c */ /* 0x000fe40001f85670 */
[----:B------:R-:W-:Y:S02]  /*1000*/  ISETP.NE.AND P3, PT, R19, R18, PT ;  /* 0x000000121300720c */ /* 0x000fe40003f65270 */
[----:B------:R-:W-:Y:S02]  /*1010*/  SEL R20, RZ, 0x1, !P4 ;  /* 0x00000001ff147807 */ /* 0x000fe40006000000 */
[----:B------:R-:W-:-:S02]  /*1020*/  ISETP.NE.AND P4, PT, R18, R17, PT ;  /* 0x000000111200720c */ /* 0x000fc40003f85270 */
[----:B------:R-:W-:-:S03]  /*1030*/  LOP3.LUT R15, R21, R20, RZ, 0xfc, !PT ;  /* 0x00000014150f7212 */ /* 0x000fc600078efcff */
[----:B------:R-:W-:Y:S01]  /*1040*/  @!P2 HADD2 R13, R12.H0_H0, R8.H0_H0 ;  /* 0x200000080c0da230 */ /* 0x000fe20000000800 */
[----:B------:R-:W-:Y:S02]  /*1050*/  PRMT R12, R10, 0x7610, R12 ;  /* 0x000076100a0c7816 */ /* 0x000fe4000000000c */
[----:B------:R-:W-:Y:S01]  /*1060*/  ISETP.NE.AND P6, PT, R15, RZ, PT ;  /* 0x000000ff0f00720c */ /* 0x000fe20003fc5270 */
[----:B------:R-:W-:-:S04]  /*1070*/  @!P3 HADD2 R14, R13.H0_H0, R9.H0_H0 ;  /* 0x200000090d0eb230 */ /* 0x000fc80000000800 */
[----:B------:R-:W-:-:S04]  /*1080*/  @!P4 HADD2 R12, R14.H0_H0, R10.H0_H0 ;  /* 0x2000000a0e0cc230 */ /* 0x000fc80000000800 */
[----:B------:R-:W-:Y:S01]  /*1090*/  @!P5 HADD2 R13, R12.H0_H0, R11.H0_H0 ;  /* 0x2000000b0c0dd230 */ /* 0x000fe20000000800 */
[----:B------:R-:W-:-:S04]  /*10a0*/  PRMT R12, R11, 0x7610, R12 ;  /* 0x000076100b0c7816 */ /* 0x000fc8000000000c */
[----:B------:R-:W-:-:S04]  /*10b0*/  @!P5 PRMT R12, R13, 0x7610, R12 ;  /* 0x000076100d0cd816 */ /* 0x000fc8000000000c */
[----:B------:R-:W-:-:S05]  /*10c0*/  PRMT R14, R12, 0x7610, R0 ;  /* 0x000076100c0e7816 */ /* 0x000fca0000000000 */
[----:B------:R-:W0:Y:S02]  /*10d0*/  SHFL.UP PT, R13, R14, 0x1, RZ ;  /* 0x042000000e0d7989 */ /* 0x000e2400000e00ff */
[----:B0-----:R-:W-:Y:S01]  /*10e0*/  @!P6 HADD2 R16, R13.H0_H0, R12.H0_H0 ;  /* 0x2000000c0d10e230 */ /* 0x001fe20000000800 */
[----:B------:R-:W-:-:S04]  /*10f0*/  PRMT R13, R12, 0x7610, R13 ;  /* 0x000076100c0d7816 */ /* 0x000fc8000000000d */
[----:B------:R-:W-:Y:S02]  /*1100*/  @!P6 PRMT R13, R16, 0x7610, R13 ;  /* 0x00007610100de816 */ /* 0x000fe4000000000d */
[----:B------:R-:W0:Y:S01]  /*1110*/  SHFL.UP PT, R16, R15, 0x1, RZ ;  /* 0x042000000f107989 */ /* 0x000e2200000e00ff */
[----:B------:R-:W-:-:S04]  /*1120*/  ISETP.GE.AND P6, PT, R44, 0x1, PT ;  /* 0x000000012c00780c */ /* 0x000fc80003fc6270 */
[----:B------:R-:W-:-:S04]  /*1130*/  SEL R17, R12, R13, !P6 ;  /* 0x0000000d0c117207 */ /* 0x000fc80007000000 */
[----:B------:R-:W-:Y:S02]  /*1140*/  PRMT R13, R17, 0x7610, R14 ;  /* 0x00007610110d7816 */ /* 0x000fe4000000000e */
[----:B0-----:R-:W-:-:S03]  /*1150*/  SEL R12, R16, RZ, P6 ;  /* 0x000000ff100c7207 */ /* 0x001fc60003000000 */
[----:B------:R-:W0:Y:S01]  /*1160*/  SHFL.UP PT, R16, R13, 0x2, RZ ;  /* 0x044000000d107989 */ /* 0x000e2200000e00ff */
[----:B------:R-:W-:Y:S02]  /*1170*/  LOP3.LUT P6, R19, R12, RZ, R15, 0xfa, !PT ;  /* 0x000000ff0c137212 */ /* 0x000fe400078cfa0f */
[----:B------:R-:W-:-:S11]  /*1180*/  PRMT R12, R17, 0x7610, R12 ;  /* 0x00007610110c7816 */ /* 0x000fd6000000000c */
[----:B0-----:R-:W-:-:S05]  /*1190*/  @!P6 HADD2 R16, R16.H0_H0, R17.H0_H0 ;  /* 0x200000111010e230 */ /* 0x001fca0000000800 */
        /* <DEDUP_REMOVED lines=24> */
[C---:B------:R-:W-:Y:S02]  /*1320*/  PRMT R13, R17.reuse, 0x7610, R14 ;  /* 0x00007610110d7816 */ /* 0x040fe4000000000e */
[----:B------:R-:W-:-:S03]  /*1330*/  PRMT R18, R17, 0x7610, R18 ;  /* 0x0000761011127816 */ /* 0x000fc60000000012 */
[----:B------:R-:W1:Y:S01]  /*1340*/  SHFL.UP PT, R14, R13, 0x10, RZ ;  /* 0x060000000d0e7989 */ /* 0x000e6200000e00ff */
[----:B0-----:R-:W-:-:S04]  /*1350*/  SEL R12, R16, RZ, P6 ;  /* 0x000000ff100c7207 */ /* 0x001fc80003000000 */
[----:B------:R-:W-:-:S05]  /*1360*/  LOP3.LUT P6, R27, R12, RZ, R19, 0xfa, !PT ;  /* 0x000000ff0c1b7212 */ /* 0x000fca00078cfa13 */
[----:B------:R-:W0:Y:S08]  /*1370*/  SHFL.UP PT, R16, R27, 0x10, RZ ;  /* 0x060000001b107989 */ /* 0x000e3000000e00ff */
[----:B-1----:R-:W-:-:S05]  /*1380*/  @!P6 HADD2 R14, R14.H0_H0, R17.H0_H0 ;  /* 0x200000110e0ee230 */ /* 0x002fca0000000800 */
[----:B------:R-:W-:Y:S02]  /*1390*/  @!P6 PRMT R18, R14, 0x7610, R18 ;  /* 0x000076100e12e816 */ /* 0x000fe40000000012 */
[----:B------:R-:W-:-:S04]  /*13a0*/  ISETP.GE.AND P6, PT, R44, 0x10, PT ;  /* 0x000000102c00780c */ /* 0x000fc80003fc6270 */
[----:B0-----:R-:W-:Y:S02]  /*13b0*/  SEL R16, R16, RZ, P6 ;  /* 0x000000ff10107207 */ /* 0x001fe40003000000 */
[----:B------:R-:W-:Y:S02]  /*13c0*/  ISETP.NE.AND P6, PT, R44, 0x1f, PT ;  /* 0x0000001f2c00780c */ /* 0x000fe40003fc5270 */
[----:B------:R-:W-:-:S11]  /*13d0*/  LOP3.LUT R16, R16, R27, RZ, 0xfc, !PT ;  /* 0x0000001b10107212 */ /* 0x000fd600078efcff */
[----:B------:R-:W-:-:S05]  /*13e0*/  @!P6 LEA R19, R25, UR4, 0x3 ;  /* 0x000000041913ec11 */ /* 0x000fca000f8e18ff */
[----:B------:R-:W-:Y:S04]  /*13f0*/  @!P6 STS [R19], R16 ;  /* 0x000000101300e388 */ /* 0x000fe80000000800 */
[----:B------:R-:W-:Y:S01]  /*1400*/  @!P6 STS.U16 [R19+0x4], R18 ;  /* 0x000004121300e388 */ /* 0x000fe20000000400 */
[----:B------:R-:W-:Y:S01]  /*1410*/  BAR.SYNC.DEFER_BLOCKING 0x0 ;  /* 0x0000000000007b1d */ /* 0x000fe20000010000 */
[----:B------:R-:W-:-:S04]  /*1420*/  ISETP.GE.AND P6, PT, R44, 0x10, PT ;  /* 0x000000102c00780c */ /* 0x000fc80003fc6270 */
[----:B------:R-:W-:Y:S01]  /*1430*/  SEL R17, R17, R18, !P6 ;  /* 0x0000001211117207 */ /* 0x000fe20007000000 */
[----:B------:R-:W-:Y:S03]  /*1440*/  SHFL.UP PT, R16, R16, 0x1, RZ ;  /* 0x0420000010107989 */ /* 0x000fe600000e00ff */
[----:B------:R-:W-:-:S06]  /*1450*/  PRMT R17, R17, 0x7610, R0 ;  /* 0x0000761011117816 */ /* 0x000fcc0000000000 */
[----:B------:R-:W-:Y:S04]  /*1460*/  SHFL.UP PT, R17, R17, 0x1, RZ ;  /* 0x0420000011117989 */ /* 0x000fe800000e00ff */
[----:B------:R-:W0:Y:S04]  /*1470*/  LDS.128 R12, [UR4] ;  /* 0x00000004ff0c7984 */ /* 0x000e280008000c00 */
[----:B------:R-:W-:Y:S04]  /*1480*/  LDS.U16 R19, [UR4+0x14] ;  /* 0x00001404ff137984 */ /* 0x000fe80008000400 */
[----:B------:R-:W-:Y:S01]  /*1490*/  LDS R18, [UR4+0x20] ;  /* 0x00002004ff127984 */ /* 0x000fe20008000800 */
[----:B0-----:R-:W-:-:S02]  /*14a0*/  ISETP.NE.AND P6, PT, R14, RZ, PT ;  /* 0x000000ff0e00720c */ /* 0x001fc40003fc5270 */
[----:B------:R-:W-:-:S11]  /*14b0*/  PRMT R20, R15, 0x7610, R20 ;  /* 0x000076100f147816 */ /* 0x000fd60000000014 */
[----:B------:R-:W-:-:S05]  /*14c0*/  @!P6 HADD2 R15, R13.H0_H0, R20.H0_H0 ;  /* 0x200000140d0fe230 */ /* 0x000fca0000000800 */
[----:B------:R-:W-:Y:S02]  /*14d0*/  @!P6 PRMT R20, R15, 0x7610, R20 ;  /* 0x000076100f14e816 */ /* 0x000fe40000000014 */
[----:B------:R-:W-:Y:S01]  /*14e0*/  ISETP.NE.AND P6, PT, R25, 0x2, PT ;  /* 0x000000021900780c */ /* 0x000fe20003fc5270 */
[----:B------:R-:W-:Y:S03]  /*14f0*/  LDS R15, [UR4+0x18] ;  /* 0x00001804ff0f7984 */ /* 0x000fe60008000800 */
[----:B------:R-:W-:Y:S02]  /*1500*/  SEL R26, R20, R13, !P6 ;  /* 0x0000000d141a7207 */ /* 0x000fe40007000000 */
[----:B------:R-:W0:Y:S02]  /*1510*/  LDS R13, [UR4+0x10] ;  /* 0x00001004ff0d7984 */ /* 0x000e240008000800 */
[----:B0-----:R-:W-:-:S13]  /*1520*/  ISETP.NE.AND P6, PT, R13, RZ, PT ;  /* 0x000000ff0d00720c */ /* 0x001fda0003fc5270 */
[----:B------:R-:W-:-:S05]  /*1530*/  @!P6 HADD2 R20, R20.H0_H0, R19.H0_H0 ;  /* 0x200000131414e230 */ /* 0x000fca0000000800 */
[----:B------:R-:W-:Y:S02]  /*1540*/  @!P6 PRMT R19, R20, 0x7610, R19 ;  /* 0x000076101413e816 */ /* 0x000fe40000000013 */
[----:B------:R-:W0:Y:S01]  /*1550*/  LDS.U16 R20, [UR4+0x1c] ;  /* 0x00001c04ff147984 */ /* 0x000e220008000400 */
[----:B------:R-:W-:-:S04]  /*1560*/  ISETP.NE.AND P6, PT, R25, 0x3, PT ;  /* 0x000000031900780c */ /* 0x000fc80003fc5270 */
[----:B------:R-:W-:Y:S02]  /*1570*/  SEL R27, R19, R26, !P6 ;  /* 0x0000001a131b7207 */ /* 0x000fe40007000000 */
[----:B------:R-:W-:-:S13]  /*1580*/  ISETP.NE.AND P6, PT, R15, RZ, PT ;  /* 0x000000ff0f00720c */ /* 0x000fda0003fc5270 */
[----:B0-----:R-:W-:-:S05]  /*1590*/  @!P6 HADD2 R19, R19.H0_H0, R20.H0_H0 ;  /* 0x200000141313e230 */ /* 0x001fca0000000800 */
[----:B------:R-:W-:Y:S02]  /*15a0*/  @!P6 PRMT R20, R19, 0x7610, R20 ;  /* 0x000076101314e816 */ /* 0x000fe40000000014 */
[----:B------:R-:W-:Y:S01]  /*15b0*/  ISETP.NE.AND P6, PT, R25, 0x4, PT ;  /* 0x000000041900780c */ /* 0x000fe20003fc5270 */
[----:B------:R-:W-:Y:S03]  /*15c0*/  LDS R19, [UR4+0x28] ;  /* 0x00002804ff137984 */ /* 0x000fe60008000800 */
[----:B------:R-:W-:Y:S02]  /*15d0*/  SEL R26, R20, R27, !P6 ;  /* 0x0000001b141a7207 */ /* 0x000fe40007000000 */
[----:B------:R-:W0:Y:S01]  /*15e0*/  LDS.U16 R27, [UR4+0x24] ;  /* 0x00002404ff1b7984 */ /* 0x000e220008000400 */
[----:B------:R-:W-:-:S13]  /*15f0*/  ISETP.NE.AND P6, PT, R18, RZ, PT ;  /* 0x000000ff1200720c */ /* 0x000fda0003fc5270 */
[----:B0-----:R-:W-:-:S05]  /*1600*/  @!P6 HADD2 R20, R20.H0_H0, R27.H0_H0 ;  /* 0x2000001b1414e230 */ /* 0x001fca0000000800 */
[----:B------:R-:W-:Y:S02]  /*1610*/  @!P6 PRMT R27, R20, 0x7610, R27 ;  /* 0x00007610141be816 */ /* 0x000fe4000000001b */
[----:B------:R-:W0:Y:S01]  /*1620*/  LDS.U16 R20, [UR4+0x2c] ;  /* 0x00002c04ff147984 */ /* 0x000e220008000400 */
[----:B------:R-:W-:-:S04]  /*1630*/  ISETP.NE.AND P6, PT, R25, 0x5, PT ;  /* 0x000000051900780c */ /* 0x000fc80003fc5270 */
[----:B------:R-:W-:Y:S02]  /*1640*/  SEL R29, R27, R26, !P6 ;  /* 0x0000001a1b1d7207 */ /* 0x000fe40007000000 */
[----:B------:R-:W-:Y:S01]  /*1650*/  ISETP.NE.AND P6, PT, R19, RZ, PT ;  /* 0x000000ff1300720c */ /* 0x000fe20003fc5270 */
[----:B------:R-:W1:-:S12]  /*1660*/  LDS R26, [UR4+0x30] ;  /* 0x00003004ff1a7984 */ /* 0x000e580008000800 */
[----:B0-----:R-:W-:-:S05]  /*1670*/  @!P6 HADD2 R27, R27.H0_H0, R20.H0_H0 ;  /* 0x200000141b1be230 */ /* 0x001fca0000000800 */
[----:B------:R-:W-:Y:S02]  /*1680*/  @!P6 PRMT R20, R27, 0x7610, R20 ;  /* 0x000076101b14e816 */ /* 0x000fe40000000014 */
[----:B------:R-:W0:Y:S01]  /*1690*/  LDS.U16 R27, [UR4+0x34] ;  /* 0x00003404ff1b7984 */ /* 0x000e220008000400 */
[----:B------:R-:W-:-:S04]  /*16a0*/  ISETP.NE.AND P6, PT, R25, 0x6, PT ;  /* 0x000000061900780c */ /* 0x000fc80003fc5270 */
[----:B------:R-:W-:Y:S02]  /*16b0*/  SEL R28, R20, R29, !P6 ;  /* 0x0000001d141c7207 */ /* 0x000fe40007000000 */
[----:B-1----:R-:W-:Y:S01]  /*16c0*/  ISETP.NE.AND P6, PT, R26, RZ, PT ;  /* 0x000000ff1a00720c */ /* 0x002fe20003fc5270 */
[----:B------:R-:W1:-:S12]  /*16d0*/  LDS R29, [UR4+0x38] ;  /* 0x00003804ff1d7984 */ /* 0x000e580008000800 */
[----:B0-----:R-:W-:-:S05]  /*16e0*/  @!P6 HADD2 R20, R20.H0_H0, R27.H0_H0 ;  /* 0x2000001b1414e230 */ /* 0x001fca0000000800 */
[----:B------:R-:W-:Y:S02]  /*16f0*/  @!P6 PRMT R27, R20, 0x7610, R27 ;  /* 0x00007610141be816 */ /* 0x000fe4000000001b */
[----:B------:R-:W0:Y:S01]  /*1700*/  LDS.U16 R20, [UR4+0x3c] ;  /* 0x00003c04ff147984 */ /* 0x000e220008000400 */
[----:B------:R-:W-:-:S04]  /*1710*/  ISETP.NE.AND P6, PT, R25, 0x7, PT ;  /* 0x000000071900780c */ /* 0x000fc80003fc5270 */
[----:B------:R-:W-:Y:S02]  /*1720*/  SEL R25, R27, R28, !P6 ;  /* 0x0000001c1b197207 */ /* 0x000fe40007000000 */
[----:B-1----:R-:W-:Y:S02]  /*1730*/  ISETP.NE.AND P6, PT, R29, RZ, PT ;  /* 0x000000ff1d00720c */ /* 0x002fe40003fc5270 */
[----:B0-----:R-:W-:Y:S02]  /*1740*/  PRMT R28, R20, 0x7610, R28 ;  /* 0x00007610141c7816 */ /* 0x001fe4000000001c */
[----:B------:R-:W-:-:S09]  /*1750*/  PRMT R20, R17, 0x7610, R20 ;  /* 0x0000761011147816 */ /* 0x000fd20000000014 */
[----:B------:R-:W-:-:S05]  /*1760*/  @!P6 HADD2 R27, R27.H0_H0, R28.H0_H0 ;  /* 0x2000001c1b1be230 */ /* 0x000fca0000000800 */
[----:B------:R-:W-:Y:S02]  /*1770*/  @!P6 PRMT R28, R27, 0x7610, R28 ;  /* 0x000076101b1ce816 */ /* 0x000fe4000000001c */
[----:B------:R-:W-:-:S13]  /*1780*/  ISETP.GE.U32.AND P6, PT, R24, 0x20, PT ;  /* 0x000000201800780c */ /* 0x000fda0003fc6070 */
[----:B------:R-:W-:Y:S05]  /*1790*/  @!P6 BRA `(.L_x_330) ;  /* 0x000000000014e947 */ /* 0x000fea0003800000 */
[----:B------:R-:W-:-:S13]  /*17a0*/  ISETP.NE.AND P6, PT, R16, RZ, PT ;  /* 0x000000ff1000720c */ /* 0x000fda0003fc5270 */
[----:B------:R-:W-:-:S05]  /*17b0*/  @!P6 HADD2 R16, R25.H0_H0, R20.H0_H0 ;  /* 0x200000141910e230 */ /* 0x000fca0000000800 */
[----:B------:R-:W-:Y:S02]  /*17c0*/  @!P6 PRMT R20, R16, 0x7610, R20 ;  /* 0x000076101014e816 */ /* 0x000fe40000000014 */
[----:B------:R-:W-:-:S04]  /*17d0*/  ISETP.NE.AND P6, PT, R44, RZ, PT ;  /* 0x000000ff2c00720c */ /* 0x000fc80003fc5270 */
[----:B------:R-:W-:-:S09]  /*17e0*/  SEL R20, R25, R20, !P6 ;  /* 0x0000001419147207 */ /* 0x000fd20007000000 */
.L_x_330:
[----:B------:R-:W-:Y:S05]  /*17f0*/  BSYNC.RECONVERGENT B1 ;  /* 0x0000000000017941 */ /* 0x000fea0003800200 */
.L_x_329:
[----:B------:R-:W-:Y:S02]  /*1800*/  ISETP.NE.AND P6, PT, R21, RZ, PT ;  /* 0x000000ff1500720c */ /* 0x000fe40003fc5270 */
[----:B------:R-:W-:Y:S02]  /*1810*/  P2R R16, PR, RZ, 0x20 ;  /* 0x00000020ff107803 */ /* 0x000fe40000000000 */
[----:B------:R-:W-:Y:S02]  /*1820*/  ISETP.EQ.OR P6, PT, R24, RZ, P6 ;  /* 0x000000ff1800720c */ /* 0x000fe400037c2670 */
[----:B------:R-:W-:Y:S02]  /*1830*/  ISETP.NE.AND P5, PT, R22, RZ, PT ;  /* 0x000000ff1600720c */ /* 0x000fe40003fa5270 */
[----:B------:R-:W-:-:S04]  /*1840*/  LOP3.LUT R12, R13, R14, R12, 0xfe, !PT ;  /* 0x0000000e0d0c7212 */ /* 0x000fc800078efe0c */
[----:B------:R-:W-:-:S04]  /*1850*/  LOP3.LUT R12, R18, R15, R12, 0xfe, !PT ;  /* 0x0000000f120c7212 */ /* 0x000fc800078efe0c */
[----:B------:R-:W-:Y:S01]  /*1860*/  LOP3.LUT R12, R26, R19, R12, 0xfe, !PT ;  /* 0x000000131a0c7212 */ /* 0x000fe200078efe0c */
[----:B------:R-:W-:Y:S01]  /*1870*/  @!P6 HADD2 R3, R20.H0_H0, R3.H0_H0 ;  /* 0x200000031403e230 */ /* 0x000fe20000000800 */
[----:B------:R-:W-:Y:S02]  /*1880*/  ISETP.NE.AND P6, PT, R23, RZ, PT ;  /* 0x000000ff1700720c */ /* 0x000fe40003fc5270 */
[----:B------:R-:W-:Y:S01]  /*1890*/  LOP3.LUT R15, R29, R12, RZ, 0xfc, !PT ;  /* 0x0000000c1d0f7212 */ /* 0x000fe200078efcff */
[----:B------:R-:W-:Y:S01]  /*18a0*/  @!P5 HADD2 R4, R3.H0_H0, R4.H0_H0 ;  /* 0x200000040304d230 */ /* 0x000fe20000000800 */
[----:B------:R-:W-:-:S03]  /*18b0*/  ISETP.NE.AND P5, PT, R16, RZ, PT ;  /* 0x000000ff1000720c */ /* 0x000fc60003fa5270 */
[----:B------:R-:W-:Y:S01]  /*18c0*/  @!P0 HADD2 R5, R4.H0_H0, R5.H0_H0 ;  /* 0x2000000504058230 */ /* 0x000fe20000000800 */
[----:B------:R-:W-:-:S05]  /*18d0*/  ISETP.NE.AND P0, PT, R24, RZ, PT ;  /* 0x000000ff1800720c */ /* 0x000fca0003f05270 */
[----:B------:R-:W-:-:S04]  /*18e0*/  @!P6 HADD2 R6, R5.H0_H0, R6.H0_H0 ;  /* 0x200000060506e230 */ /* 0x000fc80000000800 */
[----:B------:R-:W-:-:S04]  /*18f0*/  @!P1 HADD2 R7, R6.H0_H0, R7.H0_H0 ;  /* 0x2000000706079230 */ /* 0x000fc80000000800 */
[----:B------:R-:W-:-:S04]  /*1900*/  @!P2 HADD2 R8, R7.H0_H0, R8.H0_H0 ;  /* 0x200000080708a230 */ /* 0x000fc80000000800 */
[----:B------:R-:W-:-:S04]  /*1910*/  @!P3 HADD2 R9, R8.H0_H0, R9.H0_H0 ;  /* 0x200000090809b230 */ /* 0x000fc80000000800 */
[----:B------:R-:W-:-:S04]  /*1920*/  @!P4 HADD2 R10, R9.H0_H0, R10.H0_H0 ;  /* 0x2000000a090ac230 */ /* 0x000fc80000000800 */
[----:B------:R-:W-:Y:S01]  /*1930*/  @!P5 HADD2 R11, R10.H0_H0, R11.H0_H0 ;  /* 0x2000000b0a0bd230 */ /* 0x000fe20000000800 */
[----:B------:R-:W-:Y:S06]  /*1940*/  @P0 BRA `(.L_x_331) ;  /* 0x0000001800cc0947 */ /* 0x000fec0003800000 */
[----:B------:R-:W0:Y:S01]  /*1950*/  LDC.64 R12, c[0x0][0x3a0] ;  /* 0x0000e800ff0c7b82 */ /* 0x000e220000000a00 */
[----:B------:R-:W-:-:S04]  /*1960*/  LOP3.LUT R28, R28, 0xffff, RZ, 0xc0, !PT ;  /* 0x0000ffff1c1c7812 */ /* 0x000fc800078ec0ff */
[----:B------:R-:W-:-:S05]  /*1970*/  LOP3.LUT R14, R28, 0x650000, RZ, 0xfc, !PT ;  /* 0x006500001c0e7812 */ /* 0x000fca00078efcff */
[----:B0-----:R0:W-:Y:S01]  /*1980*/  ST.E.64.STRONG.GPU desc[UR8][R12.64+0x100], R14 ;  /* 0x0001000e0c007985 */ /* 0x0011e2000c10fb08 */
[----:B------:R-:W-:Y:S05]  /*1990*/  BRA `(.L_x_331) ;  /* 0x0000001800b87947 */ /* 0x000fea0003800000 */
.L_x_328:
[----:B------:R-:W-:Y:S01]  /*19a0*/  ISETP.NE.AND P1, PT, R24, RZ, PT ;  /* 0x000000ff1800720c */ /* 0x000fe20003f25270 */
[----:B------:R-:W-:-:S12]  /*19b0*/  IMAD.MOV.U32 R45, RZ, RZ, RZ ;  /* 0x000000ffff2d7224 */ /* 0x000fd800078e00ff */
[----:B0-----:R-:W0:Y:S02]  /*19c0*/  @!P1 LDC.64 R12, c[0x0][0x388] ;  /* 0x0000e200ff0c9b82 */ /* 0x001e240000000a00 */
[----:B0-----:R-:W-:-:S05]  /*19d0*/  @!P1 IMAD.WIDE.U32 R12, R43, 0x4, R12 ;  /* 0x000000042b0c9825 */ /* 0x001fca00078e000c */
[----:B------:R2:W5:Y:S01]  /*19e0*/  @!P1 LDG.E R45, desc[UR8][R12.64] ;  /* 0x000000080c2d9981 */ /* 0x000562000c1e1900 */
[C---:B------:R-:W-:Y:S02]  /*19f0*/  LEA R15, R24.reuse, UR4, 0x2 ;  /* 0x00000004180f7c11 */ /* 0x040fe4000f8e10ff */
[----:B------:R-:W-:Y:S02]  /*1a00*/  ISETP.NE.AND P0, PT, R24, RZ, PT ;  /* 0x000000ff1800720c */ /* 0x000fe40003f05270 */
[----:B------:R-:W-:Y:S01]  /*1a10*/  ISETP.NE.AND P2, PT, R26, R23, PT ;  /* 0x000000171a00720c */ /* 0x000fe20003f45270 */
[----:B------:R-:W-:Y:S01]  /*1a20*/  STS [R15+0x47c], R16 ;  /* 0x00047c100f007388 */ /* 0x000fe20000000800 */
[----:B------:R-:W-:Y:S01]  /*1a30*/  BAR.SYNC.DEFER_BLOCKING 0x0 ;  /* 0x0000000000007b1d */ /* 0x000fe20000010000 */
[----:B------:R-:W-:Y:S02]  /*1a40*/  ISETP.NE.AND P3, PT, R23, R22, PT ;  /* 0x000000161700720c */ /* 0x000fe40003f65270 */
[----:B------:R-:W-:-:S02]  /*1a50*/  ISETP.NE.AND P6, PT, R22, R21, PT ;  /* 0x000000151600720c */ /* 0x000fc40003fc5270 */
[----:B--2---:R-:W-:Y:S02]  /*1a60*/  PRMT R13, R4, 0x7610, R13 ;  /* 0x00007610040d7816 */ /* 0x004fe4000000000d */
[----:B---3--:R-:W-:-:S04]  /*1a70*/  PRMT R12, R5, 0x7610, R12 ;  /* 0x00007610050c7816 */ /* 0x008fc8000000000c */
[----:B-1----:R-:W-:Y:S01]  /*1a80*/  @!P2 HADD2 R13, R3.H0_H0, R4.H0_H0 ;  /* 0x20000004030da230 */ /* 0x002fe20000000800 */
[----:B------:R-:W-:Y:S02]  /*1a90*/  ISETP.NE.AND P4, PT, R20, R19, PT ;  /* 0x000000131400720c */ /* 0x000fe40003f85270 */
[----:B----4-:R-:W-:Y:S02]  /*1aa0*/  PRMT R14, R6, 0x7610, R14 ;  /* 0x00007610060e7816 */ /* 0x010fe4000000000e */
[----:B------:R-:W-:Y:S01]  /*1ab0*/  ISETP.NE.AND P5, PT, R19, R18, PT ;  /* 0x000000121300720c */ /* 0x000fe20003fa5270 */
[----:B------:R-:W-:Y:S01]  /*1ac0*/  @!P3 HADD2 R12, R13.H0_H0, R5.H0_H0 ;  /* 0x200000050d0cb230 */ /* 0x000fe20000000800 */
[----:B------:R-:W-:Y:S02]  /*1ad0*/  PRMT R13, R7, 0x7610, R13 ;  /* 0x00007610070d7816 */ /* 0x000fe4000000000d */
[----:B------:R-:W-:Y:S01]  /*1ae0*/  ISETP.NE.AND P3, PT, R18, R17, PT ;  /* 0x000000111200720c */ /* 0x000fe20003f65270 */
[----:B------:R-:W-:Y:S01]  /*1af0*/  @!P6 HADD2 R14, R12.H0_H0, R6.H0_H0 ;  /* 0x200000060c0ee230 */ /* 0x000fe20000000800 */
[----:B------:R-:W-:-:S02]  /*1b00*/  PRMT R12, R8, 0x7610, R12 ;  /* 0x00007610080c7816 */ /* 0x000fc4000000000c */
[----:B------:R-:W-:Y:S01]  /*1b10*/  ISETP.NE.AND P2, PT, R17, R16, PT ;  /* 0x000000101100720c */ /* 0x000fe20003f45270 */
[----:B-----5:R-:W0:Y:S01]  /*1b20*/  @P0 LDS R45, [R15+0x478] ;  /* 0x000478000f2d0984 */ /* 0x020e220000000800 */
[----:B------:R-:W-:-:S13]  /*1b30*/  ISETP.NE.AND P0, PT, R21, R20, PT ;  /* 0x000000141500720c */ /* 0x000fda0003f05270 */
[----:B------:R-:W-:Y:S01]  /*1b40*/  @!P0 HADD2 R13, R14.H0_H0, R7.H0_H0 ;  /* 0x200000070e0d8230 */ /* 0x000fe20000000800 */
[----:B------:R-:W-:-:S03]  /*1b50*/  PRMT R14, R9, 0x7610, R14 ;  /* 0x00007610090e7816 */ /* 0x000fc6000000000e */
[----:B------:R-:W-:Y:S01]  /*1b60*/  @!P4 HADD2 R12, R13.H0_H0, R8.H0_H0 ;  /* 0x200000080d0cc230 */ /* 0x000fe20000000800 */
[----:B------:R-:W-:-:S03]  /*1b70*/  PRMT R13, R10, 0x7610, R13 ;  /* 0x000076100a0d7816 */ /* 0x000fc6000000000d */
[----:B------:R-:W-:Y:S01]  /*1b80*/  @!P5 HADD2 R14, R12.H0_H0, R9.H0_H0 ;  /* 0x200000090c0ed230 */ /* 0x000fe20000000800 */
[----:B------:R-:W-:Y:S02]  /*1b90*/  PRMT R12, R11, 0x7610, R12 ;  /* 0x000076100b0c7816 */ /* 0x000fe4000000000c */
[----:B------:R-:W-:Y:S01]  /*1ba0*/  ISETP.NE.AND P5, PT, R25, 0x3, PT ;  /* 0x000000031900780c */ /* 0x000fe20003fa5270 */
[----:B------:R-:W-:Y:S01]  /*1bb0*/  @!P3 HADD2 R13, R14.H0_H0, R10.H0_H0 ;  /* 0x2000000a0e0db230 */ /* 0x000fe20000000800 */
[----:B------:R-:W-:-:S03]  /*1bc0*/  ISETP.GE.AND P3, PT, R44, 0x8, PT ;  /* 0x000000082c00780c */ /* 0x000fc60003f66270 */
[----:B------:R-:W-:-:S05]  /*1bd0*/  @!P2 HADD2 R13, R13.H0_H0, R11.H0_H0 ;  /* 0x2000000b0d0da230 */ /* 0x000fca0000000800 */
[----:B------:R-:W-:Y:S02]  /*1be0*/  @!P2 PRMT R12, R13, 0x7610, R12 ;  /* 0x000076100d0ca816 */ /* 0x000fe4000000000c */
[----:B------:R-:W-:Y:S02]  /*1bf0*/  ISETP.GE.AND P2, PT, R44, 0x1, PT ;  /* 0x000000012c00780c */ /* 0x000fe40003f46270 */
[----:B------:R-:W-:Y:S02]  /*1c00*/  PRMT R13, R12, 0x7610, R0 ;  /* 0x000076100c0d7816 */ /* 0x000fe40000000000 */
[----:B0-----:R-:W-:-:S03]  /*1c10*/  ISETP.NE.AND P0, PT, R45, R26, PT ;  /* 0x0000001a2d00720c */ /* 0x001fc60003f05270 */
[----:B------:R-:W0:Y:S01]  /*1c20*/  SHFL.UP PT, R15, R13, 0x1, RZ ;  /* 0x042000000d0f7989 */ /* 0x000e2200000e00ff */
[----:B------:R-:W-:-:S04]  /*1c30*/  ISETP.NE.OR P0, PT, R26, R23, P0 ;  /* 0x000000171a00720c */ /* 0x000fc80000705670 */
[----:B------:R-:W-:-:S04]  /*1c40*/  ISETP.NE.OR P0, PT, R23, R22, P0 ;  /* 0x000000161700720c */ /* 0x000fc80000705670 */
[----:B------:R-:W-:-:S04]  /*1c50*/  ISETP.NE.OR P0, PT, R22, R21, P0 ;  /* 0x000000151600720c */ /* 0x000fc80000705670 */
[----:B------:R-:W-:-:S04]  /*1c60*/  ISETP.NE.OR P0, PT, R21, R20, P0 ;  /* 0x000000141500720c */ /* 0x000fc80000705670 */
[----:B------:R-:W-:-:S04]  /*1c70*/  ISETP.NE.OR P0, PT, R20, R19, P0 ;  /* 0x000000131400720c */ /* 0x000fc80000705670 */
[----:B------:R-:W-:-:S04]  /*1c80*/  ISETP.NE.OR P0, PT, R19, R18, P0 ;  /* 0x000000121300720c */ /* 0x000fc80000705670 */
[----:B------:R-:W-:-:S04]  /*1c90*/  ISETP.NE.OR P0, PT, R18, R17, P0 ;  /* 0x000000111200720c */ /* 0x000fc80000705670 */
[----:B------:R-:W-:-:S04]  /*1ca0*/  ISETP.NE.OR P0, PT, R17, R16, P0 ;  /* 0x000000101100720c */ /* 0x000fc80000705670 */
[----:B------:R-:W-:-:S05]  /*1cb0*/  SEL R27, RZ, 0x1, !P0 ;  /* 0x00000001ff1b7807 */ /* 0x000fca0004000000 */
[----:B------:R-:W1:Y:S04]  /*1cc0*/  SHFL.UP PT, R14, R27, 0x1, RZ ;  /* 0x042000001b0e7989 */ /* 0x000e6800000e00ff */
[----:B0-----:R-:W-:Y:S01]  /*1cd0*/  @!P0 HADD2 R28, R15.H0_H0, R12.H0_H0 ;  /* 0x2000000c0f1c8230 */ /* 0x001fe20000000800 */
[----:B------:R-:W-:-:S04]  /*1ce0*/  PRMT R15, R12, 0x7610, R15 ;  /* 0x000076100c0f7816 */ /* 0x000fc8000000000f */
[----:B------:R-:W-:-:S04]  /*1cf0*/  @!P0 PRMT R15, R28, 0x7610, R15 ;  /* 0x000076101c0f8816 */ /* 0x000fc8000000000f */
[----:B------:R-:W-:-:S04]  /*1d00*/  SEL R15, R12, R15, !P2 ;  /* 0x0000000f0c0f7207 */ /* 0x000fc80005000000 */
[----:B------:R-:W-:-:S05]  /*1d10*/  PRMT R13, R15, 0x7610, R13 ;  /* 0x000076100f0d7816 */ /* 0x000fca000000000d */
[----:B------:R-:W0:Y:S01]  /*1d20*/  SHFL.UP PT, R28, R13, 0x2, RZ ;  /* 0x044000000d1c7989 */ /* 0x000e2200000e00ff */
[----:B-1----:R-:W-:Y:S02]  /*1d30*/  SEL R12, R14, RZ, P2 ;  /* 0x000000ff0e0c7207 */ /* 0x002fe40001000000 */
[----:B------:R-:W-:Y:S02]  /*1d40*/  ISETP.GE.AND P2, PT, R44, 0x2, PT ;  /* 0x000000022c00780c */ /* 0x000fe40003f46270 */
[----:B------:R-:W-:Y:S02]  /*1d50*/  LOP3.LUT P0, R29, R12, RZ, R27, 0xfa, !PT ;  /* 0x000000ff0c1d7212 */ /* 0x000fe4000780fa1b */
[----:B------:R-:W-:-:S03]  /*1d60*/  PRMT R12, R15, 0x7610, R12 ;  /* 0x000076100f0c7816 */ /* 0x000fc6000000000c */
[----:B------:R-:W1:Y:S08]  /*1d70*/  SHFL.UP PT, R14, R29, 0x2, RZ ;  /* 0x044000001d0e7989 */ /* 0x000e7000000e00ff */
[----:B0-----:R-:W-:-:S05]  /*1d80*/  @!P0 HADD2 R28, R28.H0_H0, R15.H0_H0 ;  /* 0x2000000f1c1c8230 */ /* 0x001fca0000000800 */
[----:B------:R-:W-:-:S04]  /*1d90*/  @!P0 PRMT R12, R28, 0x7610, R12 ;  /* 0x000076101c0c8816 */ /* 0x000fc8000000000c */
[----:B------:R-:W-:Y:S02]  /*1da0*/  SEL R15, R15, R12, !P2 ;  /* 0x0000000c0f0f7207 */ /* 0x000fe40005000000 */
[----:B-1----:R-:W-:Y:S02]  /*1db0*/  SEL R12, R14, RZ, P2 ;  /* 0x000000ff0e0c7207 */ /* 0x002fe40001000000 */
[C---:B------:R-:W-:Y:S02]  /*1dc0*/  PRMT R13, R15.reuse, 0x7610, R13 ;  /* 0x000076100f0d7816 */ /* 0x040fe4000000000d */
[----:B------:R-:W-:Y:S02]  /*1dd0*/  LOP3.LUT P0, R27, R12, RZ, R29, 0xfa, !PT ;  /* 0x000000ff0c1b7212 */ /* 0x000fe4000780fa1d */
[----:B------:R-:W-:Y:S01]  /*1de0*/  PRMT R12, R15, 0x7610, R12 ;  /* 0x000076100f0c7816 */ /* 0x000fe2000000000c */
[----:B------:R-:W0:Y:S01]  /*1df0*/  SHFL.UP PT, R28, R13, 0x4, RZ ;  /* 0x048000000d1c7989 */ /* 0x000e2200000e00ff */
[----:B------:R-:W-:-:S03]  /*1e00*/  ISETP.GE.AND P2, PT, R44, 0x4, PT ;  /* 0x000000042c00780c */ /* 0x000fc60003f46270 */
[----:B------:R-:W1:Y:S06]  /*1e10*/  SHFL.UP PT, R14, R27, 0x4, RZ ;  /* 0x048000001b0e7989 */ /* 0x000e6c00000e00ff */
[----:B0-----:R-:W-:Y:S01]  /*1e20*/  @!P0 HADD2 R28, R28.H0_H0, R15.H0_H0 ;  /* 0x2000000f1c1c8230 */ /* 0x001fe20000000800 */
[----:B-1----:R-:W-:-:S04]  /*1e30*/  SEL R14, R14, RZ, P2 ;  /* 0x000000ff0e0e7207 */ /* 0x002fc80001000000 */
[----:B------:R-:W-:Y:S02]  /*1e40*/  @!P0 PRMT R12, R28, 0x7610, R12 ;  /* 0x000076101c0c8816 */ /* 0x000fe4000000000c */
[----:B------:R-:W-:Y:S02]  /*1e50*/  LOP3.LUT P0, R29, R14, RZ, R27, 0xfa, !PT ;  /* 0x000000ff0e1d7212 */ /* 0x000fe4000780fa1b */
[----:B------:R-:W-:-:S03]  /*1e60*/  SEL R15, R15, R12, !P2 ;  /* 0x0000000c0f0f7207 */ /* 0x000fc60005000000 */
[----:B------:R-:W0:Y:S01]  /*1e70*/  SHFL.UP PT, R14, R29, 0x8, RZ ;  /* 0x050000001d0e7989 */ /* 0x000e2200000e00ff */
[C---:B------:R-:W-:Y:S02]  /*1e80*/  PRMT R12, R15.reuse, 0x7610, R13 ;  /* 0x000076100f0c7816 */ /* 0x040fe4000000000d */
[----:B------:R-:W-:-:S04]  /*1e90*/  PRMT R38, R15, 0x7610, R38 ;  /* 0x000076100f267816 */ /* 0x000fc80000000026 */
[----:B------:R-:W1:Y:S01]  /*1ea0*/  SHFL.UP PT, R12, R12, 0x8, RZ ;  /* 0x050000000c0c7989 */ /* 0x000e6200000e00ff */
[----:B0-----:R-:W-:-:S04]  /*1eb0*/  SEL R14, R14, RZ, P3 ;  /* 0x000000ff0e0e7207 */ /* 0x001fc80001800000 */
[----:B------:R-:W-:Y:S01]  /*1ec0*/  LOP3.LUT P2, R14, R14, RZ, R29, 0xfa, !PT ;  /* 0x000000ff0e0e7212 */ /* 0x000fe2000784fa1d */
[----:B-1----:R-:W-:-:S04]  /*1ed0*/  @!P0 HADD2 R27, R12.H0_H0, R15.H0_H0 ;  /* 0x2000000f0c1b8230 */ /* 0x002fc80000000800 */
[----:B------:R-:W0:Y:S01]  /*1ee0*/  SHFL.UP PT, R33, R14, 0x10, RZ ;  /* 0x060000000e217989 */ /* 0x000e2200000e00ff */
[----:B------:R-:W-:Y:S02]  /*1ef0*/  @!P0 PRMT R38, R27, 0x7610, R38 ;  /* 0x000076101b268816 */ /* 0x000fe40000000026 */
[C---:B------:R-:W-:Y:S02]  /*1f00*/  ISETP.GE.AND P0, PT, R44.reuse, 0x10, PT ;  /* 0x000000102c00780c */ /* 0x040fe40003f06270 */
[----:B------:R-:W-:Y:S02]  /*1f10*/  SEL R38, R15, R38, !P3 ;  /* 0x000000260f267207 */ /* 0x000fe40005800000 */
[----:B------:R-:W-:Y:S02]  /*1f20*/  ISETP.NE.AND P3, PT, R44, 0x1f, PT ;  /* 0x0000001f2c00780c */ /* 0x000fe40003f65270 */
[C---:B------:R-:W-:Y:S02]  /*1f30*/  PRMT R13, R38.reuse, 0x7610, R13 ;  /* 0x00007610260d7816 */ /* 0x040fe4000000000d */
[----:B------:R-:W-:-:S04]  /*1f40*/  PRMT R41, R38, 0x7610, R41 ;  /* 0x0000761026297816 */ /* 0x000fc80000000029 */
[----:B------:R-:W1:Y:S05]  /*1f50*/  SHFL.UP PT, R13, R13, 0x10, RZ ;  /* 0x060000000d0d7989 */ /* 0x000e6a00000e00ff */
[----:B------:R-:W-:Y:S02]  /*1f60*/  @!P3 LEA R28, R25, UR4, 0x3 ;  /* 0x00000004191cbc11 */ /* 0x000fe4000f8e18ff */
[----:B0-----:R-:W-:-:S04]  /*1f70*/  SEL R33, R33, RZ, P0 ;  /* 0x000000ff21217207 */ /* 0x001fc80000000000 */
[----:B------:R-:W-:-:S05]  /*1f80*/  LOP3.LUT R33, R33, R14, RZ, 0xfc, !PT ;  /* 0x0000000e21217212 */ /* 0x000fca00078efcff */
[----:B------:R-:W-:Y:S01]  /*1f90*/  @!P3 STS [R28], R33 ;  /* 0x000000211c00b388 */ /* 0x000fe20000000800 */
[----:B-1----:R-:W-:-:S05]  /*1fa0*/  @!P2 HADD2 R12, R13.H0_H0, R38.H0_H0 ;  /* 0x200000260d0ca230 */ /* 0x002fca0000000800 */
[----:B------:R-:W-:-:S04]  /*1fb0*/  @!P2 PRMT R41, R12, 0x7610, R41 ;  /* 0x000076100c29a816 */ /* 0x000fc80000000029 */
[----:B------:R-:W-:Y:S01]  /*1fc0*/  SEL R38, R38, R41, !P0 ;  /* 0x0000002926267207 */ /* 0x000fe20004000000 */
[----:B------:R-:W-:Y:S03]  /*1fd0*/  @!P3 STS.U16 [R28+0x4], R41 ;  /* 0x000004291c00b388 */ /* 0x000fe60000000400 */
[----:B------:R-:W-:Y:S01]  /*1fe0*/  PRMT R38, R38, 0x7610, R0 ;  /* 0x0000761026267816 */ /* 0x000fe20000000000 */
[----:B------:R-:W-:Y:S06]  /*1ff0*/  BAR.SYNC.DEFER_BLOCKING 0x0 ;  /* 0x0000000000007b1d */ /* 0x000fec0000010000 */
[----:B------:R-:W-:Y:S04]  /*2000*/  SHFL.UP PT, R38, R38, 0x1, RZ ;  /* 0x0420000026267989 */ /* 0x000fe800000e00ff */
[----:B------:R-:W0:Y:S04]  /*2010*/  LDS.128 R12, [UR4] ;  /* 0x00000004ff0c7984 */ /* 0x000e280008000c00 */
[----:B------:R-:W1:Y:S04]  /*2020*/  LDS R39, [UR4+0x10] ;  /* 0x00001004ff277984 */ /* 0x000e680008000800 */
[----:B------:R-:W-:Y:S04]  /*2030*/  LDS R30, [UR4+0x18] ;  /* 0x00001804ff1e7984 */ /* 0x000fe80008000800 */
[----:B------:R-:W-:Y:S04]  /*2040*/  LDS.U16 R34, [UR4+0x14] ;  /* 0x00001404ff227984 */ /* 0x000fe80008000400 */
[----:B------:R-:W2:Y:S04]  /*2050*/  LDS R37, [UR4+0x20] ;  /* 0x00002004ff257984 */ /* 0x000ea80008000800 */
[----:B------:R-:W3:Y:S04]  /*2060*/  LDS.U16 R36, [UR4+0x1c] ;  /* 0x00001c04ff247984 */ /* 0x000ee80008000400 */
[----:B------:R-:W-:Y:S04]  /*2070*/  LDS R31, [UR4+0x28] ;  /* 0x00002804ff1f7984 */ /* 0x000fe80008000800 */
[----:B------:R-:W-:Y:S04]  /*2080*/  LDS.U16 R29, [UR4+0x24] ;  /* 0x00002404ff1d7984 */ /* 0x000fe80008000400 */
[----:B------:R-:W4:Y:S04]  /*2090*/  LDS R32, [UR4+0x30] ;  /* 0x00003004ff207984 */ /* 0x000f280008000800 */
[----:B------:R-:W-:Y:S01]  /*20a0*/  LDS.U16 R28, [UR4+0x34] ;  /* 0x00003404ff1c7984 */ /* 0x000fe20008000400 */
[----:B0-----:R-:W-:-:S02]  /*20b0*/  ISETP.NE.AND P2, PT, R14, RZ, PT ;  /* 0x000000ff0e00720c */ /* 0x001fc40003f45270 */
[----:B------:R-:W-:Y:S02]  /*20c0*/  PRMT R40, R15, 0x7610, R40 ;  /* 0x000076100f287816 */ /* 0x000fe40000000028 */
[C---:B-1----:R-:W-:Y:S01]  /*20d0*/  ISETP.NE.AND P3, PT, R39.reuse, RZ, PT ;  /* 0x000000ff2700720c */ /* 0x042fe20003f65270 */
[----:B------:R-:W0:Y:S01]  /*20e0*/  LDS.U16 R15, [UR4+0x2c] ;  /* 0x00002c04ff0f7984 */ /* 0x000e220008000400 */
[----:B------:R-:W-:Y:S02]  /*20f0*/  LOP3.LUT R41, R14, R12, RZ, 0xfc, !PT ;  /* 0x0000000c0e297212 */ /* 0x000fe400078efcff */
[----:B------:R-:W-:-:S05]  /*2100*/  LOP3.LUT R39, R39, R14, R12, 0xfe, !PT ;  /* 0x0000000e27277212 */ /* 0x000fca00078efe0c */
[----:B------:R-:W-:Y:S01]  /*2110*/  @!P2 HADD2 R27, R13.H0_H0, R40.H0_H0 ;  /* 0x200000280d1ba230 */ /* 0x000fe20000000800 */
[----:B--2---:R-:W-:-:S04]  /*2120*/  ISETP.NE.AND P4, PT, R37, RZ, PT ;  /* 0x000000ff2500720c */ /* 0x004fc80003f85270 */
[----:B------:R-:W-:Y:S02]  /*2130*/  @!P2 PRMT R40, R27, 0x7610, R40 ;  /* 0x000076101b28a816 */ /* 0x000fe40000000028 */
[----:B------:R-:W-:Y:S01]  /*2140*/  ISETP.NE.AND P2, PT, R30, RZ, PT ;  /* 0x000000ff1e00720c */ /* 0x000fe20003f45270 */
[----:B------:R-:W1:Y:S02]  /*2150*/  LDS R27, [UR4+0x38] ;  /* 0x00003804ff1b7984 */ /* 0x000e640008000800 */
[----:B------:R-:W-:-:S05]  /*2160*/  @!P3 HADD2 R35, R40.H0_H0, R34.H0_H0 ;  /* 0x200000222823b230 */ /* 0x000fca0000000800 */
[----:B------:R-:W-:Y:S02]  /*2170*/  @!P3 PRMT R34, R35, 0x7610, R34 ;  /* 0x000076102322b816 */ /* 0x000fe40000000022 */
[----:B------:R-:W2:Y:S01]  /*2180*/  LDS.U16 R35, [UR4+0x3c] ;  /* 0x00003c04ff237984 */ /* 0x000ea20008000400 */
[----:B------:R-:W-:Y:S02]  /*2190*/  ISETP.NE.AND P3, PT, R25, 0x2, PT ;  /* 0x000000021900780c */ /* 0x000fe40003f65270 */
[----:B---3--:R-:W-:Y:S01]  /*21a0*/  @!P2 HADD2 R42, R34.H0_H0, R36.H0_H0 ;  /* 0x20000024222aa230 */ /* 0x008fe20000000800 */
[----:B----4-:R-:W-:Y:S02]  /*21b0*/  ISETP.NE.AND P0, PT, R32, RZ, PT ;  /* 0x000000ff2000720c */ /* 0x010fe40003f05270 */
[----:B------:R-:W-:Y:S02]  /*21c0*/  SEL R13, R40, R13, !P3 ;  /* 0x0000000d280d7207 */ /* 0x000fe40005800000 */
[----:B------:R-:W-:-:S02]  /*21d0*/  @!P2 PRMT R36, R42, 0x7610, R36 ;  /* 0x000076102a24a816 */ /* 0x000fc40000000024 */
[----:B------:R-:W-:Y:S02]  /*21e0*/  ISETP.NE.AND P2, PT, R31, RZ, PT ;  /* 0x000000ff1f00720c */ /* 0x000fe40003f45270 */
[----:B------:R-:W-:Y:S01]  /*21f0*/  SEL R13, R34, R13, !P5 ;  /* 0x0000000d220d7207 */ /* 0x000fe20006800000 */
[----:B------:R-:W-:Y:S01]  /*2200*/  @!P4 HADD2 R42, R36.H0_H0, R29.H0_H0 ;  /* 0x2000001d242ac230 */ /* 0x000fe20000000800 */
[----:B------:R-:W-:Y:S02]  /*2210*/  SEL R34, R41, R12, !P3 ;  /* 0x0000000c29227207 */ /* 0x000fe40005800000 */
[C---:B------:R-:W-:Y:S02]  /*2220*/  ISETP.NE.AND P3, PT, R25.reuse, 0x5, PT ;  /* 0x000000051900780c */ /* 0x040fe40003f65270 */
[----:B------:R-:W-:Y:S02]  /*2230*/  @!P4 PRMT R29, R42, 0x7610, R29 ;  /* 0x000076102a1dc816 */ /* 0x000fe4000000001d */
[----:B------:R-:W-:-:S02]  /*2240*/  ISETP.NE.AND P4, PT, R25, 0x4, PT ;  /* 0x000000041900780c */ /* 0x000fc40003f85270 */
[----:B------:R-:W-:Y:S01]  /*2250*/  SEL R34, R39, R34, !P5 ;  /* 0x0000002227227207 */ /* 0x000fe20006800000 */
[----:B0-----:R-:W-:Y:S01]  /*2260*/  @!P2 HADD2 R40, R29.H0_H0, R15.H0_H0 ;  /* 0x2000000f1d28a230 */ /* 0x001fe20000000800 */
[----:B------:R-:W-:Y:S02]  /*2270*/  SEL R36, R36, R13, !P4 ;  /* 0x0000000d24247207 */ /* 0x000fe40006000000 */
[----:B------:R-:W-:Y:S02]  /*2280*/  LOP3.LUT R13, R30, R39, RZ, 0xfc, !PT ;  /* 0x000000271e0d7212 */ /* 0x000fe400078efcff */
[----:B------:R-:W-:Y:S02]  /*2290*/  @!P2 PRMT R15, R40, 0x7610, R15 ;  /* 0x00007610280fa816 */ /* 0x000fe4000000000f */
[----:B------:R-:W-:Y:S02]  /*22a0*/  SEL R13, R13, R34, !P4 ;  /* 0x000000220d0d7207 */ /* 0x000fe40006000000 */
[----:B------:R-:W-:Y:S01]  /*22b0*/  LOP3.LUT R12, R37, R30, R39, 0xfe, !PT ;  /* 0x0000001e250c7212 */ /* 0x000fe200078efe27 */
[----:B------:R-:W-:Y:S01]  /*22c0*/  @!P0 HADD2 R14, R15.H0_H0, R28.H0_H0 ;  /* 0x2000001c0f0e8230 */ /* 0x000fe20000000800 */
[----:B------:R-:W-:Y:S01]  /*22d0*/  SEL R36, R29, R36, !P3 ;  /* 0x000000241d247207 */ /* 0x000fe20005800000 */
[----:B------:R0:W3:Y:S01]  /*22e0*/  SHFL.UP PT, R30, R33, 0x1, RZ ;  /* 0x04200000211e7989 */ /* 0x0000e200000e00ff */
[----:B------:R-:W-:-:S02]  /*22f0*/  SEL R13, R12, R13, !P3 ;  /* 0x0000000d0c0d7207 */ /* 0x000fc40005800000 */
[----:B------:R-:W-:Y:S02]  /*2300*/  @!P0 PRMT R28, R14, 0x7610, R28 ;  /* 0x000076100e1c8816 */ /* 0x000fe4000000001c */
[----:B------:R-:W-:Y:S02]  /*2310*/  ISETP.NE.AND P0, PT, R25, 0x6, PT ;  /* 0x000000061900780c */ /* 0x000fe40003f05270 */
[----:B------:R-:W-:Y:S02]  /*2320*/  LOP3.LUT R14, R31, R12, RZ, 0xfc, !PT ;  /* 0x0000000c1f0e7212 */ /* 0x000fe400078efcff */
[----:B-1----:R-:W-:Y:S02]  /*2330*/  ISETP.NE.AND P2, PT, R27, RZ, PT ;  /* 0x000000ff1b00720c */ /* 0x002fe40003f45270 */
[----:B------:R-:W-:Y:S02]  /*2340*/  SEL R15, R15, R36, !P0 ;  /* 0x000000240f0f7207 */ /* 0x000fe40004000000 */
[----:B------:R-:W-:-:S02]  /*2350*/  SEL R14, R14, R13, !P0 ;  /* 0x0000000d0e0e7207 */ /* 0x000fc40004000000 */
[----:B------:R-:W-:Y:S02]  /*2360*/  ISETP.GE.U32.AND P0, PT, R24, 0x20, PT ;  /* 0x000000201800780c */ /* 0x000fe40003f06070 */
[----:B--2---:R-:W-:Y:S02]  /*2370*/  PRMT R29, R35, 0x7610, R29 ;  /* 0x00007610231d7816 */ /* 0x004fe4000000001d */
[----:B------:R-:W-:Y:S02]  /*2380*/  ISETP.NE.AND P3, PT, R25, 0x7, PT ;  /* 0x000000071900780c */ /* 0x000fe40003f65270 */
[----:B------:R-:W-:Y:S01]  /*2390*/  LOP3.LUT R31, R32, R31, R12, 0xfe, !PT ;  /* 0x0000001f201f7212 */ /* 0x000fe200078efe0c */
[----:B------:R-:W-:Y:S01]  /*23a0*/  @!P2 HADD2 R25, R28.H0_H0, R29.H0_H0 ;  /* 0x2000001d1c19a230 */ /* 0x000fe20000000800 */
[----:B------:R-:W-:Y:S02]  /*23b0*/  SEL R15, R28, R15, !P3 ;  /* 0x0000000f1c0f7207 */ /* 0x000fe40005800000 */
[----:B------:R-:W-:-:S02]  /*23c0*/  PRMT R28, R38, 0x7610, R28 ;  /* 0x00007610261c7816 */ /* 0x000fc4000000001c */
[----:B------:R-:W-:Y:S02]  /*23d0*/  @!P2 PRMT R29, R25, 0x7610, R29 ;  /* 0x00007610191da816 */ /* 0x000fe4000000001d */
[----:B------:R-:W-:Y:S02]  /*23e0*/  LOP3.LUT R13, R27, R31, RZ, 0xfc, !PT ;  /* 0x0000001f1b0d7212 */ /* 0x000fe400078efcff */
[----:B------:R-:W-:Y:S01]  /*23f0*/  SEL R14, R31, R14, !P3 ;  /* 0x0000000e1f0e7207 */ /* 0x000fe20005800000 */
[----:B0--3--:R-:W-:Y:S06]  /*2400*/  @!P0 BRA `(.L_x_332) ;  /* 0x0000000000208947 */ /* 0x009fec0003800000 */
[----:B------:R-:W-:Y:S02]  /*2410*/  ISETP.NE.AND P0, PT, R30, RZ, PT ;  /* 0x000000ff1e00720c */ /* 0x000fe40003f05270 */
[----:B------:R-:W-:-:S04]  /*2420*/  ISETP.NE.AND P1, PT, R44, RZ, PT ;  /* 0x000000ff2c00720c */ /* 0x000fc80003f25270 */
[----:B------:R-:W-:-:S04]  /*2430*/  SEL R13, R30, RZ, P1 ;  /* 0x000000ff1e0d7207 */ /* 0x000fc80000800000 */
[----:B------:R-:W-:-:S03]  /*2440*/  LOP3.LUT R30, R14, R13, RZ, 0xfc, !PT ;  /* 0x0000000d0e1e7212 */ /* 0x000fc600078efcff */
[----:B------:R-:W-:-:S05]  /*2450*/  @!P0 HADD2 R12, R15.H0_H0, R28.H0_H0 ;  /* 0x2000001c0f0c8230 */ /* 0x000fca0000000800 */
[----:B------:R-:W-:-:S04]  /*2460*/  @!P0 PRMT R28, R12, 0x7610, R28 ;  /* 0x000076100c1c8816 */ /* 0x000fc8000000001c */
[----:B------:R-:W-:Y:S01]  /*2470*/  SEL R28, R15, R28, !P1 ;  /* 0x0000001c0f1c7207 */ /* 0x000fe20004800000 */
[----:B------:R-:W-:Y:S06]  /*2480*/  BRA `(.L_x_333) ;  /* 0x0000000c008c7947 */ /* 0x000fec0003800000 */
.L_x_332:
[----:B------:R-:W0:Y:S01]  /*2490*/  LDC.64 R14, c[0x0][0x3a0] ;  /* 0x0000e800ff0e7b82 */ /* 0x000e220000000a00 */
[----:B------:R-:W-:Y:S01]  /*24a0*/  @!P1 LOP3.LUT R12, R29, 0xffff, RZ, 0xc0, !PT ;  /* 0x0000ffff1d0c9812 */ /* 0x000fe200078ec0ff */
[----:B------:R-:W1:Y:S01]  /*24b0*/  LDCU UR5, c[0x0][0x370] ;  /* 0x00006e00ff0577ac */ /* 0x000e620008000800 */
[----:B------:R2:W-:Y:S01]  /*24c0*/  @!P1 STS [UR4+0x74], R13 ;  /* 0x0000740dff009988 */ /* 0x0005e20008000804 */
[----:B------:R-:W-:Y:S02]  /*24d0*/  LOP3.LUT R25, RZ, R24, RZ, 0x33, !PT ;  /* 0x00000018ff197212 */ /* 0x000fe400078e33ff */
[----:B------:R-:W-:Y:S01]  /*24e0*/  @!P1 LOP3.LUT R12, R12, 0x640000, RZ, 0xfc, !PT ;  /* 0x006400000c0c9812 */ /* 0x000fe200078efcff */
[----:B------:R2:W-:Y:S01]  /*24f0*/  @!P1 STS.U16 [UR4+0x78], R29 ;  /* 0x0000781dff009988 */ /* 0x0005e20008000404 */
[----:B-1----:R-:W-:Y:S01]  /*2500*/  UISETP.GT.U32.AND UP0, UPT, UR5, 0x1f3, UPT ;  /* 0x000001f30500788c */ /* 0x002fe2000bf04070 */
[----:B0-----:R-:W-:-:S05]  /*2510*/  IMAD.WIDE.U32 R14, R43, 0x8, R14 ;  /* 0x000000082b0e7825 */ /* 0x001fca00078e000e */
[----:B------:R2:W-:Y:S03]  /*2520*/  @!P1 ST.E.64.STRONG.GPU desc[UR8][R14.64+0x100], R12 ;  /* 0x0001000c0e009985 */ /* 0x0005e6000c10fb08 */
[----:B------:R-:W-:Y:S05]  /*2530*/  BRA.U UP0, `(.L_x_334) ;  /* 0x0000000100087547 */ /* 0x000fea000b800000 */
[----:B------:R0:W-:Y:S06]  /*2540*/  MEMBAR.SC.CTA ;  /* 0x0000000000007992 */ /* 0x0001ec0000000000 */
[----:B0-----:R-:W-:Y:S05]  /*2550*/  BRA `(.L_x_335) ;  /* 0x0000000000087947 */ /* 0x001fea0003800000 */
.L_x_334:
[----:B------:R-:W-:Y:S05]  /*2560*/  NANOSLEEP 0x1c2 ;  /* 0x000001c20000795d */ /* 0x000fea0003800000 */
[----:B------:R-:W-:Y:S01]  /*2570*/  NOP ;  /* 0x0000000000007918 */ /* 0x000fe20000000000 */
.L_x_335:
[----:B--2---:R-:W-:-:S07]  /*2580*/  IMAD.WIDE R12, R25, 0x8, R14 ;  /* 0x00000008190c7825 */ /* 0x004fce00078e020e */
.L_x_337:
[----:B------:R-:W2:Y:S01]  /*2590*/  LD.E.64.STRONG.GPU R14, desc[UR8][R12.64+0x100] ;  /* 0x000100080c0e7980 */ /* 0x000ea2000c10fb00 */
[----:B------:R-:W-:Y:S05]  /*25a0*/  YIELD ;  /* 0x0000000000007946 */ /* 0x000fea0003800000 */
[----:B------:R-:W-:Y:S01]  /*25b0*/  UMOV UR5, 0xffffffff ;  /* 0xffffffff00057882 */ /* 0x000fe20000000000 */
[----:B--2---:R-:W-:-:S04]  /*25c0*/  SHF.R.U64 R24, R14, 0x10, R15 ;  /* 0x000000100e187819 */ /* 0x004fc8000000120f */
[----:B------:R-:W-:-:S04]  /*25d0*/  PRMT R35, R24, 0x9910, RZ ;  /* 0x0000991018237816 */ /* 0x000fc800000000ff */
[----:B------:R-:W-:Y:S01]  /*25e0*/  ISETP.NE.AND P6, PT, R35, 0x63, PT ;  /* 0x000000632300780c */ /* 0x000fe20003fc5270 */
[----:B------:R-:W-:-:S12]  /*25f0*/  BRA.DIV UR5, `(.L_x_336) ;  /* 0x0000005205bc7947 */ /* 0x000fd8000b800000 */
[----:B------:R-:W-:-:S13]  /*2600*/  VOTE.ANY P6, !P6 ;  /* 0x0000000000ff7806 */ /* 0x000fda00070c0100 */
.L_x_445:
[----:B------:R-:W-:Y:S05]  /*2610*/  @P6 BRA `(.L_x_337) ;  /* 0xfffffffc00dc6947 */ /* 0x000fea000383ffff */
[----:B------:R-:W-:Y:S01]  /*2620*/  UMOV UR5, 0xffffffff ;  /* 0xffffffff00057882 */ /* 0x000fe20000000000 */
[----:B------:R-:W-:Y:S02]  /*2630*/  ISETP.NE.AND P6, PT, R35, 0x65, PT ;  /* 0x000000652300780c */ /* 0x000fe40003fc5270 */
[----:B------:R-:W-:Y:S11]  /*2640*/  BRA.DIV UR5, `(.L_x_338) ;  /* 0x0000005205c87947 */ /* 0x000ff6000b800000 */
[----:B------:R-:W0:Y:S01]  /*2650*/  S2R R12, SR_GEMASK ;  /* 0x00000000000c7919 */ /* 0x000e220000003c00 */
[----:B------:R-:W-:Y:S01]  /*2660*/  VOTE.ANY R33, PT, !P6 ;  /* 0x0000000000217806 */ /* 0x000fe200070e0100 */
[----:B------:R-:W-:Y:S01]  /*2670*/  IMAD.MOV.U32 R34, RZ, RZ, R15 ;  /* 0x000000ffff227224 */ /* 0x000fe200078e000f */
[----:B------:R-:W-:Y:S02]  /*2680*/  PRMT R32, R14, 0x7610, R32 ;  /* 0x000076100e207816 */ /* 0x000fe40000000020 */
[----:B0-----:R-:W-:-:S05]  /*2690*/  LOP3.LUT R33, R33, 0x80000000, R12, 0xec, !PT ;  /* 0x8000000021217812 */ /* 0x001fca00078eec0c */
[----:B------:R-:W-:-:S05]  /*26a0*/  VIADD R12, R33, 0xffffffff ;  /* 0xffffffff210c7836 */ /* 0x000fca0000000000 */
[----:B------:R-:W-:-:S04]  /*26b0*/  LOP3.LUT R12, R33, R12, RZ, 0xc, !PT ;  /* 0x0000000c210c7212 */ /* 0x000fc800078e0cff */
[----:B------:R0:W1:Y:S02]  /*26c0*/  POPC R43, R12 ;  /* 0x0000000c002b7309 */ /* 0x0000640000000000 */
[----:B0-----:R-:W-:Y:S01]  /*26d0*/  PRMT R12, R14, 0x7610, R0 ;  /* 0x000076100e0c7816 */ /* 0x001fe20000000000 */
[----:B-1----:R0:W1:Y:S04]  /*26e0*/  SHFL.DOWN PT, R13, R15, 0x1, R43 ;  /* 0x082000000f0d7989 */ /* 0x00206800000e002b */
[----:B------:R0:W2:Y:S02]  /*26f0*/  SHFL.DOWN PT, R37, R12, 0x1, R43 ;  /* 0x082000000c257989 */ /* 0x0000a400000e002b */
.L_x_450:
[----:B------:R-:W-:Y:S01]  /*2700*/  ISETP.GE.AND P0, PT, R44, R43, PT ;  /* 0x0000002b2c00720c */ /* 0x000fe20003f06270 */
[----:B------:R-:W-:-:S12]  /*2710*/  BSSY.RECONVERGENT B1, `(.L_x_339) ;  /* 0x0000005000017945 */ /* 0x000fd80003800200 */
[----:B------:R-:W-:Y:S05]  /*2720*/  @P0 BRA `(.L_x_340) ;  /* 0x00000000000c0947 */ /* 0x000fea0003800000 */
[----:B------:R-:W-:Y:S02]  /*2730*/  ISETP.NE.AND P0, PT, R34, RZ, PT ;  /* 0x000000ff2200720c */ /* 0x000fe40003f05270 */
[----:B-1----:R-:W-:-:S11]  /*2740*/  LOP3.LUT R34, R13, R34, RZ, 0xfc, !PT ;  /* 0x000000220d227212 */ /* 0x002fd600078efcff */
[----:B--2---:R-:W-:-:S07]  /*2750*/  @!P0 HADD2 R32, R37.H0_H0, R32.H0_H0 ;  /* 0x2000002025208230 */ /* 0x004fce0000000800 */
.L_x_340:
[----:B------:R-:W-:Y:S05]  /*2760*/  BSYNC.RECONVERGENT B1 ;  /* 0x0000000000017941 */ /* 0x000fea0003800200 */
.L_x_339:
[----:B------:R-:W-:-:S03]  /*2770*/  UMOV UR5, 0xffffffff ;  /* 0xffffffff00057882 */ /* 0x000fc60000000000 */
[----:B------:R-:W-:Y:S05]  /*2780*/  BRA.DIV UR5, `(.L_x_341) ;  /* 0x0000005205ec7947 */ /* 0x000fea000b800000 */
[----:B0-----:R0:W3:Y:S04]  /*2790*/  SHFL.DOWN PT, R15, R32, 0x2, R43 ;  /* 0x08400000200f7989 */ /* 0x0010e800000e002b */
[----:B-1----:R0:W1:Y:S02]  /*27a0*/  SHFL.DOWN PT, R13, R34, 0x2, R43 ;  /* 0x08400000220d7989 */ /* 0x00206400000e002b */
.L_x_454:
[----:B------:R-:W-:Y:S01]  /*27b0*/  VIADD R12, R44, 0x2 ;  /* 0x000000022c0c7836 */ /* 0x000fe20000000000 */
[----:B------:R-:W-:Y:S04]  /*27c0*/  BSSY.RECONVERGENT B1, `(.L_x_342) ;  /* 0x0000006000017945 */ /* 0x000fe80003800200 */
[----:B------:R-:W-:-:S13]  /*27d0*/  ISETP.GT.AND P0, PT, R12, R43, PT ;  /* 0x0000002b0c00720c */ /* 0x000fda0003f04270 */
[----:B------:R-:W-:Y:S05]  /*27e0*/  @P0 BRA `(.L_x_343) ;  /* 0x00000000000c0947 */ /* 0x000fea0003800000 */
[----:B------:R-:W-:Y:S02]  /*27f0*/  ISETP.NE.AND P0, PT, R34, RZ, PT ;  /* 0x000000ff2200720c */ /* 0x000fe40003f05270 */
[----:B01----:R-:W-:-:S11]  /*2800*/  LOP3.LUT R34, R13, R34, RZ, 0xfc, !PT ;  /* 0x000000220d227212 */ /* 0x003fd600078efcff */
[----:B---3--:R-:W-:-:S07]  /*2810*/  @!P0 HADD2 R32, R15.H0_H0, R32.H0_H0 ;  /* 0x200000200f208230 */ /* 0x008fce0000000800 */
.L_x_343:
[----:B------:R-:W-:Y:S05]  /*2820*/  BSYNC.RECONVERGENT B1 ;  /* 0x0000000000017941 */ /* 0x000fea0003800200 */
.L_x_342:
[----:B------:R-:W-:-:S03]  /*2830*/  UMOV UR5, 0xffffffff ;  /* 0xffffffff00057882 */ /* 0x000fc60000000000 */
[----:B------:R-:W-:Y:S05]  /*2840*/  BRA.DIV UR5, `(.L_x_344) ;  /* 0x0000005605007947 */ /* 0x000fea000b800000 */
[----:B---3--:R3:W4:Y:S04]  /*2850*/  SHFL.DOWN PT, R15, R32, 0x4, R43 ;  /* 0x08800000200f7989 */ /* 0x00872800000e002b */
[----:B-1----:R3:W1:Y:S02]  /*2860*/  SHFL.DOWN PT, R13, R34, 0x4, R43 ;  /* 0x08800000220d7989 */ /* 0x00266400000e002b */
.L_x_458:
[----:B------:R-:W-:Y:S01]  /*2870*/  VIADD R12, R44, 0x4 ;  /* 0x000000042c0c7836 */ /* 0x000fe20000000000 */
[----:B------:R-:W-:Y:S04]  /*2880*/  BSSY.RECONVERGENT B1, `(.L_x_345) ;  /* 0x0000006000017945 */ /* 0x000fe80003800200 */
[----:B------:R-:W-:-:S13]  /*2890*/  ISETP.GT.AND P0, PT, R12, R43, PT ;  /* 0x0000002b0c00720c */ /* 0x000fda0003f04270 */
[----:B------:R-:W-:Y:S05]  /*28a0*/  @P0 BRA `(.L_x_346) ;  /* 0x00000000000c0947 */ /* 0x000fea0003800000 */
[----:B------:R-:W-:Y:S02]  /*28b0*/  ISETP.NE.AND P0, PT, R34, RZ, PT ;  /* 0x000000ff2200720c */ /* 0x000fe40003f05270 */
[----:B01-3--:R-:W-:-:S11]  /*28c0*/  LOP3.LUT R34, R13, R34, RZ, 0xfc, !PT ;  /* 0x000000220d227212 */ /* 0x00bfd600078efcff */
[----:B----4-:R-:W-:-:S07]  /*28d0*/  @!P0 HADD2 R32, R15.H0_H0, R32.H0_H0 ;  /* 0x200000200f208230 */ /* 0x010fce0000000800 */
.L_x_346:
[----:B------:R-:W-:Y:S05]  /*28e0*/  BSYNC.RECONVERGENT B1 ;  /* 0x0000000000017941 */ /* 0x000fea0003800200 */
.L_x_345:
[----:B------:R-:W-:-:S03]  /*28f0*/  UMOV UR5, 0xffffffff ;  /* 0xffffffff00057882 */ /* 0x000fc60000000000 */
[----:B------:R-:W-:Y:S05]  /*2900*/  BRA.DIV UR5, `(.L_x_347) ;  /* 0x0000005605147947 */ /* 0x000fea000b800000 */
[----:B----4-:R4:W0:Y:S04]  /*2910*/  SHFL.DOWN PT, R15, R32, 0x8, R43 ;  /* 0x09000000200f7989 */ /* 0x01082800000e002b */
[----:B-1----:R4:W1:Y:S02]  /*2920*/  SHFL.DOWN PT, R13, R34, 0x8, R43 ;  /* 0x09000000220d7989 */ /* 0x00286400000e002b */
.L_x_462:
[----:B------:R-:W-:Y:S01]  /*2930*/  VIADD R12, R44, 0x8 ;  /* 0x000000082c0c7836 */ /* 0x000fe20000000000 */
[----:B------:R-:W-:Y:S04]  /*2940*/  BSSY.RECONVERGENT B1, `(.L_x_348) ;  /* 0x0000006000017945 */ /* 0x000fe80003800200 */
[----:B------:R-:W-:-:S13]  /*2950*/  ISETP.GT.AND P0, PT, R12, R43, PT ;  /* 0x0000002b0c00720c */ /* 0x000fda0003f04270 */
[----:B------:R-:W-:Y:S05]  /*2960*/  @P0 BRA `(.L_x_349) ;  /* 0x00000000000c0947 */ /* 0x000fea0003800000 */
[----:B------:R-:W-:Y:S02]  /*2970*/  ISETP.NE.AND P0, PT, R34, RZ, PT ;  /* 0x000000ff2200720c */ /* 0x000fe40003f05270 */
[----:B01-34-:R-:W-:-:S11]  /*2980*/  LOP3.LUT R34, R13, R34, RZ, 0xfc, !PT ;  /* 0x000000220d227212 */ /* 0x01bfd600078efcff */
[----:B------:R-:W-:-:S07]  /*2990*/  @!P0 HADD2 R32, R15.H0_H0, R32.H0_H0 ;  /* 0x200000200f208230 */ /* 0x000fce0000000800 */
.L_x_349:
[----:B------:R-:W-:Y:S05]  /*29a0*/  BSYNC.RECONVERGENT B1 ;  /* 0x0000000000017941 */ /* 0x000fea0003800200 */
.L_x_348:
[----:B------:R-:W-:-:S03]  /*29b0*/  UMOV UR5, 0xffffffff ;  /* 0xffffffff00057882 */ /* 0x000fc60000000000 */
[----:B------:R-:W-:Y:S05]  /*29c0*/  BRA.DIV UR5, `(.L_x_350) ;  /* 0x0000005605287947 */ /* 0x000fea000b800000 */
[----:B--2---:R2:W1:Y:S04]  /*29d0*/  SHFL.DOWN PT, R37, R32, 0x10, R43 ;  /* 0x0a00000020257989 */ /* 0x00446800000e002b */
[----:B0-----:R2:W0:Y:S02]  /*29e0*/  SHFL.DOWN PT, R15, R34, 0x10, R43 ;  /* 0x0a000000220f7989 */ /* 0x00142400000e002b */
.L_x_466:
[----:B-1----:R-:W1:Y:S01]  /*29f0*/  LDC.64 R12, c[0x0][0x3a0] ;  /* 0x0000e800ff0c7b82 */ /* 0x002e620000000a00 */
[----:B------:R-:W-:Y:S01]  /*2a00*/  VIADD R14, R44, 0x10 ;  /* 0x000000102c0e7836 */ /* 0x000fe20000000000 */
[----:B------:R-:W-:Y:S01]  /*2a10*/  BSSY.RECONVERGENT B1, `(.L_x_351) ;  /* 0x0000008000017945 */ /* 0x000fe20003800200 */
[----:B------:R-:W-:-:S03]  /*2a20*/  ISETP.NE.AND P6, PT, R35, 0x65, PT ;  /* 0x000000652300780c */ /* 0x000fc60003fc5270 */
[----:B------:R-:W-:Y:S02]  /*2a30*/  ISETP.GT.AND P0, PT, R14, R43, PT ;  /* 0x0000002b0e00720c */ /* 0x000fe40003f04270 */
[----:B-1----:R-:W-:-:S11]  /*2a40*/  IADD3 R12, P1, PT, R12, 0x100, RZ ;  /* 0x000001000c0c7810 */ /* 0x002fd60007f3e0ff */
[----:B------:R-:W-:Y:S05]  /*2a50*/  @P0 BRA `(.L_x_352) ;  /* 0x00000000000c0947 */ /* 0x000fea0003800000 */
[----:B------:R-:W-:Y:S02]  /*2a60*/  ISETP.NE.AND P0, PT, R34, RZ, PT ;  /* 0x000000ff2200720c */ /* 0x000fe40003f05270 */
[----:B0-234-:R-:W-:-:S11]  /*2a70*/  LOP3.LUT R34, R15, R34, RZ, 0xfc, !PT ;  /* 0x000000220f227212 */ /* 0x01dfd600078efcff */
[----:B------:R-:W-:-:S07]  /*2a80*/  @!P0 HADD2 R32, R37.H0_H0, R32.H0_H0 ;  /* 0x2000002025208230 */ /* 0x000fce0000000800 */
.L_x_352:
[----:B------:R-:W-:Y:S05]  /*2a90*/  BSYNC.RECONVERGENT B1 ;  /* 0x0000000000017941 */ /* 0x000fea0003800200 */
.L_x_351:
[----:B------:R-:W1:Y:S01]  /*2aa0*/  S2R R14, SR_CTAID.X ;  /* 0x00000000000e7919 */ /* 0x000e620000002500 */
[----:B------:R-:W-:Y:S01]  /*2ab0*/  UMOV UR5, 0xffffffff ;  /* 0xffffffff00057882 */ /* 0x000fe20000000000 */
[----:B------:R-:W-:Y:S02]  /*2ac0*/  IMAD.X R13, RZ, RZ, R13, P1 ;  /* 0x000000ffff0d7224 */ /* 0x000fe400008e060d */
[----:B-1----:R-:W-:Y:S01]  /*2ad0*/  IMAD.IADD R36, R25, 0x1, R14 ;  /* 0x0000000119247824 */ /* 0x002fe200078e020e */
[----:B------:R-:W-:Y:S06]  /*2ae0*/  BRA.DIV UR5, `(.L_x_353) ;  /* 0x0000005605247947 */ /* 0x000fec000b800000 */
[----:B------:R-:W-:-:S13]  /*2af0*/  VOTE.ALL P6, P6 ;  /* 0x0000000000ff7806 */ /* 0x000fda00030c0000 */
.L_x_469:
[----:B------:R-:W-:Y:S05]  /*2b00*/  @!P6 BRA `(.L_x_354) ;  /* 0x00000004006ce947 */ /* 0x000fea0003800000 */
.L_x_373:
[----:B01234-:R-:W-:-:S07]  /*2b10*/  IMAD.WIDE R14, R36, 0x8, R12 ;  /* 0x00000008240e7825 */ /* 0x01ffce00078e020c */
.L_x_356:
[----:B------:R-:W5:Y:S01]  /*2b20*/  LD.E.64.STRONG.GPU R24, desc[UR8][R14.64+-0x100] ;  /* 0xffff00080e187980 */ /* 0x000f62000c10fb00 */
[----:B------:R-:W-:Y:S05]  /*2b30*/  YIELD ;  /* 0x0000000000007946 */ /* 0x000fea0003800000 */
[----:B------:R-:W-:Y:S01]  /*2b40*/  UMOV UR5, 0xffffffff ;  /* 0xffffffff00057882 */ /* 0x000fe20000000000 */
[----:B-----5:R-:W-:-:S04]  /*2b50*/  SHF.R.U64 R33, R24, 0x10, R25 ;  /* 0x0000001018217819 */ /* 0x020fc80000001219 */
[----:B------:R-:W-:-:S04]  /*2b60*/  PRMT R35, R33, 0x9910, RZ ;  /* 0x0000991021237816 */ /* 0x000fc800000000ff */
[----:B------:R-:W-:Y:S01]  /*2b70*/  ISETP.NE.AND P6, PT, R35, 0x63, PT ;  /* 0x000000632300780c */ /* 0x000fe20003fc5270 */
[----:B------:R-:W-:-:S12]  /*2b80*/  BRA.DIV UR5, `(.L_x_355) ;  /* 0x0000005605187947 */ /* 0x000fd8000b800000 */
[----:B------:R-:W-:-:S13]  /*2b90*/  VOTE.ANY P6, !P6 ;  /* 0x0000000000ff7806 */ /* 0x000fda00070c0100 */
.L_x_472:
[----:B------:R-:W-:Y:S05]  /*2ba0*/  @P6 BRA `(.L_x_356) ;  /* 0xfffffffc00dc6947 */ /* 0x000fea000383ffff */
[----:B------:R-:W-:Y:S01]  /*2bb0*/  UMOV UR5, 0xffffffff ;  /* 0xffffffff00057882 */ /* 0x000fe20000000000 */
[----:B------:R-:W-:Y:S02]  /*2bc0*/  ISETP.NE.AND P6, PT, R35, 0x65, PT ;  /* 0x000000652300780c */ /* 0x000fe40003fc5270 */
[----:B------:R-:W-:Y:S11]  /*2bd0*/  BRA.DIV UR5, `(.L_x_357) ;  /* 0x0000005605247947 */ /* 0x000ff6000b800000 */
[----:B------:R-:W0:Y:S01]  /*2be0*/  S2R R42, SR_GEMASK ;  /* 0x00000000002a7919 */ /* 0x000e220000003c00 */
[----:B------:R-:W-:Y:S02]  /*2bf0*/  VOTE.ANY R33, PT, !P6 ;  /* 0x0000000000217806 */ /* 0x000fe400070e0100 */
[C---:B------:R-:W-:Y:S02]  /*2c00*/  PRMT R37, R24.reuse, 0x7610, R37 ;  /* 0x0000761018257816 */ /* 0x040fe40000000025 */
[----:B------:R-:W-:Y:S02]  /*2c10*/  PRMT R15, R24, 0x7610, R15 ;  /* 0x00007610180f7816 */ /* 0x000fe4000000000f */
[----:B0-----:R-:W-:-:S05]  /*2c20*/  LOP3.LUT R33, R33, 0x80000000, R42, 0xec, !PT ;  /* 0x8000000021217812 */ /* 0x001fca00078eec2a */
[----:B------:R-:W-:-:S05]  /*2c30*/  VIADD R14, R33, 0xffffffff ;  /* 0xffffffff210e7836 */ /* 0x000fca0000000000 */
[----:B--234-:R-:W-:-:S06]  /*2c40*/  LOP3.LUT R43, R33, R14, RZ, 0xc, !PT ;  /* 0x0000000e212b7212 */ /* 0x01cfcc00078e0cff */
[----:B------:R-:W0:Y:S02]  /*2c50*/  POPC R43, R43 ;  /* 0x0000002b002b7309 */ /* 0x000e240000000000 */
[----:B0-----:R0:W1:Y:S04]  /*2c60*/  SHFL.DOWN PT, R14, R25, 0x1, R43 ;  /* 0x08200000190e7989 */ /* 0x00106800000e002b */
[----:B------:R0:W2:Y:S02]  /*2c70*/  SHFL.DOWN PT, R33, R37, 0x1, R43 ;  /* 0x0820000025217989 */ /* 0x0000a400000e002b */
.L_x_477:
[----:B------:R-:W-:Y:S01]  /*2c80*/  ISETP.GE.AND P0, PT, R44, R43, PT ;  /* 0x0000002b2c00720c */ /* 0x000fe20003f06270 */
[----:B------:R-:W-:-:S12]  /*2c90*/  BSSY.RECONVERGENT B1, `(.L_x_358) ;  /* 0x0000005000017945 */ /* 0x000fd80003800200 */
[----:B------:R-:W-:Y:S05]  /*2ca0*/  @P0 BRA `(.L_x_359) ;  /* 0x00000000000c0947 */ /* 0x000fea0003800000 */
[----:B------:R-:W-:Y:S02]  /*2cb0*/  ISETP.NE.AND P0, PT, R25, RZ, PT ;  /* 0x000000ff1900720c */ /* 0x000fe40003f05270 */
[----:B01----:R-:W-:-:S11]  /*2cc0*/  LOP3.LUT R25, R14, R25, RZ, 0xfc, !PT ;  /* 0x000000190e197212 */ /* 0x003fd600078efcff */
[----:B--2---:R-:W-:-:S07]  /*2cd0*/  @!P0 HADD2 R15, R33.H0_H0, R15.H0_H0 ;  /* 0x2000000f210f8230 */ /* 0x004fce0000000800 */
.L_x_359:
[----:B------:R-:W-:Y:S05]  /*2ce0*/  BSYNC.RECONVERGENT B1 ;  /* 0x0000000000017941 */ /* 0x000fea0003800200 */
.L_x_358:
[----:B------:R-:W-:Y:S01]  /*2cf0*/  UMOV UR5, 0xffffffff ;  /* 0xffffffff00057882 */ /* 0x000fe20000000000 */
[----:B------:R-:W-:Y:S02]  /*2d00*/  PRMT R38, R15, 0x7610, R38 ;  /* 0x000076100f267816 */ /* 0x000fe40000000026 */
[----:B------:R-:W-:Y:S05]  /*2d10*/  BRA.DIV UR5, `(.L_x_360) ;  /* 0x0000005605447947 */ /* 0x000fea000b800000 */
[----:B-1----:R1:W3:Y:S04]  /*2d20*/  SHFL.DOWN PT, R14, R25, 0x2, R43 ;  /* 0x08400000190e7989 */ /* 0x0022e800000e002b */
[----:B------:R1:W4:Y:S02]  /*2d30*/  SHFL.DOWN PT, R24, R38, 0x2, R43 ;  /* 0x0840000026187989 */ /* 0x00032400000e002b */
.L_x_481:
[----:B--2---:R-:W-:Y:S01]  /*2d40*/  VIADD R33, R44, 0x2 ;  /* 0x000000022c217836 */ /* 0x004fe20000000000 */
[----:B------:R-:W-:Y:S04]  /*2d50*/  BSSY.RECONVERGENT B1, `(.L_x_361) ;  /* 0x0000006000017945 */ /* 0x000fe80003800200 */
[----:B------:R-:W-:-:S13]  /*2d60*/  ISETP.GT.AND P0, PT, R33, R43, PT ;  /* 0x0000002b2100720c */ /* 0x000fda0003f04270 */
[----:B------:R-:W-:Y:S05]  /*2d70*/  @P0 BRA `(.L_x_362) ;  /* 0x00000000000c0947 */ /* 0x000fea0003800000 */
[----:B------:R-:W-:Y:S02]  /*2d80*/  ISETP.NE.AND P0, PT, R25, RZ, PT ;  /* 0x000000ff1900720c */ /* 0x000fe40003f05270 */
[----:B01-3--:R-:W-:-:S11]  /*2d90*/  LOP3.LUT R25, R14, R25, RZ, 0xfc, !PT ;  /* 0x000000190e197212 */ /* 0x00bfd600078efcff */
[----:B----4-:R-:W-:-:S07]  /*2da0*/  @!P0 HADD2 R15, R24.H0_H0, R15.H0_H0 ;  /* 0x2000000f180f8230 */ /* 0x010fce0000000800 */
.L_x_362:
[----:B------:R-:W-:Y:S05]  /*2db0*/  BSYNC.RECONVERGENT B1 ;  /* 0x0000000000017941 */ /* 0x000fea0003800200 */
.L_x_361:
[----:B------:R-:W-:Y:S01]  /*2dc0*/  UMOV UR5, 0xffffffff ;  /* 0xffffffff00057882 */ /* 0x000fe20000000000 */
[----:B------:R-:W-:Y:S02]  /*2dd0*/  PRMT R39, R15, 0x7610, R39 ;  /* 0x000076100f277816 */ /* 0x000fe40000000027 */
[----:B------:R-:W-:Y:S05]  /*2de0*/  BRA.DIV UR5, `(.L_x_363) ;  /* 0x0000005605507947 */ /* 0x000fea000b800000 */
[----:B---3--:R2:W3:Y:S04]  /*2df0*/  SHFL.DOWN PT, R14, R25, 0x4, R43 ;  /* 0x08800000190e7989 */ /* 0x0084e800000e002b */
[----:B----4-:R2:W4:Y:S02]  /*2e00*/  SHFL.DOWN PT, R24, R39, 0x4, R43 ;  /* 0x0880000027187989 */ /* 0x01052400000e002b */
.L_x_485:
[----:B------:R-:W-:Y:S01]  /*2e10*/  VIADD R33, R44, 0x4 ;  /* 0x000000042c217836 */ /* 0x000fe20000000000 */
[----:B------:R-:W-:Y:S04]  /*2e20*/  BSSY.RECONVERGENT B1, `(.L_x_364) ;  /* 0x0000006000017945 */ /* 0x000fe80003800200 */
[----:B------:R-:W-:-:S13]  /*2e30*/  ISETP.GT.AND P0, PT, R33, R43, PT ;  /* 0x0000002b2100720c */ /* 0x000fda0003f04270 */
[----:B------:R-:W-:Y:S05]  /*2e40*/  @P0 BRA `(.L_x_365) ;  /* 0x00000000000c0947 */ /* 0x000fea0003800000 */
[----:B------:R-:W-:Y:S02]  /*2e50*/  ISETP.NE.AND P0, PT, R25, RZ, PT ;  /* 0x000000ff1900720c */ /* 0x000fe40003f05270 */
[----:B0123--:R-:W-:-:S11]  /*2e60*/  LOP3.LUT R25, R14, R25, RZ, 0xfc, !PT ;  /* 0x000000190e197212 */ /* 0x00ffd600078efcff */
[----:B----4-:R-:W-:-:S07]  /*2e70*/  @!P0 HADD2 R15, R24.H0_H0, R15.H0_H0 ;  /* 0x2000000f180f8230 */ /* 0x010fce0000000800 */
.L_x_365:
[----:B------:R-:W-:Y:S05]  /*2e80*/  BSYNC.RECONVERGENT B1 ;  /* 0x0000000000017941 */ /* 0x000fea0003800200 */
.L_x_364:
[----:B------:R-:W-:Y:S01]  /*2e90*/  UMOV UR5, 0xffffffff ;  /* 0xffffffff00057882 */ /* 0x000fe20000000000 */
[----:B------:R-:W-:Y:S02]  /*2ea0*/  PRMT R40, R15, 0x7610, R40 ;  /* 0x000076100f287816 */ /* 0x000fe40000000028 */
[----:B------:R-:W-:Y:S05]  /*2eb0*/  BRA.DIV UR5, `(.L_x_366) ;  /* 0x00000056055c7947 */ /* 0x000fea000b800000 */
[----:B---3--:R3:W0:Y:S04]  /*2ec0*/  SHFL.DOWN PT, R14, R25, 0x8, R43 ;  /* 0x09000000190e7989 */ /* 0x00862800000e002b */
[----:B----4-:R3:W4:Y:S02]  /*2ed0*/  SHFL.DOWN PT, R24, R40, 0x8, R43 ;  /* 0x0900000028187989 */ /* 0x01072400000e002b */
.L_x_489:
[----:B------:R-:W-:Y:S01]  /*2ee0*/  VIADD R33, R44, 0x8 ;  /* 0x000000082c217836 */ /* 0x000fe20000000000 */
[----:B------:R-:W-:Y:S04]  /*2ef0*/  BSSY.RECONVERGENT B1, `(.L_x_367) ;  /* 0x0000006000017945 */ /* 0x000fe80003800200 */
[----:B------:R-:W-:-:S13]  /*2f00*/  ISETP.GT.AND P0, PT, R33, R43, PT ;  /* 0x0000002b2100720c */ /* 0x000fda0003f04270 */
[----:B------:R-:W-:Y:S05]  /*2f10*/  @P0 BRA `(.L_x_368) ;  /* 0x00000000000c0947 */ /* 0x000fea0003800000 */
[----:B------:R-:W-:Y:S02]  /*2f20*/  ISETP.NE.AND P0, PT, R25, RZ, PT ;  /* 0x000000ff1900720c */ /* 0x000fe40003f05270 */
[----:B0123--:R-:W-:-:S11]  /*2f30*/  LOP3.LUT R25, R14, R25, RZ, 0xfc, !PT ;  /* 0x000000190e197212 */ /* 0x00ffd600078efcff */
[----:B----4-:R-:W-:-:S07]  /*2f40*/  @!P0 HADD2 R15, R24.H0_H0, R15.H0_H0 ;  /* 0x2000000f180f8230 */ /* 0x010fce0000000800 */
.L_x_368:
[----:B------:R-:W-:Y:S05]  /*2f50*/  BSYNC.RECONVERGENT B1 ;  /* 0x0000000000017941 */ /* 0x000fea0003800200 */
.L_x_367:
[----:B------:R-:W-:Y:S01]  /*2f60*/  UMOV UR5, 0xffffffff ;  /* 0xffffffff00057882 */ /* 0x000fe20000000000 */
[----:B------:R-:W-:Y:S02]  /*2f70*/  PRMT R41, R15, 0x7610, R41 ;  /* 0x000076100f297816 */ /* 0x000fe40000000029 */
[----:B------:R-:W-:Y:S05]  /*2f80*/  BRA.DIV UR5, `(.L_x_369) ;  /* 0x0000005605687947 */ /* 0x000fea000b800000 */
[----:B0-----:R0:W0:Y:S04]  /*2f90*/  SHFL.DOWN PT, R14, R25, 0x10, R43 ;  /* 0x0a000000190e7989 */ /* 0x00102800000e002b */
[----:B----4-:R4:W0:Y:S02]  /*2fa0*/  SHFL.DOWN PT, R24, R41, 0x10, R43 ;  /* 0x0a00000029187989 */ /* 0x01082400000e002b */
.L_x_493:
[----:B------:R-:W-:Y:S01]  /*2fb0*/  VIADD R33, R44, 0x10 ;  /* 0x000000102c217836 */ /* 0x000fe20000000000 */
[----:B------:R-:W-:Y:S01]  /*2fc0*/  BSSY.RECONVERGENT B1, `(.L_x_370) ;  /* 0x0000008000017945 */ /* 0x000fe20003800200 */
[----:B------:R-:W-:Y:S02]  /*2fd0*/  ISETP.NE.AND P6, PT, R35, 0x65, PT ;  /* 0x000000652300780c */ /* 0x000fe40003fc5270 */
[----:B------:R-:W-:Y:S02]  /*2fe0*/  ISETP.NE.AND P1, PT, R34, RZ, PT ;  /* 0x000000ff2200720c */ /* 0x000fe40003f25270 */
[----:B------:R-:W-:-:S13]  /*2ff0*/  ISETP.GT.AND P0, PT, R33, R43, PT ;  /* 0x0000002b2100720c */ /* 0x000fda0003f04270 */
[----:B------:R-:W-:Y:S05]  /*3000*/  @P0 BRA `(.L_x_371) ;  /* 0x00000000000c0947 */ /* 0x000fea0003800000 */
[----:B------:R-:W-:Y:S02]  /*3010*/  ISETP.NE.AND P0, PT, R25, RZ, PT ;  /* 0x000000ff1900720c */ /* 0x000fe40003f05270 */
[----:B0123--:R-:W-:-:S11]  /*3020*/  LOP3.LUT R25, R14, R25, RZ, 0xfc, !PT ;  /* 0x000000190e197212 */ /* 0x00ffd600078efcff */
[----:B------:R-:W-:-:S07]  /*3030*/  @!P0 HADD2 R15, R24.H0_H0, R15.H0_H0 ;  /* 0x2000000f180f8230 */ /* 0x000fce0000000800 */
.L_x_371:
[----:B------:R-:W-:Y:S05]  /*3040*/  BSYNC.RECONVERGENT B1 ;  /* 0x0000000000017941 */ /* 0x000fea0003800200 */
.L_x_370:
[----:B------:R-:W-:Y:S01]  /*3050*/  UMOV UR5, 0xffffffff ;  /* 0xffffffff00057882 */ /* 0x000fe20000000000 */
[----:B------:R-:W-:Y:S01]  /*3060*/  LOP3.LUT R34, R25, R34, RZ, 0xfc, !PT ;  /* 0x0000002219227212 */ /* 0x000fe200078efcff */
[----:B------:R-:W-:Y:S02]  /*3070*/  @!P1 HADD2 R32, R15.H0_H0, R32.H0_H0 ;  /* 0x200000200f209230 */ /* 0x000fe40000000800 */
[----:B------:R-:W-:Y:S01]  /*3080*/  VIADD R36, R36, 0xffffffe0 ;  /* 0xffffffe024247836 */ /* 0x000fe20000000000 */
[----:B------:R-:W-:Y:S06]  /*3090*/  BRA.DIV UR5, `(.L_x_372) ;  /* 0x0000005605647947 */ /* 0x000fec000b800000 */
[----:B------:R-:W-:-:S13]  /*30a0*/  VOTE.ALL P6, P6 ;  /* 0x0000000000ff7806 */ /* 0x000fda00030c0000 */
.L_x_496:
[----:B------:R-:W-:Y:S05]  /*30b0*/  @P6 BRA `(.L_x_373) ;  /* 0xfffffff800946947 */ /* 0x000fea000383ffff */
.L_x_354:
[----:B0-----:R-:W0:Y:S01]  /*30c0*/  S2R R24, SR_TID.X ;  /* 0x0000000000187919 */ /* 0x001e220000002100 */
[----:B------:R-:W-:Y:S01]  /*30d0*/  ISETP.NE.AND P1, PT, R44, RZ, PT ;  /* 0x000000ff2c00720c */ /* 0x000fe20003f25270 */
[----:B------:R-:W-:Y:S01]  /*30e0*/  BSSY.RECONVERGENT B1, `(.L_x_374) ;  /* 0x0000019000017945 */ /* 0x000fe20003800200 */
[----:B------:R-:W-:-:S11]  /*30f0*/  PRMT R33, R32, 0x7610, R33 ;  /* 0x0000761020217816 */ /* 0x000fd60000000021 */
[----:B------:R-:W1:Y:S01]  /*3100*/  @!P1 S2R R13, SR_CgaCtaId ;  /* 0x00000000000d9919 */ /* 0x000e620000008800 */
[----:B------:R-:W-:Y:S02]  /*3110*/  @!P1 MOV R12, 0x400 ;  /* 0x00000400000c9802 */ /* 0x000fe40000000f00 */
[----:B0-----:R-:W-:Y:S02]  /*3120*/  ISETP.NE.AND P0, PT, R24, RZ, PT ;  /* 0x000000ff1800720c */ /* 0x001fe40003f05270 */
[----:B-123--:R-:W-:-:S11]  /*3130*/  @!P1 LEA R25, R13, R12, 0x18 ;  /* 0x0000000c0d199211 */ /* 0x00efd600078ec0ff */
[----:B------:R-:W-:Y:S05]  /*3140*/  @P0 BRA `(.L_x_375) ;  /* 0x0000000000480947 */ /* 0x000fea0003800000 */
[----:B------:R-:W0:Y:S01]  /*3150*/  S2R R35, SR_CTAID.X ;  /* 0x0000000000237919 */ /* 0x000e220000002500 */
[----:B------:R-:W-:Y:S01]  /*3160*/  LOP3.LUT R12, R27, R31, RZ, 0xfc, !PT ;  /* 0x0000001f1b0c7212 */ /* 0x000fe200078efcff */
[----:B------:R-:W1:Y:S01]  /*3170*/  S2UR UR6, SR_CgaCtaId ;  /* 0x00000000000679c3 */ /* 0x000e620000008800 */
[----:B------:R-:W-:Y:S01]  /*3180*/  UMOV UR5, 0x400 ;  /* 0x0000040000057882 */ /* 0x000fe20000000000 */
[----:B------:R-:W-:Y:S02]  /*3190*/  LOP3.LUT R13, R34, R27, R31, 0xfe, !PT ;  /* 0x0000001b220d7212 */ /* 0x000fe400078efe1f */
[----:B------:R-:W-:-:S04]  /*31a0*/  ISETP.NE.AND P0, PT, R12, RZ, PT ;  /* 0x000000ff0c00720c */ /* 0x000fc80003f05270 */
[----:B------:R-:W0:Y:S09]  /*31b0*/  LDC.64 R14, c[0x0][0x3a0] ;  /* 0x0000e800ff0e7b82 */ /* 0x000e320000000a00 */
[----:B------:R-:W-:-:S05]  /*31c0*/  @!P0 HADD2 R12, R32.H0_H0, R29.H0_H0 ;  /* 0x2000001d200c8230 */ /* 0x000fca0000000800 */
[----:B------:R-:W-:Y:S01]  /*31d0*/  @!P0 PRMT R29, R12, 0x7610, R29 ;  /* 0x000076100c1d8816 */ /* 0x000fe2000000001d */
[----:B-1----:R-:W-:-:S03]  /*31e0*/  ULEA UR5, UR6, UR5, 0x18 ;  /* 0x0000000506057291 */ /* 0x002fc6000f8ec0ff */
[----:B------:R-:W-:-:S04]  /*31f0*/  LOP3.LUT R12, R29, 0xffff, RZ, 0xc0, !PT ;  /* 0x0000ffff1d0c7812 */ /* 0x000fc800078ec0ff */
[----:B------:R-:W-:Y:S01]  /*3200*/  LOP3.LUT R12, R12, 0x650000, RZ, 0xfc, !PT ;  /* 0x006500000c0c7812 */ /* 0x000fe200078efcff */
[----:B0-----:R-:W-:-:S05]  /*3210*/  IMAD.WIDE.U32 R14, R35, 0x8, R14 ;  /* 0x00000008230e7825 */ /* 0x001fca00078e000e */
[----:B------:R0:W-:Y:S04]  /*3220*/  ST.E.64.STRONG.GPU desc[UR8][R14.64+0x100], R12 ;  /* 0x0001000c0e007985 */ /* 0x0001e8000c10fb08 */
[----:B------:R0:W-:Y:S04]  /*3230*/  STS [UR5+0x6c], R13 ;  /* 0x00006c0dff007988 */ /* 0x0001e80008000805 */
[----:B------:R0:W-:Y:S04]  /*3240*/  STS.U16 [UR5+0x70], R29 ;  /* 0x0000701dff007988 */ /* 0x0001e80008000405 */
[----:B------:R0:W-:Y:S04]  /*3250*/  STS.U16 [UR5+0x68], R32 ;  /* 0x00006820ff007988 */ /* 0x0001e80008000405 */
[----:B------:R0:W-:Y:S02]  /*3260*/  STS [UR5+0x64], R34 ;  /* 0x00006422ff007988 */ /* 0x0001e40008000805 */
.L_x_375:
[----:B------:R-:W-:Y:S05]  /*3270*/  BSYNC.RECONVERGENT B1 ;  /* 0x0000000000017941 */ /* 0x000fea0003800200 */
.L_x_374:
[----:B------:R1:W-:Y:S01]  /*3280*/  @!P1 STS.U16 [R25+0x4c], R33 ;  /* 0x00004c2119009388 */ /* 0x0003e20000000400 */
[----:B------:R-:W-:Y:S01]  /*3290*/  @!P1 IMAD.MOV.U32 R30, RZ, RZ, R34 ;  /* 0x000000ffff1e9224 */ /* 0x000fe200078e0022 */
[----:B------:R-:W-:Y:S02]  /*32a0*/  @!P1 PRMT R28, R32, 0x7610, R28 ;  /* 0x00007610201c9816 */ /* 0x000fe4000000001c */
[----:B------:R1:W-:Y:S05]  /*32b0*/  @!P1 STS [R25+0x48], R34 ;  /* 0x0000482219009388 */ /* 0x0003ea0000000800 */
.L_x_333:
[----:B------:R-:W-:Y:S01]  /*32c0*/  ISETP.NE.AND P0, PT, R30, RZ, PT ;  /* 0x000000ff1e00720c */ /* 0x000fe20003f05270 */
[----:B------:R-:W-:Y:S05]  /*32d0*/  WARPSYNC.ALL ;  /* 0x0000000000007948 */ /* 0x000fea0003800000 */
[----:B------:R-:W-:Y:S01]  /*32e0*/  BAR.SYNC.DEFER_BLOCKING 0x0 ;  /* 0x0000000000007b1d */ /* 0x000fe20000010000 */
[----:B------:R-:W-:Y:S02]  /*32f0*/  ISETP.EQ.OR P0, PT, R24, RZ, P0 ;  /* 0x000000ff1800720c */ /* 0x000fe40000702670 */
[----:B------:R-:W-:Y:S02]  /*3300*/  ISETP.NE.AND P1, PT, R45, R26, PT ;  /* 0x0000001a2d00720c */ /* 0x000fe40003f25270 */
[----:B------:R-:W-:-:S02]  /*3310*/  ISETP.NE.AND P2, PT, R26, R23, PT ;  /* 0x000000171a00720c */ /* 0x000fc40003f45270 */
[----:B------:R-:W-:-:S07]  /*3320*/  ISETP.NE.AND P3, PT, R23, R22, PT ;  /* 0x000000161700720c */ /* 0x000fce0003f65270 */
[----:B0-----:R-:W0:Y:S01]  /*3330*/  @!P0 S2R R13, SR_CgaCtaId ;  /* 0x00000000000d8919 */ /* 0x001e220000008800 */
[----:B------:R-:W-:-:S04]  /*3340*/  @!P0 MOV R12, 0x400 ;  /* 0x00000400000c8802 */ /* 0x000fc80000000f00 */
[----:B0-----:R-:W-:-:S06]  /*3350*/  @!P0 LEA R13, R13, R12, 0x18 ;  /* 0x0000000c0d0d8211 */ /* 0x001fcc00078ec0ff */
[----:B------:R-:W0:Y:S02]  /*3360*/  @!P0 LDS.U16 R13, [R13+0x4c] ;  /* 0x00004c000d0d8984 */ /* 0x000e240000000400 */
[----:B0-----:R-:W-:-:S05]  /*3370*/  @!P0 HADD2 R12, R13.H0_H0, R28.H0_H0 ;  /* 0x2000001c0d0c8230 */ /* 0x001fca0000000800 */
[----:B------:R-:W-:Y:S02]  /*3380*/  @!P0 PRMT R28, R12, 0x7610, R28 ;  /* 0x000076100c1c8816 */ /* 0x000fe4000000001c */
[----:B------:R-:W-:-:S03]  /*3390*/  ISETP.NE.AND P0, PT, R22, R21, PT ;  /* 0x000000151600720c */ /* 0x000fc60003f05270 */
[----:B------:R-:W-:Y:S01]  /*33a0*/  @!P1 HADD2 R3, R28.H0_H0, R3.H0_H0 ;  /* 0x200000031c039230 */ /* 0x000fe20000000800 */
        /* <DEDUP_REMOVED lines=9> */
[----:B------:R-:W-:-:S04]  /*3440*/  @!P2 HADD2 R8, R7.H0_H0, R8.H0_H0 ;  /* 0x200000080708a230 */ /* 0x000fc80000000800 */
[----:B------:R-:W-:-:S04]  /*3450*/  @!P3 HADD2 R9, R8.H0_H0, R9.H0_H0 ;  /* 0x200000090809b230 */ /* 0x000fc80000000800 */
[----:B------:R-:W-:-:S04]  /*3460*/  @!P0 HADD2 R10, R9.H0_H0, R10.H0_H0 ;  /* 0x2000000a090a8230 */ /* 0x000fc80000000800 */
[----:B------:R-:W-:-:S07]  /*3470*/  @!P1 HADD2 R11, R10.H0_H0, R11.H0_H0 ;  /* 0x2000000b0a0b9230 */ /* 0x000fce0000000800 */
.L_x_331:
[----:B------:R-:W-:Y:S05]  /*3480*/  BSYNC.RECONVERGENT B0 ;  /* 0x0000000000007941 */ /* 0x000fea0003800200 */
.L_x_327:
[----:B------:R-:W-:Y:S01]  /*3490*/  BAR.SYNC.DEFER_BLOCKING 0x0 ;  /* 0x0000000000007b1d */ /* 0x000fe20000010000 */
[----:B0-----:R-:W-:Y:S02]  /*34a0*/  PRMT R12, R7, 0x7610, R12 ;  /* 0x00007610070c7816 */ /* 0x001fe4000000000c */
[----:B------:R-:W-:Y:S02]  /*34b0*/  PRMT R14, R9, 0x7610, R14 ;  /* 0x00007610090e7816 */ /* 0x000fe4000000000e */
[----:B------:R-:W-:Y:S01]  /*34c0*/  PRMT R16, R11, 0x7610, R16 ;  /* 0x000076100b107816 */ /* 0x000fe20000000010 */
[----:B------:R-:W0:Y:S01]  /*34d0*/  LDCU.64 UR6, c[0x0][0x398] ;  /* 0x00007300ff0677ac */ /* 0x000e220008000a00 */
[----:B------:R2:W-:Y:S04]  /*34e0*/  STS.U16 [R2+0x4], R5 ;  /* 0x0000040502007388 */ /* 0x0005e80000000400 */
[----:B------:R3:W-:Y:S04]  /*34f0*/  STS.U16 [R2], R3 ;  /* 0x0000000302007388 */ /* 0x0007e80000000400 */
[----:B------:R-:W-:Y:S01]  /*3500*/  STS.U16 [R2+0x2], R4 ;  /* 0x0000020402007388 */ /* 0x000fe20000000400 */
[----:B--2---:R-:W2:Y:S01]  /*3510*/  S2R R5, SR_CTAID.X ;  /* 0x0000000000057919 */ /* 0x004ea20000002500 */
[----:B---3--:R-:W-:-:S02]  /*3520*/  LOP3.LUT R3, R24, 0x1f, RZ, 0xc0, !PT ;  /* 0x0000001f18037812 */ /* 0x008fc400078ec0ff */
[----:B------:R-:W-:Y:S04]  /*3530*/  STS.U16 [R2+0x6], R6 ;  /* 0x0000060602007388 */ /* 0x000fe80000000400 */
[----:B------:R-:W-:Y:S04]  /*3540*/  STS.U16 [R2+0x8], R12 ;  /* 0x0000080c02007388 */ /* 0x000fe80000000400 */
[----:B------:R-:W-:Y:S04]  /*3550*/  STS.U16 [R2+0xa], R8 ;  /* 0x00000a0802007388 */ /* 0x000fe80000000400 */
[----:B------:R-:W-:Y:S04]  /*3560*/  STS.U16 [R2+0xc], R14 ;  /* 0x00000c0e02007388 */ /* 0x000fe80000000400 */
[----:B------:R-:W-:Y:S04]  /*3570*/  STS.U16 [R2+0xe], R10 ;  /* 0x00000e0a02007388 */ /* 0x000fe80000000400 */
[----:B------:R3:W-:Y:S01]  /*3580*/  STS.U16 [R2+0x10], R16 ;  /* 0x0000101002007388 */ /* 0x0007e20000000400 */
[----:B------:R-:W-:-:S03]  /*3590*/  NOP ;  /* 0x0000000000007918 */ /* 0x000fc60000000000 */
[----:B------:R-:W5:Y:S01]  /*35a0*/  LDS.U16 R7, [R0] ;  /* 0x0000000000077984 */ /* 0x000f620000000400 */
[----:B---3--:R-:W-:-:S03]  /*35b0*/  LOP3.LUT R2, R24, 0x3e0, RZ, 0xc0, !PT ;  /* 0x000003e018027812 */ /* 0x008fc600078ec0ff */
[----:B------:R-:W3:Y:S04]  /*35c0*/  LDS.U16 R9, [R0+0x40] ;  /* 0x0000400000097984 */ /* 0x000ee80000000400 */
[----:B------:R-:W1:Y:S01]  /*35d0*/  LDS.U16 R11, [R0+0x80] ;  /* 0x00008000000b7984 */ /* 0x000e620000000400 */
[----:B------:R-:W-:Y:S02]  /*35e0*/  IMAD R2, R2, 0x9, R3 ;  /* 0x0000000902027824 */ /* 0x000fe400078e0203 */
[----:B------:R-:W-:Y:S01]  /*35f0*/  IMAD.MOV.U32 R3, RZ, RZ, RZ ;  /* 0x000000ffff037224 */ /* 0x000fe200078e00ff */
[----:B------:R-:W4:Y:S01]  /*3600*/  LDS.U16 R13, [R0+0xc0] ;  /* 0x0000c000000d7984 */ /* 0x000f220000000400 */
[----:B--2---:R-:W-:-:S03]  /*3610*/  IMAD.WIDE.U32 R2, R5, 0x900, R2 ;  /* 0x0000090005027825 */ /* 0x004fc600078e0002 */
[----:B------:R-:W2:Y:S04]  /*3620*/  LDS.U16 R15, [R0+0x100] ;  /* 0x00010000000f7984 */ /* 0x000ea80000000400 */
[----:B------:R-:W2:Y:S01]  /*3630*/  LDS.U16 R17, [R0+0x140] ;  /* 0x0001400000117984 */ /* 0x000ea20000000400 */
[----:B0-----:R-:W-:-:S03]  /*3640*/  LEA R4, P0, R2, UR6, 0x1 ;  /* 0x0000000602047c11 */ /* 0x001fc6000f8008ff */
[----:B------:R-:W0:Y:S01]  /*3650*/  LDS.U16 R19, [R0+0x180] ;  /* 0x0001800000137984 */ /* 0x000e220000000400 */
[----:B------:R-:W-:-:S03]  /*3660*/  LEA.HI.X R5, R2, UR7, R3, 0x1, P0 ;  /* 0x0000000702057c11 */ /* 0x000fc600080f0c03 */
[----:B------:R-:W0:Y:S04]  /*3670*/  LDS.U16 R21, [R0+0x1c0] ;  /* 0x0001c00000157984 */ /* 0x000e280000000400 */
[----:B------:R-:W0:Y:S04]  /*3680*/  LDS.U16 R23, [R0+0x200] ;  /* 0x0002000000177984 */ /* 0x000e280000000400 */
[----:B-----5:R-:W-:Y:S04]  /*3690*/  STG.E.U16 desc[UR8][R4.64], R7 ;  /* 0x0000000704007986 */ /* 0x020fe8000c101508 */
[----:B---3--:R-:W-:Y:S04]  /*36a0*/  STG.E.U16 desc[UR8][R4.64+0x40], R9 ;  /* 0x0000400904007986 */ /* 0x008fe8000c101508 */
[----:B-1----:R-:W-:Y:S04]  /*36b0*/  STG.E.U16 desc[UR8][R4.64+0x80], R11 ;  /* 0x0000800b04007986 */ /* 0x002fe8000c101508 */
[----:B----4-:R-:W-:Y:S04]  /*36c0*/  STG.E.U16 desc[UR8][R4.64+0xc0], R13 ;  /* 0x0000c00d04007986 */ /* 0x010fe8000c101508 */
[----:B--2---:R-:W-:Y:S04]  /*36d0*/  STG.E.U16 desc[UR8][R4.64+0x100], R15 ;  /* 0x0001000f04007986 */ /* 0x004fe8000c101508 */
[----:B------:R-:W-:Y:S04]  /*36e0*/  STG.E.U16 desc[UR8][R4.64+0x140], R17 ;  /* 0x0001401104007986 */ /* 0x000fe8000c101508 */
[----:B0-----:R-:W-:Y:S04]  /*36f0*/  STG.E.U16 desc[UR8][R4.64+0x180], R19 ;  /* 0x0001801304007986 */ /* 0x001fe8000c101508 */
[----:B------:R-:W-:Y:S04]  /*3700*/  STG.E.U16 desc[UR8][R4.64+0x1c0], R21 ;  /* 0x0001c01504007986 */ /* 0x000fe8000c101508 */
[----:B------:R-:W-:Y:S01]  /*3710*/  STG.E.U16 desc[UR8][R4.64+0x200], R23 ;  /* 0x0002001704007986 */ /* 0x000fe2000c101508 */
[----:B------:R-:W-:Y:S05]  /*3720*/  EXIT ;  /* 0x000000000000794d */ /* 0x000fea0003800000 */
.L_x_326:
[----:B------:R-:W-:-:S04]  /*3730*/  ISETP.NE.U32.AND P0, PT, R8, RZ, PT ;  /* 0x000000ff0800720c */ /* 0x000fc80003f05070 */
[----:B------:R-:W-:-:S13]  /*3740*/  ISETP.NE.AND.EX P0, PT, R24, RZ, PT, P0 ;  /* 0x000000ff1800720c */ /* 0x000fda0003f05300 */
[----:B------:R-:W-:Y:S05]  /*3750*/  @!P0 EXIT ;  /* 0x000000000000894d */ /* 0x000fea0003800000 */
[----:B------:R-:W0:Y:S01]  /*3760*/  LDC.64 R6, c[0x0][0x380] ;  /* 0x0000e000ff067b82 */ /* 0x000e220000000a00 */
[----:B------:R-:W-:Y:S01]  /*3770*/  IMAD.MOV.U32 R2, RZ, RZ, RZ ;  /* 0x000000ffff027224 */ /* 0x000fe200078e00ff */
[----:B------:R-:W1:Y:S01]  /*3780*/  S2R R19, SR_TID.X ;  /* 0x0000000000137919 */ /* 0x000e620000002100 */
[----:B------:R-:W-:Y:S01]  /*3790*/  BSSY.RECONVERGENT B0, `(.L_x_376) ;  /* 0x0000034000007945 */ /* 0x000fe20003800200 */
[-C--:B0-----:R-:W-:Y:S01]  /*37a0*/  IABS R0, R7.reuse ;  /* 0x0000000700007213 */ /* 0x081fe20000000000 */
[----:B------:R-:W-:Y:S01]  /*37b0*/  IMAD.IADD R6, R4, 0x1, R6 ;  /* 0x0000000104067824 */ /* 0x000fe200078e0206 */
[----:B------:R-:W-:Y:S02]  /*37c0*/  LOP3.LUT R12, RZ, R7, RZ, 0x33, !PT ;  /* 0x00000007ff0c7212 */ /* 0x000fe400078e33ff */
[----:B------:R-:W0:Y:S02]  /*37d0*/  I2F.RP R5, R0 ;  /* 0x0000000000057306 */ /* 0x000e240000209400 */
[----:B------:R-:W-:-:S02]  /*37e0*/  IABS R4, R6 ;  /* 0x0000000600047213 */ /* 0x000fc40000000000 */
        /* <DEDUP_REMOVED lines=11> */
[----:B------:R-:W-:-:S04]  /*38a0*/  LOP3.LUT R4, R19, 0x3e0, RZ, 0xc0, !PT ;  /* 0x000003e013047812 */ /* 0x000fc800078ec0ff */
[----:B------:R-:W-:Y:S01]  /*38b0*/  ISETP.GT.U32.AND P1, PT, R0, R3, PT ;  /* 0x000000030000720c */ /* 0x000fe20003f24070 */
[----:B------:R-:W-:Y:S02]  /*38c0*/  IMAD R11, R4, 0x9, R11 ;  /* 0x00000009040b7824 */ /* 0x000fe400078e020b */
[----:B------:R-:W0:Y:S02]  /*38d0*/  LDC.64 R4, c[0x0][0x390] ;  /* 0x0000e400ff047b82 */ /* 0x000e240000000a00 */
[C---:B------:R-:W-:Y:S01]  /*38e0*/  VIADD R15, R11.reuse, 0x20 ;  /* 0x000000200b0f7836 */ /* 0x040fe20000000000 */
[C---:B------:R-:W-:Y:S01]  /*38f0*/  ISETP.GE.U32.AND P3, PT, R11.reuse, R8, PT ;  /* 0x000000080b00720c */ /* 0x040fe20003f66070 */
[----:B------:R-:W-:-:S03]  /*3900*/  VIADD R13, R11, 0x40 ;  /* 0x000000400b0d7836 */ /* 0x000fc60000000000 */
[-C--:B------:R-:W-:Y:S02]  /*3910*/  ISETP.GE.U32.AND P5, PT, R15, R8.reuse, PT ;  /* 0x000000080f00720c */ /* 0x080fe40003fa6070 */
[----:B------:R-:W-:Y:S01]  /*3920*/  ISETP.GE.U32.AND P4, PT, R13, R8, PT ;  /* 0x000000080d00720c */ /* 0x000fe20003f86070 */
[----:B------:R-:W-:Y:S02]  /*3930*/  @!P1 IMAD.IADD R3, R3, 0x1, -R0 ;  /* 0x0000000103039824 */ /* 0x000fe400078e0a00 */
[----:B------:R-:W-:-:S03]  /*3940*/  @!P1 VIADD R2, R2, 0x1 ;  /* 0x0000000102029836 */ /* 0x000fc60000000000 */
[----:B------:R-:W-:Y:S02]  /*3950*/  ISETP.GE.U32.AND P0, PT, R3, R0, PT ;  /* 0x000000000300720c */ /* 0x000fe40003f06070 */
[----:B------:R-:W-:-:S04]  /*3960*/  LOP3.LUT R3, R6, R7, RZ, 0x3c, !PT ;  /* 0x0000000706037212 */ /* 0x000fc800078e3cff */
[----:B------:R-:W-:-:S07]  /*3970*/  ISETP.GE.AND P2, PT, R3, RZ, PT ;  /* 0x000000ff0300720c */ /* 0x000fce0003f46270 */
[----:B------:R-:W-:Y:S01]  /*3980*/  @P0 VIADD R2, R2, 0x1 ;  /* 0x0000000102020836 */ /* 0x000fe20000000000 */
[----:B------:R-:W-:-:S05]  /*3990*/  ISETP.NE.AND P0, PT, R7, RZ, PT ;  /* 0x000000ff0700720c */ /* 0x000fca0003f05270 */
[----:B------:R-:W-:-:S05]  /*39a0*/  @!P2 IMAD.MOV R2, RZ, RZ, -R2 ;  /* 0x000000ffff02a224 */ /* 0x000fca00078e0a02 */
[----:B------:R-:W-:-:S05]  /*39b0*/  SEL R10, R12, R2, !P0 ;  /* 0x000000020c0a7207 */ /* 0x000fca0004000000 */
        /* <DEDUP_REMOVED lines=17> */
.L_x_377:
[----:B------:R-:W-:Y:S05]  /*3ad0*/  BSYNC.RECONVERGENT B0 ;  /* 0x0000000000007941 */ /* 0x000fea0003800200 */
.L_x_376:
        /* <DEDUP_REMOVED lines=16> */
.L_x_379:
[----:B------:R-:W-:Y:S05]  /*3be0*/  BSYNC.RECONVERGENT B0 ;  /* 0x0000000000007941 */ /* 0x000fea0003800200 */
.L_x_378:
[----:B------:R-:W-:Y:S01]  /*3bf0*/  BSSY.RECONVERGENT B0, `(.L_x_380) ;  /* 0x0000012000007945 */ /* 0x000fe20003800200 */
[----:B------:R-:W-:Y:S02]  /*3c00*/  VIADD R17, R11, 0x60 ;  /* 0x000000600b117836 */ /* 0x000fe40000000000 */
        /* <DEDUP_REMOVED lines=16> */
.L_x_381:
[----:B------:R-:W-:Y:S05]  /*3d10*/  BSYNC.RECONVERGENT B0 ;  /* 0x0000000000007941 */ /* 0x000fea0003800200 */
.L_x_380:
[----:B------:R-:W0:Y:S01]  /*3d20*/  S2R R34, SR_CTAID.X ;  /* 0x0000000000227919 */ /* 0x000e220000002500 */
[----:B------:R-:W-:Y:S01]  /*3d30*/  ISETP.GE.U32.AND P1, PT, R17, R8, PT ;  /* 0x000000081100720c */ /* 0x000fe20003f26070 */
[----:B------:R-:W-:Y:S01]  /*3d40*/  BSSY.RECONVERGENT B0, `(.L_x_382) ;  /* 0x0000013000007945 */ /* 0x000fe20003800200 */
[----:B------:R-:W-:Y:S02]  /*3d50*/  VIADD R23, R11, 0x80 ;  /* 0x000000800b177836 */ /* 0x000fe40000000000 */
[----:B------:R-:W-:Y:S02]  /*3d60*/  IMAD.MOV.U32 R21, RZ, RZ, R10 ;  /* 0x000000ffff157224 */ /* 0x000fe400078e000a */
[----:B0-----:R-:W-:-:S07]  /*3d70*/  IMAD.WIDE.U32 R4, R34, 0x1200, R4 ;  /* 0x0000120022047825 */ /* 0x001fce00078e0004 */
        /* <DEDUP_REMOVED lines=15> */
.L_x_383:
[----:B------:R-:W-:Y:S05]  /*3e70*/  BSYNC.RECONVERGENT B0 ;  /* 0x0000000000007941 */ /* 0x000fea0003800200 */
.L_x_382:
[----:B------:R-:W-:Y:S01]  /*3e80*/  ISETP.GE.U32.AND P1, PT, R23, R8, PT ;  /* 0x000000081700720c */ /* 0x000fe20003f26070 */
[----:B------:R-:W-:Y:S01]  /*3e90*/  BSSY.RECONVERGENT B0, `(.L_x_384) ;  /* 0x0000014000007945 */ /* 0x000fe20003800200 */
[C---:B------:R-:W-:Y:S01]  /*3ea0*/  LEA R2, P2, R11.reuse, R4, 0x1 ;  /* 0x000000040b027211 */ /* 0x040fe200078408ff */
[----:B------:R-:W-:Y:S02]  /*3eb0*/  VIADD R25, R11, 0xa0 ;  /* 0x000000a00b197836 */ /* 0x000fe40000000000 */
[----:B------:R-:W-:Y:S02]  /*3ec0*/  IMAD.MOV.U32 R22, RZ, RZ, R10 ;  /* 0x000000ffff167224 */ /* 0x000fe400078e000a */
[----:B------:R-:W-:-:S06]  /*3ed0*/  IMAD.X R3, RZ, RZ, R5, P2 ;  /* 0x000000ffff037224 */ /* 0x000fcc00010e0605 */
        /* <DEDUP_REMOVED lines=15> */
.L_x_385:
[----:B------:R-:W-:Y:S05]  /*3fd0*/  BSYNC.RECONVERGENT B0 ;  /* 0x0000000000007941 */ /* 0x000fea0003800200 */
.L_x_384:
        /* <DEDUP_REMOVED lines=19> */
.L_x_387:
[----:B------:R-:W-:Y:S05]  /*4110*/  BSYNC.RECONVERGENT B0 ;  /* 0x0000000000007941 */ /* 0x000fea0003800200 */
.L_x_386:
        /* <DEDUP_REMOVED lines=19> */
.L_x_389:
[----:B------:R-:W-:Y:S05]  /*4250*/  BSYNC.RECONVERGENT B0 ;  /* 0x0000000000007941 */ /* 0x000fea0003800200 */
.L_x_388:
        /* <DEDUP_REMOVED lines=19> */
.L_x_391:
[----:B------:R-:W-:Y:S05]  /*4390*/  BSYNC.RECONVERGENT B0 ;  /* 0x0000000000007941 */ /* 0x000fea0003800200 */
.L_x_390:
        /* <DEDUP_REMOVED lines=17> */
.L_x_393:
[----:B------:R-:W-:Y:S05]  /*44b0*/  BSYNC.RECONVERGENT B0 ;  /* 0x0000000000007941 */ /* 0x000fea0003800200 */
.L_x_392:
[----:B------:R-:W0:Y:S01]  /*44c0*/  S2R R18, SR_LANEID ;  /* 0x0000000000127919 */ /* 0x000e220000000000 */
[----:B------:R-:W1:Y:S01]  /*44d0*/  S2UR UR5, SR_CgaCtaId ;  /* 0x00000000000579c3 */ /* 0x000e620000008800 */
[----:B------:R-:W-:Y:S01]  /*44e0*/  SHF.R.U32.HI R9, RZ, 0x5, R19 ;  /* 0x00000005ff097819 */ /* 0x000fe20000011613 */
[----:B------:R-:W-:Y:S01]  /*44f0*/  UMOV UR4, 0x400 ;  /* 0x0000040000047882 */ /* 0x000fe20000000000 */
[----:B------:R-:W-:Y:S01]  /*4500*/  ISETP.GE.U32.AND P6, PT, R11, R8, PT ;  /* 0x000000080b00720c */ /* 0x000fe20003fc6070 */
[----:B-1----:R-:W-:Y:S02]  /*4510*/  ULEA UR4, UR5, UR4, 0x18 ;  /* 0x0000000405047291 */ /* 0x002fe4000f8ec0ff */
[----:B0-----:R-:W-:-:S05]  /*4520*/  IMAD R31, R9, 0x120, R18 ;  /* 0x00000120091f7824 */ /* 0x001fca00078e0212 */
[----:B------:R-:W-:-:S05]  /*4530*/  LEA R33, R31, UR4, 0x2 ;  /* 0x000000041f217c11 */ /* 0x000fca000f8e10ff */
[----:B------:R-:W-:Y:S01]  /*4540*/  IMAD R32, R18, 0x20, R33 ;  /* 0x0000002012207824 */ /* 0x000fe200078e0221 */
[----:B------:R-:W-:Y:S04]  /*4550*/  STS [R33], R16 ;  /* 0x0000001021007388 */ /* 0x000fe80000000800 */
[----:B------:R-:W-:Y:S04]  /*4560*/  STS [R33+0x80], R14 ;  /* 0x0000800e21007388 */ /* 0x000fe80000000800 */
[----:B------:R-:W-:Y:S04]  /*4570*/  STS [R33+0x100], R20 ;  /* 0x0001001421007388 */ /* 0x000fe80000000800 */
[----:B------:R-:W-:Y:S04]  /*4580*/  STS [R33+0x180], R21 ;  /* 0x0001801521007388 */ /* 0x000fe80000000800 */
[----:B------:R-:W-:Y:S04]  /*4590*/  STS [R33+0x200], R22 ;  /* 0x0002001621007388 */ /* 0x000fe80000000800 */
[----:B------:R-:W-:Y:S04]  /*45a0*/  STS [R33+0x280], R23 ;  /* 0x0002801721007388 */ /* 0x000fe80000000800 */
        /* <DEDUP_REMOVED lines=14> */
[----:B0-----:R-:W2:Y:S01]  /*4690*/  LDG.E.U16 R10, desc[UR8][R4.64] ;  /* 0x00000008040a7981 */ /* 0x001ea2000c1e1500 */
[----:B------:R-:W-:-:S02]  /*46a0*/  ISETP.GE.U32.AND P0, PT, R15, R8, PT ;  /* 0x000000080f00720c */ /* 0x000fc40003f06070 */
[----:B--2---:R-:W-:Y:S02]  /*46b0*/  PRMT R0, R10, 0x7610, R0 ;  /* 0x000076100a007816 */ /* 0x004fe40000000000 */
[----:B------:R-:W2:Y:S02]  /*46c0*/  @!P6 LDG.E.U16 R10, desc[UR8][R2.64] ;  /* 0x00000008020ae981 */ /* 0x000ea4000c1e1500 */
[----:B------:R-:W-:Y:S02]  /*46d0*/  PRMT R11, R0, 0x7610, R11 ;  /* 0x00007610000b7816 */ /* 0x000fe4000000000b */
[----:B------:R-:W-:-:S05]  /*46e0*/  ISETP.GE.U32.AND P6, PT, R13, R8, PT ;  /* 0x000000080d00720c */ /* 0x000fca0003fc6070 */
[----:B------:R-:W3:Y:S01]  /*46f0*/  @!P0 LDG.E.U16 R11, desc[UR8][R2.64+0x40] ;  /* 0x00004008020b8981 */ /* 0x000ee2000c1e1500 */
[----:B------:R-:W-:Y:S02]  /*4700*/  ISETP.GE.U32.AND P0, PT, R17, R8, PT ;  /* 0x000000081100720c */ /* 0x000fe40003f06070 */
[C---:B------:R-:W-:Y:S02]  /*4710*/  PRMT R12, R0.reuse, 0x7610, R12 ;  /* 0x00007610000c7816 */ /* 0x040fe4000000000c */
[C---:B------:R-:W-:Y:S02]  /*4720*/  PRMT R14, R0.reuse, 0x7610, R14 ;  /* 0x00007610000e7816 */ /* 0x040fe4000000000e */
[C---:B------:R-:W-:Y:S02]  /*4730*/  PRMT R15, R0.reuse, 0x7610, R15 ;  /* 0x00007610000f7816 */ /* 0x040fe4000000000f */
[C---:B------:R-:W-:Y:S01]  /*4740*/  PRMT R16, R0.reuse, 0x7610, R16 ;  /* 0x0000761000107816 */ /* 0x040fe20000000010 */
[----:B------:R-:W4:Y:S01]  /*4750*/  @!P6 LDG.E.U16 R12, desc[UR8][R2.64+0x80] ;  /* 0x00008008020ce981 */ /* 0x000f22000c1e1500 */
[----:B------:R-:W-:-:S02]  /*4760*/  PRMT R13, R0, 0x7610, R13 ;  /* 0x00007610000d7816 */ /* 0x000fc4000000000d */
[----:B------:R-:W-:Y:S01]  /*4770*/  PRMT R17, R0, 0x7610, R17 ;  /* 0x0000761000117816 */ /* 0x000fe20000000011 */
[----:B------:R-:W5:Y:S04]  /*4780*/  @!P0 LDG.E.U16 R14, desc[UR8][R2.64+0xc0] ;  /* 0x0000c008020e8981 */ /* 0x000f68000c1e1500 */
[----:B------:R-:W5:Y:S04]  /*4790*/  @!P1 LDG.E.U16 R15, desc[UR8][R2.64+0x100] ;  /* 0x00010008020f9981 */ /* 0x000f68000c1e1500 */
[----:B------:R-:W5:Y:S04]  /*47a0*/  @!P2 LDG.E.U16 R16, desc[UR8][R2.64+0x140] ;  /* 0x000140080210a981 */ /* 0x000f68000c1e1500 */
[----:B------:R-:W5:Y:S04]  /*47b0*/  @!P3 LDG.E.U16 R13, desc[UR8][R2.64+0x180] ;  /* 0x00018008020db981 */ /* 0x000f68000c1e1500 */
[----:B------:R-:W5:Y:S04]  /*47c0*/  @!P4 LDG.E.U16 R17, desc[UR8][R2.64+0x1c0] ;  /* 0x0001c0080211c981 */ /* 0x000f68000c1e1500 */
[----:B------:R-:W5:Y:S01]  /*47d0*/  @!P5 LDG.E.U16 R0, desc[UR8][R2.64+0x200] ;  /* 0x000200080200d981 */ /* 0x000f62000c1e1500 */
[----:B------:R-:W-:-:S02]  /*47e0*/  IMAD R5, R18, 0x8, R31 ;  /* 0x0000000812057824 */ /* 0x000fc400078e021f */
[----:B------:R-:W-:Y:S02]  /*47f0*/  IMAD R31, R31, -0x2, R33 ;  /* 0xfffffffe1f1f7824 */ /* 0x000fe400078e0221 */
[----:B-1----:R-:W-:Y:S01]  /*4800*/  IMAD R32, R5, -0x2, R32 ;  /* 0xfffffffe05207824 */ /* 0x002fe200078e0220 */
[----:B------:R-:W-:Y:S01]  /*4810*/  ISETP.NE.AND P0, PT, R34, RZ, PT ;  /* 0x000000ff2200720c */ /* 0x000fe20003f05270 */
[----:B------:R-:W-:Y:S01]  /*4820*/  BSSY.RECONVERGENT B0, `(.L_x_394) ;  /* 0x00002b9000007945 */ /* 0x000fe20003800200 */
[----:B--2---:R-:W-:Y:S04]  /*4830*/  STS.U16 [R31], R10 ;  /* 0x0000000a1f007388 */ /* 0x004fe80000000400 */
[----:B---3--:R-:W-:Y:S04]  /*4840*/  STS.U16 [R31+0x40], R11 ;  /* 0x0000400b1f007388 */ /* 0x008fe80000000400 */
[----:B----4-:R-:W-:Y:S04]  /*4850*/  STS.U16 [R31+0x80], R12 ;  /* 0x0000800c1f007388 */ /* 0x010fe80000000400 */
[----:B-----5:R-:W-:Y:S04]  /*4860*/  STS.U16 [R31+0xc0], R14 ;  /* 0x0000c00e1f007388 */ /* 0x020fe80000000400 */
[----:B------:R-:W-:Y:S04]  /*4870*/  STS.U16 [R31+0x100], R15 ;  /* 0x0001000f1f007388 */ /* 0x000fe80000000400 */
[----:B------:R-:W-:Y:S04]  /*4880*/  STS.U16 [R31+0x140], R16 ;  /* 0x000140101f007388 */ /* 0x000fe80000000400 */
[----:B------:R-:W-:Y:S04]  /*4890*/  STS.U16 [R31+0x180], R13 ;  /* 0x0001800d1f007388 */ /* 0x000fe80000000400 */
[----:B------:R-:W-:Y:S04]  /*48a0*/  STS.U16 [R31+0x1c0], R17 ;  /* 0x0001c0111f007388 */ /* 0x000fe80000000400 */
[----:B------:R-:W-:Y:S01]  /*48b0*/  STS.U16 [R31+0x200], R0 ;  /* 0x000200001f007388 */ /* 0x000fe20000000400 */
[----:B------:R-:W-:-:S03]  /*48c0*/  NOP ;  /* 0x0000000000007918 */ /* 0x000fc60000000000 */
[----:B------:R-:W0:Y:S04]  /*48d0*/  LDS.U16 R10, [R32+0x8] ;  /* 0x00000800200a7984 */ /* 0x000e280000000400 */
[----:B------:R-:W1:Y:S04]  /*48e0*/  LDS.U16 R2, [R32] ;  /* 0x0000000020027984 */ /* 0x000e680000000400 */
[----:B------:R-:W2:Y:S04]  /*48f0*/  LDS.U16 R3, [R32+0x2] ;  /* 0x0000020020037984 */ /* 0x000ea80000000400 */
[----:B------:R-:W3:Y:S04]  /*4900*/  LDS.U16 R4, [R32+0x4] ;  /* 0x0000040020047984 */ /* 0x000ee80000000400 */
[----:B------:R-:W4:Y:S04]  /*4910*/  LDS.U16 R5, [R32+0x6] ;  /* 0x0000060020057984 */ /* 0x000f280000000400 */
[----:B------:R-:W5:Y:S04]  /*4920*/  LDS.U16 R23, [R32+0xe] ;  /* 0x00000e0020177984 */ /* 0x000f680000000400 */
[----:B------:R-:W5:Y:S04]  /*4930*/  LDS.U16 R29, [R32+0x10] ;  /* 0x00001000201d7984 */ /* 0x000f680000000400 */
[----:B------:R0:W5:Y:S04]  /*4940*/  LDS.U16 R12, [R32+0xa] ;  /* 0x00000a00200c7984 */ /* 0x0001680000000400 */
[----:B------:R0:W5:Y:S02]  /*4950*/  LDS.U16 R11, [R32+0xc] ;  /* 0x00000c00200b7984 */ /* 0x0001640000000400 */
[----:B0-----:R-:W-:-:S02]  /*4960*/  PRMT R13, R10, 0x7610, R13 ;  /* 0x000076100a0d7816 */ /* 0x001fc4000000000d */
[----:B-1----:R-:W-:Y:S02]  /*4970*/  PRMT R17, R2, 0x7610, R17 ;  /* 0x0000761002117816 */ /* 0x002fe40000000011 */
[----:B--2---:R-:W-:Y:S02]  /*4980*/  PRMT R16, R3, 0x7610, R16 ;  /* 0x0000761003107816 */ /* 0x004fe40000000010 */
[----:B---3--:R-:W-:Y:S02]  /*4990*/  PRMT R15, R4, 0x7610, R15 ;  /* 0x00007610040f7816 */ /* 0x008fe4000000000f */
[----:B----4-:R-:W-:Y:S02]  /*49a0*/  PRMT R14, R5, 0x7610, R14 ;  /* 0x00007610050e7816 */ /* 0x010fe4000000000e */
[----:B-----5:R-:W-:Y:S02]  /*49b0*/  PRMT R10, R23, 0x7610, R10 ;  /* 0x00007610170a7816 */ /* 0x020fe4000000000a */
[----:B------:R-:W-:Y:S01]  /*49c0*/  PRMT R0, R29, 0x7610, R0 ;  /* 0x000076101d007816 */ /* 0x000fe20000000000 */
        /* <DEDUP_REMOVED lines=8> */
[----:B------:R-:W-:Y:S01]  /*4a50*/  VIADD R23, R5, 0x2 ;  /* 0x0000000205177836 */ /* 0x000fe20000000000 */
[----:B------:R-:W-:Y:S01]  /*4a60*/  BAR.SYNC.DEFER_BLOCKING 0x0 ;  /* 0x0000000000007b1d */ /* 0x000fe20000010000 */
[----:B------:R-:W-:Y:S02]  /*4a70*/  ISETP.NE.AND P2, PT, R26, R27, PT ;  /* 0x0000001b1a00720c */ /* 0x000fe40003f45270 */
[----:B------:R-:W-:-:S02]  /*4a80*/  ISETP.NE.AND P1, PT, R25, R26, PT ;  /* 0x0000001a1900720c */ /* 0x000fc40003f25270 */
[----:B------:R-:W-:Y:S01]  /*4a90*/  ISETP.NE.AND P4, PT, R28, R7, PT ;  /* 0x000000071c00720c */ /* 0x000fe20003f85270 */
[----:B------:R-:W-:Y:S01]  /*4aa0*/  BSSY.RECONVERGENT B1, `(.L_x_396) ;  /* 0x00000b4000017945 */ /* 0x000fe20003800200 */
[----:B------:R-:W-:Y:S01]  /*4ab0*/  ISETP.NE.AND P3, PT, R27, R28, PT ;  /* 0x0000001c1b00720c */ /* 0x000fe20003f65270 */
[----:B------:R-:W0:Y:S02]  /*4ac0*/  @P6 LDS R3, [R29+0x478] ;  /* 0x000478001d036984 */ /* 0x000e240000000800 */
[----:B0-----:R-:W-:Y:S01]  /*4ad0*/  @P6 ISETP.NE.AND P5, PT, R3, R6, PT ;  /* 0x000000060300620c */ /* 0x001fe20003fa5270 */
[----:B------:R-:W-:-:S03]  /*4ae0*/  VIADD R3, R5, 0x1 ;  /* 0x0000000105037836 */ /* 0x000fc60000000000 */
[----:B------:R-:W-:Y:S02]  /*4af0*/  @P6 SEL R2, RZ, 0x1, !P5 ;  /* 0x00000001ff026807 */ /* 0x000fe40006800000 */
[C---:B------:R-:W-:Y:S01]  /*4b00*/  ISETP.EQ.U32.AND P5, PT, R8.reuse, R3, PT ;  /* 0x000000030800720c */ /* 0x040fe20003fa2070 */
[C---:B------:R-:W-:Y:S01]  /*4b10*/  VIADD R3, R5.reuse, 0x3 ;  /* 0x0000000305037836 */ /* 0x040fe20000000000 */
[----:B------:R-:W-:Y:S01]  /*4b20*/  ISETP.EQ.U32.AND P6, PT, R8, R23, PT ;  /* 0x000000170800720c */ /* 0x000fe20003fc2070 */
[C---:B------:R-:W-:Y:S01]  /*4b30*/  VIADD R23, R5.reuse, 0x4 ;  /* 0x0000000405177836 */ /* 0x040fe20000000000 */
[----:B------:R-:W-:Y:S02]  /*4b40*/  ISETP.EQ.OR.EX P0, PT, R24, RZ, P0, P5 ;  /* 0x000000ff1800720c */ /* 0x000fe40000702750 */
[----:B------:R-:W-:Y:S01]  /*4b50*/  ISETP.EQ.U32.AND P5, PT, R8, R3, PT ;  /* 0x000000030800720c */ /* 0x000fe20003fa2070 */
[----:B------:R-:W-:Y:S01]  /*4b60*/  VIADD R3, R5, 0x5 ;  /* 0x0000000505037836 */ /* 0x000fe20000000000 */
[----:B------:R-:W-:-:S02]  /*4b70*/  ISETP.EQ.OR.EX P1, PT, R24, RZ, P1, P6 ;  /* 0x000000ff1800720c */ /* 0x000fc40000f22760 */
[----:B------:R-:W-:Y:S02]  /*4b80*/  ISETP.EQ.OR.EX P2, PT, R24, RZ, P2, P5 ;  /* 0x000000ff1800720c */ /* 0x000fe40001742750 */
[C---:B------:R-:W-:Y:S01]  /*4b90*/  ISETP.EQ.U32.AND P5, PT, R8.reuse, R3, PT ;  /* 0x000000030800720c */ /* 0x040fe20003fa2070 */
[C---:B------:R-:W-:Y:S01]  /*4ba0*/  VIADD R3, R5.reuse, 0x6 ;  /* 0x0000000605037836 */ /* 0x040fe20000000000 */
[----:B------:R-:W-:Y:S02]  /*4bb0*/  ISETP.EQ.U32.AND P6, PT, R8, R23, PT ;  /* 0x000000170800720c */ /* 0x000fe40003fc2070 */
[----:B------:R-:W-:Y:S02]  /*4bc0*/  ISETP.EQ.OR.EX P5, PT, R24, RZ, P4, P5 ;  /* 0x000000ff1800720c */ /* 0x000fe400027a2750 */
[----:B------:R-:W-:Y:S01]  /*4bd0*/  ISETP.EQ.U32.AND P4, PT, R8, R3, PT ;  /* 0x000000030800720c */ /* 0x000fe20003f82070 */
[----:B------:R-:W-:Y:S01]  /*4be0*/  VIADD R3, R5, 0x7 ;  /* 0x0000000705037836 */ /* 0x000fe20000000000 */
[----:B------:R-:W-:-:S02]  /*4bf0*/  ISETP.EQ.OR.EX P6, PT, R24, RZ, P3, P6 ;  /* 0x000000ff1800720c */ /* 0x000fc40001fc2760 */
[----:B------:R-:W-:Y:S02]  /*4c00*/  ISETP.NE.AND P3, PT, R7, R20, PT ;  /* 0x000000140700720c */ /* 0x000fe40003f65270 */
[----:B------:R-:W-:Y:S02]  /*4c10*/  P2R R25, PR, RZ, 0x20 ;  /* 0x00000020ff197803 */ /* 0x000fe40000000000 */
[----:B------:R-:W-:Y:S02]  /*4c20*/  ISETP.EQ.OR.EX P3, PT, R24, RZ, P3, P4 ;  /* 0x000000ff1800720c */ /* 0x000fe40001f62740 */
[----:B------:R-:W-:Y:S01]  /*4c30*/  ISETP.EQ.U32.AND P5, PT, R8, R3, PT ;  /* 0x000000030800720c */ /* 0x000fe20003fa2070 */
[----:B------:R-:W-:Y:S01]  /*4c40*/  VIADD R3, R5, 0x8 ;  /* 0x0000000805037836 */ /* 0x000fe20000000000 */
[----:B------:R-:W-:Y:S02]  /*4c50*/  ISETP.NE.AND P4, PT, R20, R21, PT ;  /* 0x000000151400720c */ /* 0x000fe40003f85270 */
[----:B------:R-:W-:-:S02]  /*4c60*/  P2R R23, PR, RZ, 0x40 ;  /* 0x00000040ff177803 */ /* 0x000fc40000000000 */
[----:B------:R-:W-:Y:S02]  /*4c70*/  ISETP.EQ.OR.EX P4, PT, R24, RZ, P4, P5 ;  /* 0x000000ff1800720c */ /* 0x000fe40002782750 */
[----:B------:R-:W-:Y:S02]  /*4c80*/  ISETP.NE.AND P5, PT, R21, R22, PT ;  /* 0x000000161500720c */ /* 0x000fe40003fa5270 */
[----:B------:R-:W-:Y:S02]  /*4c90*/  ISETP.EQ.U32.AND P6, PT, R8, R3, PT ;  /* 0x000000030800720c */ /* 0x000fe40003fc2070 */
[----:B------:R-:W-:Y:S02]  /*4ca0*/  P2R R6, PR, RZ, 0x8 ;  /* 0x00000008ff067803 */ /* 0x000fe40000000000 */
[----:B------:R-:W-:Y:S02]  /*4cb0*/  ISETP.EQ.OR.EX P5, PT, R24, RZ, P5, P6 ;  /* 0x000000ff1800720c */ /* 0x000fe40002fa2760 */
[----:B------:R-:W-:-:S02]  /*4cc0*/  ISETP.NE.U32.AND P6, PT, R8, R5, PT ;  /* 0x000000050800720c */ /* 0x000fc40003fc5070 */
[----:B------:R-:W-:Y:S02]  /*4cd0*/  P2R R4, PR, RZ, 0x10 ;  /* 0x00000010ff047803 */ /* 0x000fe40000000000 */
[----:B------:R-:W-:Y:S02]  /*4ce0*/  ISETP.NE.AND.EX P6, PT, R24, RZ, PT, P6 ;  /* 0x000000ff1800720c */ /* 0x000fe40003fc5360 */
[----:B------:R-:W-:Y:S02]  /*4cf0*/  ISETP.NE.AND P3, PT, R25, RZ, PT ;  /* 0x000000ff1900720c */ /* 0x000fe40003f65270 */
[----:B------:R-:W-:Y:S02]  /*4d00*/  SEL R2, R2, 0x1, P6 ;  /* 0x0000000102027807 */ /* 0x000fe40003000000 */
[----:B------:R-:W-:Y:S02]  /*4d10*/  ISETP.NE.AND P4, PT, R23, RZ, PT ;  /* 0x000000ff1700720c */ /* 0x000fe40003f85270 */
[----:B------:R-:W-:-:S02]  /*4d20*/  PLOP3.LUT P6, PT, P2, P0, P1, 0xfe, 0x0 ;  /* 0x000000000000781c */ /* 0x000fc400017c1f16 */
[----:B------:R-:W-:Y:S01]  /*4d30*/  PRMT R3, R16, 0x7610, R3 ;  /* 0x0000761010037816 */ /* 0x000fe20000000003 */
[----:B------:R-:W-:Y:S01]  /*4d40*/  @!P0 HADD2 R3, R17.H0_H0, R16.H0_H0 ;  /* 0x2000001011038230 */ /* 0x000fe20000000800 */
[----:B------:R-:W-:Y:S02]  /*4d50*/  PLOP3.LUT P6, PT, P3, P6, P4, 0xfe, 0x0 ;  /* 0x000000000000781c */ /* 0x000fe40001fcdf46 */
[----:B------:R-:W-:Y:S02]  /*4d60*/  ISETP.NE.AND P4, PT, R4, RZ, PT ;  /* 0x000000ff0400720c */ /* 0x000fe40003f85270 */
[----:B------:R-:W-:Y:S02]  /*4d70*/  ISETP.NE.AND P3, PT, R6, RZ, PT ;  /* 0x000000ff0600720c */ /* 0x000fe40003f65270 */
[----:B------:R-:W-:Y:S02]  /*4d80*/  P2R R8, PR, RZ, 0x1 ;  /* 0x00000001ff087803 */ /* 0x000fe40000000000 */
[----:B------:R-:W-:-:S02]  /*4d90*/  PLOP3.LUT P6, PT, P4, P6, P3, 0xfe, 0x0 ;  /* 0x000000000000781c */ /* 0x000fc400027cdf36 */
[----:B------:R-:W-:Y:S02]  /*4da0*/  ISETP.NE.AND P0, PT, R23, RZ, PT ;  /* 0x000000ff1700720c */ /* 0x000fe40003f05270 */
[----:B------:R-:W-:Y:S02]  /*4db0*/  PLOP3.LUT P6, PT, P6, P5, PT, 0xf8, 0x8f ;  /* 0x00000000008f781c */ /* 0x000fe400037cbf70 */
[----:B------:R-:W-:Y:S01]  /*4dc0*/  PRMT R7, R15, 0x7610, R7 ;  /* 0x000076100f077816 */ /* 0x000fe20000000007 */
[----:B------:R-:W-:Y:S01]  /*4dd0*/  @!P1 HADD2 R7, R3.H0_H0, R15.H0_H0 ;  /* 0x2000000f03079230 */ /* 0x000fe20000000800 */
[----:B------:R-:W-:Y:S02]  /*4de0*/  SEL R21, RZ, 0x1, !P6 ;  /* 0x00000001ff157807 */ /* 0x000fe40007000000 */
[----:B------:R-:W-:Y:S02]  /*4df0*/  ISETP.NE.AND P6, PT, R25, RZ, PT ;  /* 0x000000ff1900720c */ /* 0x000fe40003fc5270 */
[----:B------:R-:W-:Y:S01]  /*4e00*/  PRMT R4, R14, 0x7610, R4 ;  /* 0x000076100e047816 */ /* 0x000fe20000000004 */
[----:B------:R-:W-:Y:S01]  /*4e10*/  @!P2 HADD2 R4, R7.H0_H0, R14.H0_H0 ;  /* 0x2000000e0704a230 */ /* 0x000fe20000000800 */
[----:B------:R-:W-:-:S02]  /*4e20*/  PRMT R6, R13, 0x7610, R6 ;  /* 0x000076100d067816 */ /* 0x000fc40000000006 */
[----:B------:R-:W-:Y:S01]  /*4e30*/  PRMT R3, R12, 0x7610, R3 ;  /* 0x000076100c037816 */ /* 0x000fe20000000003 */
[----:B------:R-:W-:Y:S01]  /*4e40*/  @!P0 HADD2 R6, R4.H0_H0, R13.H0_H0 ;  /* 0x2000000d04068230 */ /* 0x000fe20000000800 */
[----:B------:R-:W-:Y:S02]  /*4e50*/  PRMT R5, R11, 0x7610, R5 ;  /* 0x000076100b057816 */ /* 0x000fe40000000005 */
[----:B------:R-:W-:Y:S02]  /*4e60*/  PRMT R4, R10, 0x7610, R4 ;  /* 0x000076100a047816 */ /* 0x000fe40000000004 */
[----:B------:R-:W-:Y:S01]  /*4e70*/  ISETP.GE.AND P0, PT, R18, 0x10, PT ;  /* 0x000000101200780c */ /* 0x000fe20003f06270 */
[----:B------:R-:W-:Y:S01]  /*4e80*/  @!P6 HADD2 R3, R6.H0_H0, R12.H0_H0 ;  /* 0x2000000c0603e230 */ /* 0x000fe20000000800 */
[----:B------:R-:W-:-:S03]  /*4e90*/  LOP3.LUT R6, R2, R21, RZ, 0xfc, !PT ;  /* 0x0000001502067212 */ /* 0x000fc600078efcff */
[----:B------:R-:W-:Y:S01]  /*4ea0*/  @!P3 HADD2 R5, R3.H0_H0, R11.H0_H0 ;  /* 0x2000000b0305b230 */ /* 0x000fe20000000800 */
[----:B------:R-:W-:Y:S02]  /*4eb0*/  PRMT R3, R0, 0x7610, R3 ;  /* 0x0000761000037816 */ /* 0x000fe40000000003 */
[----:B------:R-:W-:Y:S01]  /*4ec0*/  ISETP.NE.AND P6, PT, R6, RZ, PT ;  /* 0x000000ff0600720c */ /* 0x000fe20003fc5270 */
[----:B------:R-:W-:-:S04]  /*4ed0*/  @!P4 HADD2 R4, R5.H0_H0, R10.H0_H0 ;  /* 0x2000000a0504c230 */ /* 0x000fc80000000800 */
[----:B------:R-:W-:-:S05]  /*4ee0*/  @!P5 HADD2 R4, R4.H0_H0, R0.H0_H0 ;  /* 0x200000000404d230 */ /* 0x000fca0000000800 */
        /* <DEDUP_REMOVED lines=9> */
[----:B------:R-:W-:-:S06]  /*4f80*/  PRMT R4, R7, 0x7610, R20 ;  /* 0x0000761007047816 */ /* 0x000fcc0000000014 */
[----:B------:R-:W1:Y:S01]  /*4f90*/  SHFL.UP PT, R4, R4, 0x2, RZ ;  /* 0x0440000004047989 */ /* 0x000e6200000e00ff */
[----:B0-----:R-:W-:-:S04]  /*4fa0*/  SEL R3, R5, RZ, P6 ;  /* 0x000000ff05037207 */ /* 0x001fc80003000000 */
[----:B------:R-:W-:Y:S02]  /*4fb0*/  LOP3.LUT P6, R22, R3, RZ, R6, 0xfa, !PT ;  /* 0x000000ff03167212 */ /* 0x000fe400078cfa06 */
[----:B------:R-:W-:-:S11]  /*4fc0*/  PRMT R3, R7, 0x7610, R3 ;  /* 0x0000761007037816 */ /* 0x000fd60000000003 */
[----:B-1----:R-:W-:-:S05]  /*4fd0*/  @!P6 HADD2 R5, R4.H0_H0, R7.H0_H0 ;  /* 0x200000070405e230 */ /* 0x002fca0000000800 */
[----:B------:R-:W-:Y:S02]  /*4fe0*/  @!P6 PRMT R3, R5, 0x7610, R3 ;  /* 0x000076100503e816 */ /* 0x000fe40000000003 */
[----:B------:R-:W0:Y:S01]  /*4ff0*/  SHFL.UP PT, R5, R22, 0x2, RZ ;  /* 0x0440000016057989 */ /* 0x000e2200000e00ff */
[----:B------:R-:W-:-:S04]  /*5000*/  ISETP.GE.AND P6, PT, R18, 0x2, PT ;  /* 0x000000021200780c */ /* 0x000fc80003fc6270 */
[----:B------:R-:W-:-:S04]  /*5010*/  SEL R7, R7, R3, !P6 ;  /* 0x0000000307077207 */ /* 0x000fc80007000000 */
[----:B------:R-:W-:-:S05]  /*5020*/  PRMT R4, R7, 0x7610, R20 ;  /* 0x0000761007047816 */ /* 0x000fca0000000014 */
[----:B------:R-:W1:Y:S01]  /*5030*/  SHFL.UP PT, R24, R4, 0x4, RZ ;  /* 0x0480000004187989 */ /* 0x000e6200000e00ff */
[----:B0-----:R-:W-:-:S04]  /*5040*/  SEL R3, R5, RZ, P6 ;  /* 0x000000ff05037207 */ /* 0x001fc80003000000 */
[----:B------:R-:W-:Y:S02]  /*5050*/  LOP3.LUT P6, R6, R3, RZ, R22, 0xfa, !PT ;  /* 0x000000ff03067212 */ /* 0x000fe400078cfa16 */
[----:B------:R-:W-:-:S03]  /*5060*/  PRMT R3, R7, 0x7610, R3 ;  /* 0x0000761007037816 */ /* 0x000fc60000000003 */
[----:B------:R-:W0:Y:S08]  /*5070*/  SHFL.UP PT, R5, R6, 0x4, RZ ;  /* 0x0480000006057989 */ /* 0x000e3000000e00ff */
[----:B-1----:R-:W-:-:S05]  /*5080*/  @!P6 HADD2 R24, R24.H0_H0, R7.H0_H0 ;  /* 0x200000071818e230 */ /* 0x002fca0000000800 */
[----:B------:R-:W-:Y:S02]  /*5090*/  @!P6 PRMT R3, R24, 0x7610, R3 ;  /* 0x000076101803e816 */ /* 0x000fe40000000003 */
[----:B------:R-:W-:-:S04]  /*50a0*/  ISETP.GE.AND P6, PT, R18, 0x4, PT ;  /* 0x000000041200780c */ /* 0x000fc80003fc6270 */
[----:B------:R-:W-:-:S04]  /*50b0*/  SEL R7, R7, R3, !P6 ;  /* 0x0000000307077207 */ /* 0x000fc80007000000 */
[----:B------:R-:W-:Y:S02]  /*50c0*/  PRMT R4, R7, 0x7610, R20 ;  /* 0x0000761007047816 */ /* 0x000fe40000000014 */
[----:B0-----:R-:W-:-:S03]  /*50d0*/  SEL R3, R5, RZ, P6 ;  /* 0x000000ff05037207 */ /* 0x001fc60003000000 */
[----:B------:R-:W0:Y:S01]  /*50e0*/  SHFL.UP PT, R24, R4, 0x8, RZ ;  /* 0x0500000004187989 */ /* 0x000e2200000e00ff */
[----:B------:R-:W-:Y:S02]  /*50f0*/  LOP3.LUT P6, R22, R3, RZ, R6, 0xfa, !PT ;  /* 0x000000ff03167212 */ /* 0x000fe400078cfa06 */
[----:B------:R-:W-:-:S03]  /*5100*/  PRMT R3, R7, 0x7610, R3 ;  /* 0x0000761007037816 */ /* 0x000fc60000000003 */
[----:B------:R-:W1:Y:S08]  /*5110*/  SHFL.UP PT, R5, R22, 0x8, RZ ;  /* 0x0500000016057989 */ /* 0x000e7000000e00ff */
[----:B0-----:R-:W-:-:S05]  /*5120*/  @!P6 HADD2 R24, R24.H0_H0, R7.H0_H0 ;  /* 0x200000071818e230 */ /* 0x001fca0000000800 */
[----:B------:R-:W-:Y:S02]  /*5130*/  @!P6 PRMT R3, R24, 0x7610, R3 ;  /* 0x000076101803e816 */ /* 0x000fe40000000003 */
[----:B------:R-:W-:-:S04]  /*5140*/  ISETP.GE.AND P6, PT, R18, 0x8, PT ;  /* 0x000000081200780c */ /* 0x000fc80003fc6270 */
[----:B------:R-:W-:Y:S02]  /*5150*/  SEL R3, R7, R3, !P6 ;  /* 0x0000000307037207 */ /* 0x000fe40007000000 */
[----:B-1----:R-:W-:Y:S02]  /*5160*/  SEL R5, R5, RZ, P6 ;  /* 0x000000ff05057207 */ /* 0x002fe40003000000 */
[----:B------:R-:W-:Y:S02]  /*5170*/  PRMT R6, R3, 0x7610, R20 ;  /* 0x0000761003067816 */ /* 0x000fe40000000014 */
[----:B------:R-:W-:Y:S02]  /*5180*/  LOP3.LUT P6, R20, R5, RZ, R22, 0xfa, !PT ;  /* 0x000000ff05147212 */ /* 0x000fe400078cfa16 */
[----:B------:R-:W-:Y:S02]  /*5190*/  PRMT R4, R3, 0x7610, R4 ;  /* 0x0000761003047816 */ /* 0x000fe40000000004 */
[----:B------:R-:W0:Y:S09]  /*51a0*/  SHFL.UP PT, R6, R6, 0x10, RZ ;  /* 0x0600000006067989 */ /* 0x000e3200000e00ff */
[----:B0-----:R-:W-:-:S05]  /*51b0*/  @!P6 HADD2 R5, R6.H0_H0, R3.H0_H0 ;  /* 0x200000030605e230 */ /* 0x001fca0000000800 */
[----:B------:R-:W-:Y:S02]  /*51c0*/  @!P6 PRMT R4, R5, 0x7610, R4 ;  /* 0x000076100504e816 */ /* 0x000fe40000000004 */
[----:B------:R-:W0:Y:S01]  /*51d0*/  SHFL.UP PT, R5, R20, 0x10, RZ ;  /* 0x0600000014057989 */ /* 0x000e2200000e00ff */
[----:B------:R-:W-:-:S13]  /*51e0*/  ISETP.NE.AND P6, PT, R18, 0x1f, PT ;  /* 0x0000001f1200780c */ /* 0x000fda0003fc5270 */
[----:B------:R-:W-:-:S05]  /*51f0*/  @!P6 LEA R22, R9, UR4, 0x3 ;  /* 0x000000040916ec11 */ /* 0x000fca000f8e18ff */
[----:B------:R-:W-:Y:S01]  /*5200*/  @!P6 STS.U16 [R22+0x4], R4 ;  /* 0x000004041600e388 */ /* 0x000fe20000000400 */
[----:B0-----:R-:W-:Y:S02]  /*5210*/  SEL R5, R5, RZ, P0 ;  /* 0x000000ff05057207 */ /* 0x001fe40000000000 */
[----:B------:R-:W-:Y:S02]  /*5220*/  ISETP.NE.AND P0, PT, R9, 0x7, PT ;  /* 0x000000070900780c */ /* 0x000fe40003f05270 */
[----:B------:R-:W-:-:S05]  /*5230*/  LOP3.LUT R5, R5, R20, RZ, 0xfc, !PT ;  /* 0x0000001405057212 */ /* 0x000fca00078efcff */
[----:B------:R-:W-:Y:S01]  /*5240*/  @!P6 STS [R22], R5 ;  /* 0x000000051600e388 */ /* 0x000fe20000000800 */
[----:B------:R-:W-:Y:S06]  /*5250*/  BAR.SYNC.DEFER_BLOCKING 0x0 ;  /* 0x0000000000007b1d */ /* 0x000fec0000010000 */
[----:B------:R-:W-:Y:S04]  /*5260*/  SHFL.UP PT, R5, R5, 0x1, RZ ;  /* 0x0420000005057989 */ /* 0x000fe800000e00ff */
[----:B------:R-:W0:Y:S04]  /*5270*/  LDS R7, [UR4+0x8] ;  /* 0x00000804ff077984 */ /* 0x000e280008000800 */
[----:B------:R-:W-:Y:S04]  /*5280*/  LDS.U16 R6, [UR4+0x4] ;  /* 0x00000404ff067984 */ /* 0x000fe80008000400 */
[----:B------:R-:W1:Y:S04]  /*5290*/  LDS.U16 R21, [UR4+0xc] ;  /* 0x00000c04ff157984 */ /* 0x000e680008000400 */
[----:B------:R-:W-:Y:S04]  /*52a0*/  LDS.U16 R20, [UR4+0x14] ;  /* 0x00001404ff147984 */ /* 0x000fe80008000400 */
[----:B------:R-:W-:Y:S01]  /*52b0*/  LDS R22, [UR4+0x30] ;  /* 0x00003004ff167984 */ /* 0x000fe20008000800 */
[----:B0-----:R-:W-:-:S13]  /*52c0*/  ISETP.NE.AND P6, PT, R7, RZ, PT ;  /* 0x000000ff0700720c */ /* 0x001fda0003fc5270 */
[----:B-1----:R-:W-:-:S05]  /*52d0*/  @!P6 HADD2 R7, R6.H0_H0, R21.H0_H0 ;  /* 0x200000150607e230 */ /* 0x002fca0000000800 */
[----:B------:R-:W-:Y:S02]  /*52e0*/  @!P6 PRMT R21, R7, 0x7610, R21 ;  /* 0x000076100715e816 */ /* 0x000fe40000000015 */
[----:B------:R-:W-:-:S04]  /*52f0*/  ISETP.NE.AND P6, PT, R9, 0x2, PT ;  /* 0x000000020900780c */ /* 0x000fc80003fc5270 */
[----:B------:R-:W-:Y:S02]  /*5300*/  SEL R7, R21, R6, !P6 ;  /* 0x0000000615077207 */ /* 0x000fe40007000000 */
[----:B------:R-:W0:Y:S02]  /*5310*/  LDS R6, [UR4+0x10] ;  /* 0x00001004ff067984 */ /* 0x000e240008000800 */
[----:B0-----:R-:W-:-:S13]  /*5320*/  ISETP.NE.AND P6, PT, R6, RZ, PT ;  /* 0x000000ff0600720c */ /* 0x001fda0003fc5270 */
[----:B------:R-:W-:-:S05]  /*5330*/  @!P6 HADD2 R21, R21.H0_H0, R20.H0_H0 ;  /* 0x200000141515e230 */ /* 0x000fca0000000800 */
[----:B------:R-:W-:Y:S02]  /*5340*/  @!P6 PRMT R20, R21, 0x7610, R20 ;  /* 0x000076101514e816 */ /* 0x000fe40000000014 */
[----:B------:R-:W0:Y:S01]  /*5350*/  LDS R21, [UR4+0x18] ;  /* 0x00001804ff157984 */ /* 0x000e220008000800 */
[----:B------:R-:W-:-:S04]  /*5360*/  ISETP.NE.AND P6, PT, R9, 0x3, PT ;  /* 0x000000030900780c */ /* 0x000fc80003fc5270 */
[----:B------:R-:W-:Y:S02]  /*5370*/  SEL R6, R20, R7, !P6 ;  /* 0x0000000714067207 */ /* 0x000fe40007000000 */
[----:B------:R-:W1:Y:S01]  /*5380*/  LDS.U16 R7, [UR4+0x1c] ;  /* 0x00001c04ff077984 */ /* 0x000e620008000400 */
[----:B0-----:R-:W-:-:S13]  /*5390*/  ISETP.NE.AND P6, PT, R21, RZ, PT ;  /* 0x000000ff1500720c */ /* 0x001fda0003fc5270 */
[----:B-1----:R-:W-:-:S05]  /*53a0*/  @!P6 HADD2 R20, R20.H0_H0, R7.H0_H0 ;  /* 0x200000071414e230 */ /* 0x002fca0000000800 */
[----:B------:R-:W-:Y:S02]  /*53b0*/  @!P6 PRMT R7, R20, 0x7610, R7 ;  /* 0x000076101407e816 */ /* 0x000fe40000000007 */
[----:B------:R-:W0:Y:S01]  /*53c0*/  LDS R20, [UR4+0x20] ;  /* 0x00002004ff147984 */ /* 0x000e220008000800 */
[----:B------:R-:W-:-:S04]  /*53d0*/  ISETP.NE.AND P6, PT, R9, 0x4, PT ;  /* 0x000000040900780c */ /* 0x000fc80003fc5270 */
[----:B------:R-:W-:Y:S02]  /*53e0*/  SEL R21, R7, R6, !P6 ;  /* 0x0000000607157207 */ /* 0x000fe40007000000 */
[----:B------:R-:W1:Y:S01]  /*53f0*/  LDS.U16 R6, [UR4+0x24] ;  /* 0x00002404ff067984 */ /* 0x000e620008000400 */
[----:B0-----:R-:W-:-:S03]  /*5400*/  ISETP.NE.AND P6, PT, R20, RZ, PT ;  /* 0x000000ff1400720c */ /* 0x001fc60003fc5270 */
[----:B------:R-:W0:Y:S10]  /*5410*/  LDS R20, [UR4+0x28] ;  /* 0x00002804ff147984 */ /* 0x000e340008000800 */
[----:B-1----:R-:W-:-:S05]  /*5420*/  @!P6 HADD2 R7, R7.H0_H0, R6.H0_H0 ;  /* 0x200000060707e230 */ /* 0x002fca0000000800 */
[----:B------:R-:W-:Y:S02]  /*5430*/  @!P6 PRMT R6, R7, 0x7610, R6 ;  /* 0x000076100706e816 */ /* 0x000fe40000000006 */
[----:B------:R-:W1:Y:S01]  /*5440*/  LDS.U16 R7, [UR4+0x2c] ;  /* 0x00002c04ff077984 */ /* 0x000e620008000400 */
[----:B0-----:R-:W-:-:S13]  /*5450*/  ISETP.NE.AND P6, PT, R20, RZ, PT ;  /* 0x000000ff1400720c */ /* 0x001fda0003fc5270 */
[----:B-1----:R-:W-:-:S05]  /*5460*/  @!P6 HADD2 R20, R6.H0_H0, R7.H0_H0 ;  /* 0x200000070614e230 */ /* 0x002fca0000000800 */
[----:B------:R-:W-:Y:S02]  /*5470*/  @!P6 PRMT R7, R20, 0x7610, R7 ;  /* 0x000076101407e816 */ /* 0x000fe40000000007 */
[----:B------:R-:W0:Y:S01]  /*5480*/  LDS.U16 R20, [UR4+0x34] ;  /* 0x00003404ff147984 */ /* 0x000e220008000400 */
[----:B------:R-:W-:-:S13]  /*5490*/  ISETP.NE.AND P6, PT, R22, RZ, PT ;  /* 0x000000ff1600720c */ /* 0x000fda0003fc5270 */
[----:B0-----:R-:W-:-:S05]  /*54a0*/  @!P6 HADD2 R22, R7.H0_H0, R20.H0_H0 ;  /* 0x200000140716e230 */ /* 0x001fca0000000800 */
[----:B------:R-:W-:Y:S02]  /*54b0*/  @!P6 PRMT R20, R22, 0x7610, R20 ;  /* 0x000076101614e816 */ /* 0x000fe40000000014 */
[----:B------:R-:W-:-:S04]  /*54c0*/  ISETP.NE.AND P6, PT, R9, 0x5, PT ;  /* 0x000000050900780c */ /* 0x000fc80003fc5270 */
[----:B------:R-:W-:Y:S02]  /*54d0*/  SEL R6, R6, R21, !P6 ;  /* 0x0000001506067207 */ /* 0x000fe40007000000 */
[----:B------:R-:W-:Y:S02]  /*54e0*/  ISETP.NE.AND P6, PT, R9, 0x6, PT ;  /* 0x000000060900780c */ /* 0x000fe40003fc5270 */
[----:B------:R-:W-:Y:S02]  /*54f0*/  PRMT R21, R20, 0x7610, R21 ;  /* 0x0000761014157816 */ /* 0x000fe40000000015 */
[----:B------:R-:W-:Y:S02]  /*5500*/  @P0 SEL R21, R7, R6, !P6 ;  /* 0x0000000607150207 */ /* 0x000fe40007000000 */
[----:B------:R-:W-:Y:S02]  /*5510*/  ISETP.GE.AND P6, PT, R18, 0x10, PT ;  /* 0x000000101200780c */ /* 0x000fe40003fc6270 */
[----:B------:R-:W-:-:S02]  /*5520*/  ISETP.NE.AND P0, PT, R8, RZ, PT ;  /* 0x000000ff0800720c */ /* 0x000fc40003f05270 */
[----:B------:R-:W-:Y:S02]  /*5530*/  SEL R3, R3, R4, !P6 ;  /* 0x0000000403037207 */ /* 0x000fe40007000000 */
[----:B------:R-:W-:Y:S02]  /*5540*/  ISETP.GE.U32.AND P6, PT, R19, 0x20, PT ;  /* 0x000000201300780c */ /* 0x000fe40003fc6070 */
[----:B------:R-:W-:-:S06]  /*5550*/  PRMT R3, R3, 0x7610, R0 ;  /* 0x0000761003037816 */ /* 0x000fcc0000000000 */
[----:B------:R-:W0:Y:S02]  /*5560*/  SHFL.UP PT, R3, R3, 0x1, RZ ;  /* 0x0420000003037989 */ /* 0x000e2400000e00ff */
[----:B0-----:R-:W-:-:S03]  /*5570*/  PRMT R4, R3, 0x7610, R4 ;  /* 0x0000761003047816 */ /* 0x001fc60000000004 */
[----:B------:R-:W-:Y:S05]  /*5580*/  @!P6 BRA `(.L_x_397) ;  /* 0x000000000014e947 */ /* 0x000fea0003800000 */
[----:B------:R-:W-:-:S13]  /*5590*/  ISETP.NE.AND P6, PT, R5, RZ, PT ;  /* 0x000000ff0500720c */ /* 0x000fda0003fc5270 */
[----:B------:R-:W-:-:S05]  /*55a0*/  @!P6 HADD2 R3, R21.H0_H0, R4.H0_H0 ;  /* 0x200000041503e230 */ /* 0x000fca0000000800 */
[----:B------:R-:W-:Y:S02]  /*55b0*/  @!P6 PRMT R4, R3, 0x7610, R4 ;  /* 0x000076100304e816 */ /* 0x000fe40000000004 */
[----:B------:R-:W-:-:S04]  /*55c0*/  ISETP.NE.AND P6, PT, R18, RZ, PT ;  /* 0x000000ff1200720c */ /* 0x000fc80003fc5270 */
[----:B------:R-:W-:-:S09]  /*55d0*/  SEL R4, R21, R4, !P6 ;  /* 0x0000000415047207 */ /* 0x000fd20007000000 */
.L_x_397:
[----:B------:R-:W-:Y:S05]  /*55e0*/  BSYNC.RECONVERGENT B1 ;  /* 0x0000000000017941 */ /* 0x000fea0003800200 */
.L_x_396:
[----:B------:R-:W-:-:S04]  /*55f0*/  ISETP.NE.AND P6, PT, R2, RZ, PT ;  /* 0x000000ff0200720c */ /* 0x000fc80003fc5270 */
[----:B------:R-:W-:-:S13]  /*5600*/  ISETP.EQ.OR P6, PT, R19, RZ, P6 ;  /* 0x000000ff1300720c */ /* 0x000fda00037c2670 */
[----:B------:R-:W-:Y:S01]  /*5610*/  @!P6 HADD2 R17, R4.H0_H0, R17.H0_H0 ;  /* 0x200000110411e230 */ /* 0x000fe20000000800 */
[----:B------:R-:W-:-:S03]  /*5620*/  ISETP.NE.AND P6, PT, R25, RZ, PT ;  /* 0x000000ff1900720c */ /* 0x000fc60003fc5270 */
[----:B------:R-:W-:Y:S01]  /*5630*/  @!P0 HADD2 R16, R17.H0_H0, R16.H0_H0 ;  /* 0x2000001011108230 */ /* 0x000fe20000000800 */
[----:B------:R-:W-:-:S03]  /*5640*/  ISETP.NE.AND P0, PT, R23, RZ, PT ;  /* 0x000000ff1700720c */ /* 0x000fc60003f05270 */
[----:B------:R-:W-:-:S04]  /*5650*/  @!P1 HADD2 R15, R16.H0_H0, R15.H0_H0 ;  /* 0x2000000f100f9230 */ /* 0x000fc80000000800 */
[----:B------:R-:W-:-:S06]  /*5660*/  @!P2 HADD2 R14, R15.H0_H0, R14.H0_H0 ;  /* 0x2000000e0f0ea230 */ /* 0x000fcc0000000800 */
[----:B------:R-:W-:-:S04]  /*5670*/  @!P0 HADD2 R13, R14.H0_H0, R13.H0_H0 ;  /* 0x2000000d0e0d8230 */ /* 0x000fc80000000800 */
[----:B------:R-:W-:-:S04]  /*5680*/  @!P6 HADD2 R12, R13.H0_H0, R12.H0_H0 ;  /* 0x2000000c0d0ce230 */ /* 0x000fc80000000800 */
[----:B------:R-:W-:-:S04]  /*5690*/  @!P3 HADD2 R11, R12.H0_H0, R11.H0_H0 ;  /* 0x2000000b0c0bb230 */ /* 0x000fc80000000800 */
[----:B------:R-:W-:Y:S01]  /*56a0*/  @!P4 HADD2 R10, R11.H0_H0, R10.H0_H0 ;  /* 0x2000000a0b0ac230 */ /* 0x000fe20000000800 */
[----:B------:R-:W-:Y:S06]  /*56b0*/  @P5 BRA `(.L_x_398) ;  /* 0x0000001c003c5947 */ /* 0x000fec0003800000 */
[----:B------:R-:W-:Y:S01]  /*56c0*/  HADD2 R0, R10.H0_H0, R0.H0_H0 ;  /* 0x200000000a007230 */ /* 0x000fe20000000800 */
[----:B------:R-:W-:Y:S06]  /*56d0*/  BRA `(.L_x_398) ;  /* 0x0000001c00347947 */ /* 0x000fec0003800000 */
.L_x_395:
[----:B------:R-:W-:Y:S01]  /*56e0*/  ISETP.NE.AND P0, PT, R19, RZ, PT ;  /* 0x000000ff1300720c */ /* 0x000fe20003f05270 */
[----:B------:R-:W-:-:S12]  /*56f0*/  IMAD.MOV.U32 R5, RZ, RZ, RZ ;  /* 0x000000ffff057224 */ /* 0x000fd800078e00ff */
[----:B------:R-:W0:Y:S02]  /*5700*/  @!P0 LDC.64 R2, c[0x0][0x388] ;  /* 0x0000e200ff028b82 */ /* 0x000e240000000a00 */
[----:B0-----:R-:W-:-:S05]  /*5710*/  @!P0 IMAD.WIDE.U32 R2, R34, 0x4, R2 ;  /* 0x0000000422028825 */ /* 0x001fca00078e0002 */
[----:B------:R0:W2:Y:S01]  /*5720*/  @!P0 LDG.E R5, desc[UR8][R2.64] ;  /* 0x0000000802058981 */ /* 0x0000a2000c1e1900 */
[C---:B------:R-:W-:Y:S01]  /*5730*/  LEA R23, R19.reuse, UR4, 0x2 ;  /* 0x0000000413177c11 */ /* 0x040fe2000f8e10ff */
[C---:B------:R-:W-:Y:S01]  /*5740*/  IMAD R31, R19.reuse, 0x9, RZ ;  /* 0x00000009131f7824 */ /* 0x040fe200078e02ff */
[----:B------:R-:W-:Y:S02]  /*5750*/  ISETP.NE.AND P4, PT, R19, RZ, PT ;  /* 0x000000ff1300720c */ /* 0x000fe40003f85270 */
[----:B------:R-:W-:Y:S01]  /*5760*/  ISETP.NE.AND P1, PT, R25, R26, PT ;  /* 0x0000001a1900720c */ /* 0x000fe20003f25270 */
[----:B------:R-:W-:Y:S01]  /*5770*/  STS [R23+0x47c], R22 ;  /* 0x00047c1617007388 */ /* 0x000fe20000000800 */
[C---:B------:R-:W-:Y:S01]  /*5780*/  VIADD R29, R31.reuse, 0x1 ;  /* 0x000000011f1d7836 */ /* 0x040fe20000000000 */
[----:B------:R-:W-:Y:S01]  /*5790*/  BAR.SYNC.DEFER_BLOCKING 0x0 ;  /* 0x0000000000007b1d */ /* 0x000fe20000010000 */
[C---:B0-----:R-:W-:Y:S01]  /*57a0*/  VIADD R3, R31.reuse, 0x2 ;  /* 0x000000021f037836 */ /* 0x041fe20000000000 */
[----:B------:R-:W-:Y:S01]  /*57b0*/  ISETP.NE.AND P0, PT, R6, R25, PT ;  /* 0x000000190600720c */ /* 0x000fe20003f05270 */
[----:B------:R-:W-:Y:S01]  /*57c0*/  VIADD R25, R31, 0x3 ;  /* 0x000000031f197836 */ /* 0x000fe20000000000 */
[----:B------:R-:W-:-:S02]  /*57d0*/  ISETP.EQ.U32.AND P5, PT, R8, R29, PT ;  /* 0x0000001d0800720c */ /* 0x000fc40003fa2070 */
[----:B------:R-:W-:Y:S02]  /*57e0*/  ISETP.NE.AND P3, PT, R27, R28, PT ;  /* 0x0000001c1b00720c */ /* 0x000fe40003f65270 */
[----:B------:R-:W-:Y:S02]  /*57f0*/  ISETP.EQ.OR.EX P0, PT, R24, RZ, P0, P5 ;  /* 0x000000ff1800720c */ /* 0x000fe40000702750 */
[----:B------:R-:W-:Y:S02]  /*5800*/  ISETP.NE.AND P2, PT, R26, R27, PT ;  /* 0x0000001b1a00720c */ /* 0x000fe40003f45270 */
[----:B------:R-:W-:Y:S02]  /*5810*/  P2R R2, PR, RZ, 0x1 ;  /* 0x00000001ff027803 */ /* 0x000fe40000000000 */
[----:B------:R-:W-:-:S04]  /*5820*/  ISETP.EQ.U32.AND P5, PT, R8, R25, PT ;  /* 0x000000190800720c */ /* 0x000fc80003fa2070 */
[----:B------:R-:W-:Y:S02]  /*5830*/  ISETP.EQ.OR.EX P5, PT, R24, RZ, P2, P5 ;  /* 0x000000ff1800720c */ /* 0x000fe400017a2750 */
[----:B------:R-:W-:Y:S02]  /*5840*/  ISETP.NE.AND P2, PT, R28, R7, PT ;  /* 0x000000071c00720c */ /* 0x000fe40003f45270 */
[----:B------:R-:W-:Y:S01]  /*5850*/  P2R R29, PR, RZ, 0x20 ;  /* 0x00000020ff1d7803 */ /* 0x000fe20000000000 */
[----:B--2---:R0:W1:Y:S01]  /*5860*/  @P4 LDS R5, [R23+0x478] ;  /* 0x0004780017054984 */ /* 0x0040620000000800 */
[----:B------:R-:W-:Y:S01]  /*5870*/  ISETP.EQ.U32.AND P4, PT, R8, R3, PT ;  /* 0x000000030800720c */ /* 0x000fe20003f82070 */
[----:B------:R-:W-:-:S03]  /*5880*/  VIADD R3, R31, 0x4 ;  /* 0x000000041f037836 */ /* 0x000fc60000000000 */
[----:B------:R-:W-:Y:S02]  /*5890*/  ISETP.EQ.OR.EX P1, PT, R24, RZ, P1, P4 ;  /* 0x000000ff1800720c */ /* 0x000fe40000f22740 */
[----:B------:R-:W-:Y:S01]  /*58a0*/  ISETP.EQ.U32.AND P4, PT, R8, R3, PT ;  /* 0x000000030800720c */ /* 0x000fe20003f82070 */
[----:B------:R-:W-:-:S03]  /*58b0*/  VIADD R3, R31, 0x5 ;  /* 0x000000051f037836 */ /* 0x000fc60000000000 */
[----:B------:R-:W-:Y:S02]  /*58c0*/  ISETP.EQ.OR.EX P0, PT, R24, RZ, P3, P4 ;  /* 0x000000ff1800720c */ /* 0x000fe40001f02740 */
[----:B------:R-:W-:Y:S01]  /*58d0*/  ISETP.EQ.U32.AND P3, PT, R8, R3, PT ;  /* 0x000000030800720c */ /* 0x000fe20003f62070 */
[C---:B------:R-:W-:Y:S01]  /*58e0*/  VIADD R3, R31.reuse, 0x6 ;  /* 0x000000061f037836 */ /* 0x040fe20000000000 */
[----:B------:R-:W-:Y:S02]  /*58f0*/  P2R R28, PR, RZ, 0x1 ;  /* 0x00000001ff1c7803 */ /* 0x000fe40000000000 */
[----:B------:R-:W-:Y:S02]  /*5900*/  ISETP.EQ.OR.EX P2, PT, R24, RZ, P2, P3 ;  /* 0x000000ff1800720c */ /* 0x000fe40001742730 */
[----:B------:R-:W-:Y:S01]  /*5910*/  ISETP.EQ.U32.AND P4, PT, R8, R3, PT ;  /* 0x000000030800720c */ /* 0x000fe20003f82070 */
[----:B------:R-:W-:Y:S01]  /*5920*/  VIADD R3, R31, 0x7 ;  /* 0x000000071f037836 */ /* 0x000fe20000000000 */
[----:B------:R-:W-:-:S02]  /*5930*/  ISETP.NE.AND P3, PT, R7, R20, PT ;  /* 0x000000140700720c */ /* 0x000fc40003f65270 */
[----:B0-----:R-:W-:Y:S02]  /*5940*/  P2R R23, PR, RZ, 0x4 ;  /* 0x00000004ff177803 */ /* 0x001fe40000000000 */
[----:B------:R-:W-:Y:S02]  /*5950*/  ISETP.EQ.OR.EX P3, PT, R24, RZ, P3, P4 ;  /* 0x000000ff1800720c */ /* 0x000fe40001f62740 */
[----:B------:R-:W-:Y:S01]  /*5960*/  ISETP.EQ.U32.AND P5, PT, R8, R3, PT ;  /* 0x000000030800720c */ /* 0x000fe20003fa2070 */
[----:B------:R-:W-:Y:S01]  /*5970*/  VIADD R3, R31, 0x8 ;  /* 0x000000081f037836 */ /* 0x000fe20000000000 */
[----:B------:R-:W-:Y:S02]  /*5980*/  ISETP.NE.AND P4, PT, R20, R21, PT ;  /* 0x000000151400720c */ /* 0x000fe40003f85270 */
[----:B------:R-:W-:Y:S02]  /*5990*/  ISETP.NE.AND P2, PT, R28, RZ, PT ;  /* 0x000000ff1c00720c */ /* 0x000fe40003f45270 */
[----:B------:R-:W-:-:S02]  /*59a0*/  ISETP.EQ.OR.EX P4, PT, R24, RZ, P4, P5 ;  /* 0x000000ff1800720c */ /* 0x000fc40002782750 */
[----:B------:R-:W-:Y:S02]  /*59b0*/  ISETP.NE.AND P5, PT, R21, R22, PT ;  /* 0x000000161500720c */ /* 0x000fe40003fa5270 */
[----:B------:R-:W-:Y:S02]  /*59c0*/  ISETP.EQ.U32.AND P6, PT, R8, R3, PT ;  /* 0x000000030800720c */ /* 0x000fe40003fc2070 */
[----:B------:R-:W-:Y:S02]  /*59d0*/  P2R R4, PR, RZ, 0x4 ;  /* 0x00000004ff047803 */ /* 0x000fe40000000000 */
[----:B------:R-:W-:Y:S02]  /*59e0*/  ISETP.EQ.OR.EX P5, PT, R24, RZ, P5, P6 ;  /* 0x000000ff1800720c */ /* 0x000fe40002fa2760 */
[----:B------:R-:W-:Y:S02]  /*59f0*/  ISETP.EQ.U32.AND P6, PT, R8, R31, PT ;  /* 0x0000001f0800720c */ /* 0x000fe40003fc2070 */
[----:B-1----:R-:W-:-:S02]  /*5a00*/  ISETP.NE.AND P0, PT, R5, R6, PT ;  /* 0x000000060500720c */ /* 0x002fc40003f05270 */
[----:B------:R-:W-:Y:S02]  /*5a10*/  ISETP.NE.AND P2, PT, R29, RZ, PT ;  /* 0x000000ff1d00720c */ /* 0x000fe40003f45270 */
[----:B------:R-:W-:Y:S02]  /*5a20*/  ISETP.EQ.OR.EX P6, PT, R24, RZ, P0, P6 ;  /* 0x000000ff1800720c */ /* 0x000fe400007c2760 */
[----:B------:R-:W-:Y:S02]  /*5a30*/  ISETP.NE.AND P0, PT, R2, RZ, PT ;  /* 0x000000ff0200720c */ /* 0x000fe40003f05270 */
[----:B------:R-:W-:Y:S02]  /*5a40*/  PRMT R2, R16, 0x7610, R2 ;  /* 0x0000761010027816 */ /* 0x000fe40000000002 */
[----:B------:R-:W-:Y:S02]  /*5a50*/  PRMT R7, R15, 0x7610, R7 ;  /* 0x000076100f077816 */ /* 0x000fe40000000007 */
[----:B------:R-:W-:-:S02]  /*5a60*/  PRMT R3, R14, 0x7610, R3 ;  /* 0x000076100e037816 */ /* 0x000fc40000000003 */
[----:B------:R-:W-:Y:S02]  /*5a70*/  PRMT R6, R13, 0x7610, R6 ;  /* 0x000076100d067816 */ /* 0x000fe40000000006 */
[----:B------:R-:W-:Y:S02]  /*5a80*/  PRMT R5, R11, 0x7610, R5 ;  /* 0x000076100b057816 */ /* 0x000fe40000000005 */
[----:B------:R-:W-:Y:S01]  /*5a90*/  P2R R27, PR, RZ, 0x40 ;  /* 0x00000040ff1b7803 */ /* 0x000fe20000000000 */
[----:B------:R-:W-:Y:S01]  /*5aa0*/  @!P0 HADD2 R2, R17.H0_H0, R16.H0_H0 ;  /* 0x2000001011028230 */ /* 0x000fe20000000800 */
[----:B------:R-:W-:-:S03]  /*5ab0*/  PLOP3.LUT P6, PT, P1, P0, P6, 0xfe, 0x0 ;  /* 0x000000000000781c */ /* 0x000fc60000fc1f66 */
[----:B------:R-:W-:Y:S01]  /*5ac0*/  @!P1 HADD2 R7, R2.H0_H0, R15.H0_H0 ;  /* 0x2000000f02079230 */ /* 0x000fe20000000800 */
[----:B------:R-:W-:-:S03]  /*5ad0*/  PRMT R2, R12, 0x7610, R2 ;  /* 0x000076100c027816 */ /* 0x000fc60000000002 */
[----:B------:R-:W-:Y:S01]  /*5ae0*/  @!P2 HADD2 R3, R7.H0_H0, R14.H0_H0 ;  /* 0x2000000e0703a230 */ /* 0x000fe20000000800 */
[----:B------:R-:W-:-:S13]  /*5af0*/  ISETP.NE.AND P2, PT, R4, RZ, PT ;  /* 0x000000ff0400720c */ /* 0x000fda0003f45270 */
[----:B------:R-:W-:Y:S01]  /*5b00*/  @!P2 HADD2 R6, R3.H0_H0, R13.H0_H0 ;  /* 0x2000000d0306a230 */ /* 0x000fe20000000800 */
[----:B------:R-:W-:Y:S02]  /*5b10*/  ISETP.NE.AND P2, PT, R23, RZ, PT ;  /* 0x000000ff1700720c */ /* 0x000fe40003f45270 */
[----:B------:R-:W-:Y:S02]  /*5b20*/  PRMT R3, R10, 0x7610, R3 ;  /* 0x000076100a037816 */ /* 0x000fe40000000003 */
[----:B------:R-:W-:-:S09]  /*5b30*/  P2R R7, PR, RZ, 0x4 ;  /* 0x00000004ff077803 */ /* 0x000fd20000000000 */
[----:B------:R-:W-:Y:S01]  /*5b40*/  @!P2 HADD2 R2, R6.H0_H0, R12.H0_H0 ;  /* 0x2000000c0602a230 */ /* 0x000fe20000000800 */
[----:B------:R-:W-:Y:S02]  /*5b50*/  P2R R6, PR, RZ, 0x8 ;  /* 0x00000008ff067803 */ /* 0x000fe40000000000 */
[----:B------:R-:W-:Y:S01]  /*5b60*/  ISETP.NE.AND P2, PT, R28, RZ, PT ;  /* 0x000000ff1c00720c */ /* 0x000fe20003f45270 */
[----:B------:R-:W-:Y:S01]  /*5b70*/  @!P3 HADD2 R5, R2.H0_H0, R11.H0_H0 ;  /* 0x2000000b0205b230 */ /* 0x000fe20000000800 */
[----:B------:R-:W-:Y:S02]  /*5b80*/  PRMT R2, R0, 0x7610, R2 ;  /* 0x0000761000027816 */ /* 0x000fe40000000002 */
[----:B------:R-:W-:Y:S01]  /*5b90*/  ISETP.NE.AND P3, PT, R29, RZ, PT ;  /* 0x000000ff1d00720c */ /* 0x000fe20003f65270 */
[----:B------:R-:W-:-:S03]  /*5ba0*/  @!P4 HADD2 R3, R5.H0_H0, R10.H0_H0 ;  /* 0x2000000a0503c230 */ /* 0x000fc60000000800 */
[----:B------:R-:W-:Y:S01]  /*5bb0*/  PLOP3.LUT P6, PT, P2, P3, P6, 0xfe, 0x0 ;  /* 0x000000000000781c */ /* 0x000fe200017c7f66 */
[----:B------:R-:W-:Y:S01]  /*5bc0*/  @!P5 HADD2 R3, R3.H0_H0, R0.H0_H0 ;  /* 0x200000000303d230 */ /* 0x000fe20000000800 */
[----:B------:R-:W-:Y:S02]  /*5bd0*/  ISETP.NE.AND P3, PT, R6, RZ, PT ;  /* 0x000000ff0600720c */ /* 0x000fe40003f65270 */
[----:B------:R-:W-:Y:S02]  /*5be0*/  ISETP.NE.AND P2, PT, R7, RZ, PT ;  /* 0x000000ff0700720c */ /* 0x000fe40003f45270 */
[----:B------:R-:W-:Y:S02]  /*5bf0*/  @!P5 PRMT R2, R3, 0x7610, R2 ;  /* 0x000076100302d816 */ /* 0x000fe40000000002 */
[----:B------:R-:W-:Y:S02]  /*5c00*/  PLOP3.LUT P6, PT, P3, P2, P6, 0xfe, 0x0 ;  /* 0x000000000000781c */ /* 0x000fe40001fc5f66 */
[----:B------:R-:W-:-:S02]  /*5c10*/  PRMT R4, R2, 0x7610, R0 ;  /* 0x0000761002047816 */ /* 0x000fc40000000000 */
[----:B------:R-:W-:-:S03]  /*5c20*/  PLOP3.LUT P6, PT, P5, P4, P6, 0xfe, 0x0 ;  /* 0x000000000000781c */ /* 0x000fc60002fc9f66 */
[----:B------:R-:W0:Y:S01]  /*5c30*/  SHFL.UP PT, R3, R4, 0x1, RZ ;  /* 0x0420000004037989 */ /* 0x000e2200000e00ff */
[----:B------:R-:W-:-:S09]  /*5c40*/  SEL R5, RZ, 0x1, !P6 ;  /* 0x00000001ff057807 */ /* 0x000fd20007000000 */
        /* <DEDUP_REMOVED lines=58> */
[----:B------:R-:W1:Y:S04]  /*5ff0*/  LDS R21, [UR4+0x10] ;  /* 0x00001004ff157984 */ /* 0x000e680008000800 */
[----:B------:R-:W2:Y:S04]  /*6000*/  LDS.U16 R23, [UR4+0x14] ;  /* 0x00001404ff177984 */ /* 0x000ea80008000400 */
[----:B------:R-:W3:Y:S04]  /*6010*/  LDS R31, [UR4+0x18] ;  /* 0x00001804ff1f7984 */ /* 0x000ee80008000800 */
[----:B------:R-:W4:Y:S04]  /*6020*/  LDS.U16 R20, [UR4+0x1c] ;  /* 0x00001c04ff147984 */ /* 0x000f280008000400 */
[----:B------:R-:W-:Y:S01]  /*6030*/  LDS R22, [UR4+0x28] ;  /* 0x00002804ff167984 */ /* 0x000fe20008000800 */
[----:B0-----:R-:W-:-:S02]  /*6040*/  ISETP.NE.AND P6, PT, R6, RZ, PT ;  /* 0x000000ff0600720c */ /* 0x001fc40003fc5270 */
[----:B------:R-:W-:-:S11]  /*6050*/  PRMT R8, R7, 0x7610, R8 ;  /* 0x0000761007087816 */ /* 0x000fd60000000008 */
[----:B------:R-:W-:-:S05]  /*6060*/  @!P6 HADD2 R7, R5.H0_H0, R8.H0_H0 ;  /* 0x200000080507e230 */ /* 0x000fca0000000800 */
[----:B------:R-:W-:Y:S02]  /*6070*/  @!P6 PRMT R8, R7, 0x7610, R8 ;  /* 0x000076100708e816 */ /* 0x000fe40000000008 */
[----:B-1----:R-:W-:Y:S02]  /*6080*/  ISETP.NE.AND P6, PT, R21, RZ, PT ;  /* 0x000000ff1500720c */ /* 0x002fe40003fc5270 */
[----:B------:R-:W-:-:S11]  /*6090*/  LOP3.LUT R7, R6, R4, RZ, 0xfc, !PT ;  /* 0x0000000406077212 */ /* 0x000fd600078efcff */
[----:B--2---:R-:W-:-:S05]  /*60a0*/  @!P6 HADD2 R2, R8.H0_H0, R23.H0_H0 ;  /* 0x200000170802e230 */ /* 0x004fca0000000800 */
[----:B------:R-:W-:Y:S02]  /*60b0*/  @!P6 PRMT R23, R2, 0x7610, R23 ;  /* 0x000076100217e816 */ /* 0x000fe40000000017 */
[----:B---3--:R-:W-:-:S13]  /*60c0*/  ISETP.NE.AND P6, PT, R31, RZ, PT ;  /* 0x000000ff1f00720c */ /* 0x008fda0003fc5270 */
[----:B----4-:R-:W-:-:S05]  /*60d0*/  @!P6 HADD2 R2, R23.H0_H0, R20.H0_H0 ;  /* 0x200000141702e230 */ /* 0x010fca0000000800 */
[----:B------:R-:W-:Y:S02]  /*60e0*/  @!P6 PRMT R20, R2, 0x7610, R20 ;  /* 0x000076100214e816 */ /* 0x000fe40000000014 */
[----:B------:R-:W-:-:S04]  /*60f0*/  ISETP.NE.AND P6, PT, R9, 0x2, PT ;  /* 0x000000020900780c */ /* 0x000fc80003fc5270 */
[----:B------:R-:W-:Y:S02]  /*6100*/  SEL R8, R8, R5, !P6 ;  /* 0x0000000508087207 */ /* 0x000fe40007000000 */
[----:B------:R-:W0:Y:S01]  /*6110*/  LDS R5, [UR4+0x20] ;  /* 0x00002004ff057984 */ /* 0x000e220008000800 */
[----:B------:R-:W-:Y:S02]  /*6120*/  SEL R7, R7, R4, !P6 ;  /* 0x0000000407077207 */ /* 0x000fe40007000000 */
[----:B------:R-:W-:Y:S02]  /*6130*/  LOP3.LUT R4, R21, R6, R4, 0xfe, !PT ;  /* 0x0000000615047212 */ /* 0x000fe400078efe04 */
[----:B------:R-:W-:Y:S01]  /*6140*/  ISETP.NE.AND P6, PT, R9, 0x3, PT ;  /* 0x000000030900780c */ /* 0x000fe20003fc5270 */
[----:B------:R-:W-:Y:S01]  /*6150*/  LDS.U16 R6, [UR4+0x2c] ;  /* 0x00002c04ff067984 */ /* 0x000fe20008000400 */
[----:B------:R-:W-:Y:S02]  /*6160*/  LOP3.LUT R2, R31, R4, RZ, 0xfc, !PT ;  /* 0x000000041f027212 */ /* 0x000fe400078efcff */
[----:B------:R-:W-:-:S02]  /*6170*/  SEL R23, R23, R8, !P6 ;  /* 0x0000000817177207 */ /* 0x000fc40007000000 */
[----:B------:R-:W-:Y:S02]  /*6180*/  SEL R7, R4, R7, !P6 ;  /* 0x0000000704077207 */ /* 0x000fe40007000000 */
[----:B------:R-:W-:-:S04]  /*6190*/  ISETP.NE.AND P6, PT, R9, 0x4, PT ;  /* 0x000000040900780c */ /* 0x000fc80003fc5270 */
[----:B------:R-:W-:Y:S02]  /*61a0*/  SEL R2, R2, R7, !P6 ;  /* 0x0000000702027207 */ /* 0x000fe40007000000 */
[----:B------:R-:W1:Y:S01]  /*61b0*/  LDS.U16 R7, [UR4+0x24] ;  /* 0x00002404ff077984 */ /* 0x000e620008000400 */
[----:B------:R-:W-:-:S03]  /*61c0*/  SEL R8, R20, R23, !P6 ;  /* 0x0000001714087207 */ /* 0x000fc60007000000 */
[----:B------:R-:W-:Y:S01]  /*61d0*/  LDS R23, [UR4+0x38] ;  /* 0x00003804ff177984 */ /* 0x000fe20008000800 */
[C---:B0-----:R-:W-:Y:S02]  /*61e0*/  ISETP.NE.AND P6, PT, R5.reuse, RZ, PT ;  /* 0x000000ff0500720c */ /* 0x041fe40003fc5270 */
[----:B------:R-:W-:-:S11]  /*61f0*/  LOP3.LUT R5, R5, R31, R4, 0xfe, !PT ;  /* 0x0000001f05057212 */ /* 0x000fd600078efe04 */
[----:B-1----:R-:W-:-:S05]  /*6200*/  @!P6 HADD2 R20, R20.H0_H0, R7.H0_H0 ;  /* 0x200000071414e230 */ /* 0x002fca0000000800 */
[----:B------:R-:W-:Y:S02]  /*6210*/  @!P6 PRMT R7, R20, 0x7610, R7 ;  /* 0x000076101407e816 */ /* 0x000fe40000000007 */
[----:B------:R-:W-:-:S13]  /*6220*/  ISETP.NE.AND P6, PT, R22, RZ, PT ;  /* 0x000000ff1600720c */ /* 0x000fda0003fc5270 */
[----:B------:R-:W-:-:S05]  /*6230*/  @!P6 HADD2 R20, R7.H0_H0, R6.H0_H0 ;  /* 0x200000060714e230 */ /* 0x000fca0000000800 */
[----:B------:R-:W-:Y:S02]  /*6240*/  @!P6 PRMT R6, R20, 0x7610, R6 ;  /* 0x000076101406e816 */ /* 0x000fe40000000006 */
[----:B------:R-:W0:Y:S01]  /*6250*/  LDS R20, [UR4+0x30] ;  /* 0x00003004ff147984 */ /* 0x000e220008000800 */
[----:B------:R-:W-:-:S04]  /*6260*/  ISETP.NE.AND P6, PT, R9, 0x5, PT ;  /* 0x000000050900780c */ /* 0x000fc80003fc5270 */
[----:B------:R-:W-:Y:S02]  /*6270*/  SEL R21, R7, R8, !P6 ;  /* 0x0000000807157207 */ /* 0x000fe40007000000 */
[----:B------:R-:W-:Y:S02]  /*6280*/  SEL R2, R5, R2, !P6 ;  /* 0x0000000205027207 */ /* 0x000fe40007000000 */
[----:B------:R-:W-:Y:S02]  /*6290*/  LOP3.LUT R7, R22, R5, RZ, 0xfc, !PT ;  /* 0x0000000516077212 */ /* 0x000fe400078efcff */
[----:B------:R-:W-:-:S04]  /*62a0*/  ISETP.NE.AND P6, PT, R9, 0x6, PT ;  /* 0x000000060900780c */ /* 0x000fc80003fc5270 */
[----:B------:R-:W-:Y:S02]  /*62b0*/  SEL R7, R7, R2, !P6 ;  /* 0x0000000207077207 */ /* 0x000fe40007000000 */
[----:B------:R-:W1:Y:S01]  /*62c0*/  LDS.U16 R2, [UR4+0x34] ;  /* 0x00003404ff027984 */ /* 0x000e620008000400 */
[----:B------:R-:W-:-:S03]  /*62d0*/  SEL R31, R6, R21, !P6 ;  /* 0x00000015061f7207 */ /* 0x000fc60007000000 */
[----:B------:R-:W2:Y:S01]  /*62e0*/  LDS.U16 R21, [UR4+0x3c] ;  /* 0x00003c04ff157984 */ /* 0x000ea20008000400 */
[C---:B0-----:R-:W-:Y:S02]  /*62f0*/  ISETP.NE.AND P6, PT, R20.reuse, RZ, PT ;  /* 0x000000ff1400720c */ /* 0x041fe40003fc5270 */
[----:B------:R-:W-:Y:S02]  /*6300*/  LOP3.LUT R20, R20, R22, R5, 0xfe, !PT ;  /* 0x0000001614147212 */ /* 0x000fe400078efe05 */
[----:B------:R-:W-:Y:S02]  /*6310*/  PRMT R22, R3, 0x7610, R22 ;  /* 0x0000761003167816 */ /* 0x000fe40000000016 */
[----:B------:R-:W-:-:S07]  /*6320*/  LOP3.LUT R5, R23, R20, RZ, 0xfc, !PT ;  /* 0x0000001417057212 */ /* 0x000fce00078efcff */
[----:B-1----:R-:W-:-:S05]  /*6330*/  @!P6 HADD2 R6, R6.H0_H0, R2.H0_H0 ;  /* 0x200000020606e230 */ /* 0x002fca0000000800 */
[----:B------:R-:W-:Y:S02]  /*6340*/  @!P6 PRMT R2, R6, 0x7610, R2 ;  /* 0x000076100602e816 */ /* 0x000fe40000000002 */
[----:B------:R-:W-:-:S13]  /*6350*/  ISETP.NE.AND P6, PT, R23, RZ, PT ;  /* 0x000000ff1700720c */ /* 0x000fda0003fc5270 */
[----:B--2---:R-:W-:-:S05]  /*6360*/  @!P6 HADD2 R4, R2.H0_H0, R21.H0_H0 ;  /* 0x200000150204e230 */ /* 0x004fca0000000800 */
[----:B------:R-:W-:Y:S02]  /*6370*/  @!P6 PRMT R21, R4, 0x7610, R21 ;  /* 0x000076100415e816 */ /* 0x000fe40000000015 */
[----:B------:R-:W-:-:S04]  /*6380*/  ISETP.NE.AND P6, PT, R9, 0x7, PT ;  /* 0x000000070900780c */ /* 0x000fc80003fc5270 */
[----:B------:R-:W-:Y:S02]  /*6390*/  SEL R31, R2, R31, !P6 ;  /* 0x0000001f021f7207 */ /* 0x000fe40007000000 */
[----:B------:R-:W-:Y:S02]  /*63a0*/  SEL R7, R20, R7, !P6 ;  /* 0x0000000714077207 */ /* 0x000fe40007000000 */
[----:B------:R-:W-:-:S13]  /*63b0*/  ISETP.GE.U32.AND P6, PT, R19, 0x20, PT ;  /* 0x000000201300780c */ /* 0x000fda0003fc6070 */
[----:B------:R-:W-:Y:S05]  /*63c0*/  @!P6 BRA `(.L_x_399) ;  /* 0x000000000020e947 */ /* 0x000fea0003800000 */
[----:B------:R-:W-:-:S13]  /*63d0*/  ISETP.NE.AND P6, PT, R25, RZ, PT ;  /* 0x000000ff1900720c */ /* 0x000fda0003fc5270 */
[----:B------:R-:W-:-:S05]  /*63e0*/  @!P6 HADD2 R2, R31.H0_H0, R22.H0_H0 ;  /* 0x200000161f02e230 */ /* 0x000fca0000000800 */
[----:B------:R-:W-:Y:S02]  /*63f0*/  @!P6 PRMT R22, R2, 0x7610, R22 ;  /* 0x000076100216e816 */ /* 0x000fe40000000016 */
[----:B------:R-:W-:-:S04]  /*6400*/  ISETP.NE.AND P6, PT, R18, RZ, PT ;  /* 0x000000ff1200720c */ /* 0x000fc80003fc5270 */
[----:B------:R-:W-:Y:S02]  /*6410*/  SEL R2, R25, RZ, P6 ;  /* 0x000000ff19027207 */ /* 0x000fe40003000000 */
[----:B------:R-:W-:Y:S02]  /*6420*/  SEL R22, R31, R22, !P6 ;  /* 0x000000161f167207 */ /* 0x000fe40007000000 */
[----:B------:R-:W-:Y:S01]  /*6430*/  LOP3.LUT R25, R7, R2, RZ, 0xfc, !PT ;  /* 0x0000000207197212 */ /* 0x000fe200078efcff */
[----:B------:R-:W-:Y:S06]  /*6440*/  BRA `(.L_x_400) ;  /* 0x0000000c00787947 */ /* 0x000fec0003800000 */
.L_x_399:
[----:B------:R-:W0:Y:S01]  /*6450*/  LDC.64 R2, c[0x0][0x3a0] ;  /* 0x0000e800ff027b82 */ /* 0x000e220000000a00 */
[----:B------:R-:W-:Y:S01]  /*6460*/  ISETP.NE.AND P6, PT, R19, RZ, PT ;  /* 0x000000ff1300720c */ /* 0x000fe20003fc5270 */
[----:B------:R-:W1:Y:S01]  /*6470*/  LDCU UR5, c[0x0][0x370] ;  /* 0x00006e00ff0577ac */ /* 0x000e620008000800 */
[----:B------:R-:W-:-:S11]  /*6480*/  LOP3.LUT R9, RZ, R19, RZ, 0x33, !PT ;  /* 0x00000013ff097212 */ /* 0x000fd600078e33ff */
[----:B------:R-:W-:Y:S01]  /*6490*/  @!P6 LOP3.LUT R4, R21, 0xffff, RZ, 0xc0, !PT ;  /* 0x0000ffff1504e812 */ /* 0x000fe200078ec0ff */
[----:B------:R2:W-:Y:S03]  /*64a0*/  @!P6 STS [UR4+0x74], R5 ;  /* 0x00007405ff00e988 */ /* 0x0005e60008000804 */
        /* <DEDUP_REMOVED lines=8> */
.L_x_401:
[----:B------:R-:W-:Y:S05]  /*6530*/  NANOSLEEP 0x1c2 ;  /* 0x000001c20000795d */ /* 0x000fea0003800000 */
[----:B------:R-:W-:Y:S01]  /*6540*/  NOP ;  /* 0x0000000000007918 */ /* 0x000fe20000000000 */
.L_x_402:
[----:B------:R-:W-:-:S07]  /*6550*/  IMAD.WIDE R6, R9, 0x8, R2 ;  /* 0x0000000809067825 */ /* 0x000fce00078e0202 */
.L_x_404:
[----:B--2---:R-:W2:Y:S01]  /*6560*/  LD.E.64.STRONG.GPU R4, desc[UR8][R6.64+0x100] ;  /* 0x0001000806047980 */ /* 0x004ea2000c10fb00 */
[----:B------:R-:W-:Y:S05]  /*6570*/  YIELD ;  /* 0x0000000000007946 */ /* 0x000fea0003800000 */
[----:B------:R-:W-:Y:S01]  /*6580*/  UMOV UR5, 0xffffffff ;  /* 0xffffffff00057882 */ /* 0x000fe20000000000 */
[----:B--2---:R-:W-:-:S04]  /*6590*/  SHF.R.U64 R8, R4, 0x10, R5 ;  /* 0x0000001004087819 */ /* 0x004fc80000001205 */
[----:B------:R-:W-:-:S04]  /*65a0*/  PRMT R8, R8, 0x9910, RZ ;  /* 0x0000991008087816 */ /* 0x000fc800000000ff */
[----:B------:R-:W-:Y:S01]  /*65b0*/  ISETP.NE.AND P6, PT, R8, 0x63, PT ;  /* 0x000000630800780c */ /* 0x000fe20003fc5270 */
[----:B------:R-:W-:-:S12]  /*65c0*/  BRA.DIV UR5, `(.L_x_403) ;  /* 0x0000002205347947 */ /* 0x000fd8000b800000 */
[----:B------:R-:W-:-:S13]  /*65d0*/  VOTE.ANY P6, !P6 ;  /* 0x0000000000ff7806 */ /* 0x000fda00070c0100 */
.L_x_499:
[----:B------:R-:W-:Y:S05]  /*65e0*/  @P6 BRA `(.L_x_404) ;  /* 0xfffffffc00dc6947 */ /* 0x000fea000383ffff */
[----:B------:R-:W-:Y:S01]  /*65f0*/  UMOV UR5, 0xffffffff ;  /* 0xffffffff00057882 */ /* 0x000fe20000000000 */
[----:B------:R-:W-:Y:S02]  /*6600*/  ISETP.NE.AND P6, PT, R8, 0x65, PT ;  /* 0x000000650800780c */ /* 0x000fe40003fc5270 */
[----:B------:R-:W-:Y:S11]  /*6610*/  BRA.DIV UR5, `(.L_x_405) ;  /* 0x0000002205407947 */ /* 0x000ff6000b800000 */
[----:B------:R-:W0:Y:S01]  /*6620*/  S2R R26, SR_GEMASK ;  /* 0x00000000001a7919 */ /* 0x000e220000003c00 */
[----:B------:R-:W-:Y:S01]  /*6630*/  VOTE.ANY R33, PT, !P6 ;  /* 0x0000000000217806 */ /* 0x000fe200070e0100 */
[----:B------:R-:W-:Y:S01]  /*6640*/  IMAD.MOV.U32 R31, RZ, RZ, R5 ;  /* 0x000000ffff1f7224 */ /* 0x000fe200078e0005 */
[----:B------:R-:W-:-:S04]  /*6650*/  PRMT R4, R4, 0x7610, R0 ;  /* 0x0000761004047816 */ /* 0x000fc80000000000 */
[----:B------:R-:W-:Y:S02]  /*6660*/  PRMT R30, R4, 0x7610, R30 ;  /* 0x00007610041e7816 */ /* 0x000fe4000000001e */
[----:B0-----:R-:W-:-:S05]  /*6670*/  LOP3.LUT R33, R33, 0x80000000, R26, 0xec, !PT ;  /* 0x8000000021217812 */ /* 0x001fca00078eec1a */
[----:B------:R-:W-:-:S05]  /*6680*/  VIADD R6, R33, 0xffffffff ;  /* 0xffffffff21067836 */ /* 0x000fca0000000000 */
[----:B------:R-:W-:-:S04]  /*6690*/  LOP3.LUT R6, R33, R6, RZ, 0xc, !PT ;  /* 0x0000000621067212 */ /* 0x000fc800078e0cff */
[----:B------:R-:W0:Y:S02]  /*66a0*/  POPC R43, R6 ;  /* 0x00000006002b7309 */ /* 0x000e240000000000 */
[----:B0-----:R0:W1:Y:S04]  /*66b0*/  SHFL.DOWN PT, R7, R4, 0x1, R43 ;  /* 0x0820000004077989 */ /* 0x00106800000e002b */
[----:B------:R0:W2:Y:S02]  /*66c0*/  SHFL.DOWN PT, R32, R5, 0x1, R43 ;  /* 0x0820000005207989 */ /* 0x0000a400000e002b */
.L_x_504:
[----:B------:R-:W-:Y:S01]  /*66d0*/  ISETP.GE.AND P6, PT, R18, R43, PT ;  /* 0x0000002b1200720c */ /* 0x000fe20003fc6270 */
[----:B------:R-:W-:-:S12]  /*66e0*/  BSSY.RECONVERGENT B1, `(.L_x_406) ;  /* 0x0000005000017945 */ /* 0x000fd80003800200 */
[----:B------:R-:W-:Y:S05]  /*66f0*/  @P6 BRA `(.L_x_407) ;  /* 0x00000000000c6947 */ /* 0x000fea0003800000 */
[----:B------:R-:W-:Y:S02]  /*6700*/  ISETP.NE.AND P6, PT, R31, RZ, PT ;  /* 0x000000ff1f00720c */ /* 0x000fe40003fc5270 */
[----:B--2---:R-:W-:-:S11]  /*6710*/  LOP3.LUT R31, R32, R31, RZ, 0xfc, !PT ;  /* 0x0000001f201f7212 */ /* 0x004fd600078efcff */
[----:B-1----:R-:W-:-:S07]  /*6720*/  @!P6 HADD2 R30, R7.H0_H0, R30.H0_H0 ;  /* 0x2000001e071ee230 */ /* 0x002fce0000000800 */
.L_x_407:
[----:B------:R-:W-:Y:S05]  /*6730*/  BSYNC.RECONVERGENT B1 ;  /* 0x0000000000017941 */ /* 0x000fea0003800200 */
.L_x_406:
[----:B------:R-:W-:-:S03]  /*6740*/  UMOV UR5, 0xffffffff ;  /* 0xffffffff00057882 */ /* 0x000fc60000000000 */
[----:B------:R-:W-:Y:S05]  /*6750*/  BRA.DIV UR5, `(.L_x_408) ;  /* 0x0000002205647947 */ /* 0x000fea000b800000 */
[----:B0-----:R0:W3:Y:S04]  /*6760*/  SHFL.DOWN PT, R5, R30, 0x2, R43 ;  /* 0x084000001e057989 */ /* 0x0010e800000e002b */
[----:B------:R0:W4:Y:S02]  /*6770*/  SHFL.DOWN PT, R4, R31, 0x2, R43 ;  /* 0x084000001f047989 */ /* 0x00012400000e002b */
.L_x_508:
[----:B------:R-:W-:Y:S01]  /*6780*/  VIADD R6, R18, 0x2 ;  /* 0x0000000212067836 */ /* 0x000fe20000000000 */
[----:B------:R-:W-:Y:S04]  /*6790*/  BSSY.RECONVERGENT B1, `(.L_x_409) ;  /* 0x0000006000017945 */ /* 0x000fe80003800200 */
[----:B------:R-:W-:-:S13]  /*67a0*/  ISETP.GT.AND P6, PT, R6, R43, PT ;  /* 0x0000002b0600720c */ /* 0x000fda0003fc4270 */
[----:B------:R-:W-:Y:S05]  /*67b0*/  @P6 BRA `(.L_x_410) ;  /* 0x00000000000c6947 */ /* 0x000fea0003800000 */
[----:B------:R-:W-:Y:S02]  /*67c0*/  ISETP.NE.AND P6, PT, R31, RZ, PT ;  /* 0x000000ff1f00720c */ /* 0x000fe40003fc5270 */
[----:B0---4-:R-:W-:-:S11]  /*67d0*/  LOP3.LUT R31, R4, R31, RZ, 0xfc, !PT ;  /* 0x0000001f041f7212 */ /* 0x011fd600078efcff */
[----:B---3--:R-:W-:-:S07]  /*67e0*/  @!P6 HADD2 R30, R5.H0_H0, R30.H0_H0 ;  /* 0x2000001e051ee230 */ /* 0x008fce0000000800 */
.L_x_410:
[----:B------:R-:W-:Y:S05]  /*67f0*/  BSYNC.RECONVERGENT B1 ;  /* 0x0000000000017941 */ /* 0x000fea0003800200 */
.L_x_409:
[----:B------:R-:W-:-:S03]  /*6800*/  UMOV UR5, 0xffffffff ;  /* 0xffffffff00057882 */ /* 0x000fc60000000000 */
[----:B------:R-:W-:Y:S05]  /*6810*/  BRA.DIV UR5, `(.L_x_411) ;  /* 0x0000002205787947 */ /* 0x000fea000b800000 */
[----:B---3--:R3:W0:Y:S04]  /*6820*/  SHFL.DOWN PT, R5, R30, 0x4, R43 ;  /* 0x088000001e057989 */ /* 0x00862800000e002b */
[----:B----4-:R3:W4:Y:S02]  /*6830*/  SHFL.DOWN PT, R4, R31, 0x4, R43 ;  /* 0x088000001f047989 */ /* 0x01072400000e002b */
.L_x_512:
[----:B------:R-:W-:Y:S01]  /*6840*/  VIADD R6, R18, 0x4 ;  /* 0x0000000412067836 */ /* 0x000fe20000000000 */
[----:B------:R-:W-:Y:S04]  /*6850*/  BSSY.RECONVERGENT B1, `(.L_x_412) ;  /* 0x0000006000017945 */ /* 0x000fe80003800200 */
[----:B------:R-:W-:-:S13]  /*6860*/  ISETP.GT.AND P6, PT, R6, R43, PT ;  /* 0x0000002b0600720c */ /* 0x000fda0003fc4270 */
[----:B------:R-:W-:Y:S05]  /*6870*/  @P6 BRA `(.L_x_413) ;  /* 0x00000000000c6947 */ /* 0x000fea0003800000 */
[----:B------:R-:W-:Y:S02]  /*6880*/  ISETP.NE.AND P6, PT, R31, RZ, PT ;  /* 0x000000ff1f00720c */ /* 0x000fe40003fc5270 */
[----:B0--34-:R-:W-:-:S11]  /*6890*/  LOP3.LUT R31, R4, R31, RZ, 0xfc, !PT ;  /* 0x0000001f041f7212 */ /* 0x019fd600078efcff */
[----:B------:R-:W-:-:S07]  /*68a0*/  @!P6 HADD2 R30, R5.H0_H0, R30.H0_H0 ;  /* 0x2000001e051ee230 */ /* 0x000fce0000000800 */
.L_x_413:
[----:B------:R-:W-:Y:S05]  /*68b0*/  BSYNC.RECONVERGENT B1 ;  /* 0x0000000000017941 */ /* 0x000fea0003800200 */
.L_x_412:
[----:B------:R-:W-:-:S03]  /*68c0*/  UMOV UR5, 0xffffffff ;  /* 0xffffffff00057882 */ /* 0x000fc60000000000 */
[----:B------:R-:W-:Y:S05]  /*68d0*/  BRA.DIV UR5, `(.L_x_414) ;  /* 0x00000022058c7947 */ /* 0x000fea000b800000 */
[----:B0-----:R0:W0:Y:S04]  /*68e0*/  SHFL.DOWN PT, R5, R30, 0x8, R43 ;  /* 0x090000001e057989 */ /* 0x00102800000e002b */
[----:B----4-:R4:W0:Y:S02]  /*68f0*/  SHFL.DOWN PT, R4, R31, 0x8, R43 ;  /* 0x090000001f047989 */ /* 0x01082400000e002b */
.L_x_516:
[----:B------:R-:W-:Y:S01]  /*6900*/  VIADD R6, R18, 0x8 ;  /* 0x0000000812067836 */ /* 0x000fe20000000000 */
[----:B------:R-:W-:Y:S04]  /*6910*/  BSSY.RECONVERGENT B1, `(.L_x_415) ;  /* 0x0000006000017945 */ /* 0x000fe80003800200 */
[----:B------:R-:W-:-:S13]  /*6920*/  ISETP.GT.AND P6, PT, R6, R43, PT ;  /* 0x0000002b0600720c */ /* 0x000fda0003fc4270 */
[----:B------:R-:W-:Y:S05]  /*6930*/  @P6 BRA `(.L_x_416) ;  /* 0x00000000000c6947 */ /* 0x000fea0003800000 */
[----:B------:R-:W-:Y:S02]  /*6940*/  ISETP.NE.AND P6, PT, R31, RZ, PT ;  /* 0x000000ff1f00720c */ /* 0x000fe40003fc5270 */
[----:B0--34-:R-:W-:-:S11]  /*6950*/  LOP3.LUT R31, R4, R31, RZ, 0xfc, !PT ;  /* 0x0000001f041f7212 */ /* 0x019fd600078efcff */
[----:B------:R-:W-:-:S07]  /*6960*/  @!P6 HADD2 R30, R5.H0_H0, R30.H0_H0 ;  /* 0x2000001e051ee230 */ /* 0x000fce0000000800 */
.L_x_416:
[----:B------:R-:W-:Y:S05]  /*6970*/  BSYNC.RECONVERGENT B1 ;  /* 0x0000000000017941 */ /* 0x000fea0003800200 */
.L_x_415:
[----:B------:R-:W-:-:S03]  /*6980*/  UMOV UR5, 0xffffffff ;  /* 0xffffffff00057882 */ /* 0x000fc60000000000 */
[----:B------:R-:W-:Y:S05]  /*6990*/  BRA.DIV UR5, `(.L_x_417) ;  /* 0x0000002205a07947 */ /* 0x000fea000b800000 */
[----:B-1----:R1:W0:Y:S04]  /*69a0*/  SHFL.DOWN PT, R7, R30, 0x10, R43 ;  /* 0x0a0000001e077989 */ /* 0x00222800000e002b */
[----:B------:R1:W0:Y:S02]  /*69b0*/  SHFL.DOWN PT, R6, R31, 0x10, R43 ;  /* 0x0a0000001f067989 */ /* 0x00022400000e002b */
.L_x_520:
[----:B0-----:R-:W0:Y:S01]  /*69c0*/  LDC.64 R4, c[0x0][0x3a0] ;  /* 0x0000e800ff047b82 */ /* 0x001e220000000a00 */
[----:B--2---:R-:W2:Y:S01]  /*69d0*/  S2R R32, SR_CTAID.X ;  /* 0x0000000000207919 */ /* 0x004ea20000002500 */
[----:B------:R-:W-:Y:S01]  /*69e0*/  VIADD R24, R18, 0x10 ;  /* 0x0000001012187836 */ /* 0x000fe20000000000 */
[----:B------:R-:W-:Y:S01]  /*69f0*/  BSSY.RECONVERGENT B1, `(.L_x_418) ;  /* 0x0000009000017945 */ /* 0x000fe20003800200 */
[----:B0-----:R-:W-:-:S05]  /*6a00*/  IADD3 R4, P6, PT, R4, 0x100, RZ ;  /* 0x0000010004047810 */ /* 0x001fca0007fde0ff */
[----:B------:R-:W-:Y:S01]  /*6a10*/  IMAD.X R5, RZ, RZ, R5, P6 ;  /* 0x000000ffff057224 */ /* 0x000fe200030e0605 */
[----:B------:R-:W-:Y:S01]  /*6a20*/  ISETP.GT.AND P6, PT, R24, R43, PT ;  /* 0x0000002b1800720c */ /* 0x000fe20003fc4270 */
[----:B--2---:R-:W-:-:S12]  /*6a30*/  IMAD.IADD R37, R9, 0x1, R32 ;  /* 0x0000000109257824 */ /* 0x004fd800078e0220 */
[----:B------:R-:W-:Y:S05]  /*6a40*/  @P6 BRA `(.L_x_419) ;  /* 0x00000000000c6947 */ /* 0x000fea0003800000 */
[----:B------:R-:W-:Y:S02]  /*6a50*/  ISETP.NE.AND P6, PT, R31, RZ, PT ;  /* 0x000000ff1f00720c */ /* 0x000fe40003fc5270 */
[----:B-1-34-:R-:W-:-:S11]  /*6a60*/  LOP3.LUT R31, R6, R31, RZ, 0xfc, !PT ;  /* 0x0000001f061f7212 */ /* 0x01afd600078efcff */
[----:B------:R-:W-:-:S07]  /*6a70*/  @!P6 HADD2 R30, R7.H0_H0, R30.H0_H0 ;  /* 0x2000001e071ee230 */ /* 0x000fce0000000800 */
.L_x_419:
[----:B------:R-:W-:Y:S05]  /*6a80*/  BSYNC.RECONVERGENT B1 ;  /* 0x0000000000017941 */ /* 0x000fea0003800200 */
.L_x_418:
[----:B------:R-:W-:Y:S01]  /*6a90*/  UMOV UR5, 0xffffffff ;  /* 0xffffffff00057882 */ /* 0x000fe20000000000 */
[----:B------:R-:W-:Y:S02]  /*6aa0*/  ISETP.NE.AND P6, PT, R8, 0x65, PT ;  /* 0x000000650800780c */ /* 0x000fe40003fc5270 */
[----:B------:R-:W-:Y:S11]  /*6ab0*/  BRA.DIV UR5, `(.L_x_420) ;  /* 0x00000022059c7947 */ /* 0x000ff6000b800000 */
[----:B------:R-:W-:-:S13]  /*6ac0*/  VOTE.ALL P6, P6 ;  /* 0x0000000000ff7806 */ /* 0x000fda00030c0000 */
.L_x_523:
[----:B------:R-:W-:Y:S05]  /*6ad0*/  @!P6 BRA `(.L_x_421) ;  /* 0x000000040068e947 */ /* 0x000fea0003800000 */
.L_x_440:
[----:B01234-:R-:W-:-:S07]  /*6ae0*/  IMAD.WIDE R8, R37, 0x8, R4 ;  /* 0x0000000825087825 */ /* 0x01ffce00078e0204 */
.L_x_423:
        /* <DEDUP_REMOVED lines=8> */
.L_x_526:
[----:B------:R-:W-:Y:S05]  /*6b70*/  @P6 BRA `(.L_x_423) ;  /* 0xfffffffc00dc6947 */ /* 0x000fea000383ffff */
[----:B------:R-:W-:Y:S01]  /*6b80*/  UMOV UR5, 0xffffffff ;  /* 0xffffffff00057882 */ /* 0x000fe20000000000 */
[----:B------:R-:W-:Y:S02]  /*6b90*/  ISETP.NE.AND P6, PT, R32, 0x65, PT ;  /* 0x000000652000780c */ /* 0x000fe40003fc5270 */
[----:B------:R-:W-:Y:S11]  /*6ba0*/  BRA.DIV UR5, `(.L_x_424) ;  /* 0x00000022059c7947 */ /* 0x000ff6000b800000 */
[----:B------:R-:W-:Y:S02]  /*6bb0*/  VOTE.ANY R33, PT, !P6 ;  /* 0x0000000000217806 */ /* 0x000fe400070e0100 */
[----:B------:R-:W-:Y:S02]  /*6bc0*/  PRMT R35, R6, 0x7610, R35 ;  /* 0x0000761006237816 */ /* 0x000fe40000000023 */
[----:B------:R-:W-:-:S05]  /*6bd0*/  LOP3.LUT R33, R33, 0x80000000, R26, 0xec, !PT ;  /* 0x8000000021217812 */ /* 0x000fca00078eec1a */
[----:B------:R-:W-:-:S05]  /*6be0*/  VIADD R8, R33, 0xffffffff ;  /* 0xffffffff21087836 */ /* 0x000fca0000000000 */
[----:B------:R-:W-:Y:S01]  /*6bf0*/  LOP3.LUT R33, R33, R8, RZ, 0xc, !PT ;  /* 0x0000000821217212 */ /* 0x000fe200078e0cff */
[----:B------:R-:W-:-:S03]  /*6c00*/  IMAD.MOV.U32 R8, RZ, RZ, R7 ;  /* 0x000000ffff087224 */ /* 0x000fc600078e0007 */
[----:B-1-34-:R-:W0:Y:S02]  /*6c10*/  POPC R43, R33 ;  /* 0x00000021002b7309 */ /* 0x01ae240000000000 */
[----:B0-----:R0:W1:Y:S04]  /*6c20*/  SHFL.DOWN PT, R9, R7, 0x1, R43 ;  /* 0x0820000007097989 */ /* 0x00106800000e002b */
[----:B------:R0:W2:Y:S02]  /*6c30*/  SHFL.DOWN PT, R36, R35, 0x1, R43 ;  /* 0x0820000023247989 */ /* 0x0000a400000e002b */
.L_x_531:
[----:B------:R-:W-:Y:S01]  /*6c40*/  ISETP.GE.AND P6, PT, R18, R43, PT ;  /* 0x0000002b1200720c */ /* 0x000fe20003fc6270 */
[----:B------:R-:W-:-:S12]  /*6c50*/  BSSY.RECONVERGENT B1, `(.L_x_425) ;  /* 0x0000005000017945 */ /* 0x000fd80003800200 */
[----:B------:R-:W-:Y:S05]  /*6c60*/  @P6 BRA `(.L_x_426) ;  /* 0x00000000000c6947 */ /* 0x000fea0003800000 */
[----:B------:R-:W-:Y:S02]  /*6c70*/  ISETP.NE.AND P6, PT, R8, RZ, PT ;  /* 0x000000ff0800720c */ /* 0x000fe40003fc5270 */
[----:B-1----:R-:W-:-:S11]  /*6c80*/  LOP3.LUT R8, R9, R8, RZ, 0xfc, !PT ;  /* 0x0000000809087212 */ /* 0x002fd600078efcff */
[----:B--2---:R-:W-:-:S07]  /*6c90*/  @!P6 HADD2 R6, R36.H0_H0, R6.H0_H0 ;  /* 0x200000062406e230 */ /* 0x004fce0000000800 */
.L_x_426:
[----:B------:R-:W-:Y:S05]  /*6ca0*/  BSYNC.RECONVERGENT B1 ;  /* 0x0000000000017941 */ /* 0x000fea0003800200 */
.L_x_425:
[----:B------:R-:W-:Y:S01]  /*6cb0*/  UMOV UR5, 0xffffffff ;  /* 0xffffffff00057882 */ /* 0x000fe20000000000 */
[----:B------:R-:W-:Y:S02]  /*6cc0*/  PRMT R39, R6, 0x7610, R39 ;  /* 0x0000761006277816 */ /* 0x000fe40000000027 */
[----:B------:R-:W-:Y:S05]  /*6cd0*/  BRA.DIV UR5, `(.L_x_427) ;  /* 0x0000002205bc7947 */ /* 0x000fea000b800000 */
[----:B0-----:R0:W3:Y:S04]  /*6ce0*/  SHFL.DOWN PT, R7, R8, 0x2, R43 ;  /* 0x0840000008077989 */ /* 0x0010e800000e002b */
[----:B-1----:R0:W1:Y:S02]  /*6cf0*/  SHFL.DOWN PT, R9, R39, 0x2, R43 ;  /* 0x0840000027097989 */ /* 0x00206400000e002b */
.L_x_535:
[----:B------:R-:W-:Y:S01]  /*6d00*/  VIADD R24, R18, 0x2 ;  /* 0x0000000212187836 */ /* 0x000fe20000000000 */
[----:B------:R-:W-:Y:S04]  /*6d10*/  BSSY.RECONVERGENT B1, `(.L_x_428) ;  /* 0x0000006000017945 */ /* 0x000fe80003800200 */
[----:B------:R-:W-:-:S13]  /*6d20*/  ISETP.GT.AND P6, PT, R24, R43, PT ;  /* 0x0000002b1800720c */ /* 0x000fda0003fc4270 */
[----:B------:R-:W-:Y:S05]  /*6d30*/  @P6 BRA `(.L_x_429) ;  /* 0x00000000000c6947 */ /* 0x000fea0003800000 */
[----:B------:R-:W-:Y:S02]  /*6d40*/  ISETP.NE.AND P6, PT, R8, RZ, PT ;  /* 0x000000ff0800720c */ /* 0x000fe40003fc5270 */
[----:B0--3--:R-:W-:-:S11]  /*6d50*/  LOP3.LUT R8, R7, R8, RZ, 0xfc, !PT ;  /* 0x0000000807087212 */ /* 0x009fd600078efcff */
[----:B-1----:R-:W-:-:S07]  /*6d60*/  @!P6 HADD2 R6, R9.H0_H0, R6.H0_H0 ;  /* 0x200000060906e230 */ /* 0x002fce0000000800 */
.L_x_429:
[----:B------:R-:W-:Y:S05]  /*6d70*/  BSYNC.RECONVERGENT B1 ;  /* 0x0000000000017941 */ /* 0x000fea0003800200 */
.L_x_428:
[----:B------:R-:W-:Y:S01]  /*6d80*/  UMOV UR5, 0xffffffff ;  /* 0xffffffff00057882 */ /* 0x000fe20000000000 */
[----:B------:R-:W-:Y:S02]  /*6d90*/  PRMT R41, R6, 0x7610, R41 ;  /* 0x0000761006297816 */ /* 0x000fe40000000029 */
[----:B------:R-:W-:Y:S05]  /*6da0*/  BRA.DIV UR5, `(.L_x_430) ;  /* 0x0000002205cc7947 */ /* 0x000fea000b800000 */
[----:B---3--:R3:W4:Y:S04]  /*6db0*/  SHFL.DOWN PT, R7, R8, 0x4, R43 ;  /* 0x0880000008077989 */ /* 0x00872800000e002b */
[----:B-1----:R3:W1:Y:S02]  /*6dc0*/  SHFL.DOWN PT, R9, R41, 0x4, R43 ;  /* 0x0880000029097989 */ /* 0x00266400000e002b */
.L_x_539:
[----:B------:R-:W-:Y:S01]  /*6dd0*/  VIADD R24, R18, 0x4 ;  /* 0x0000000412187836 */ /* 0x000fe20000000000 */
[----:B------:R-:W-:Y:S04]  /*6de0*/  BSSY.RECONVERGENT B1, `(.L_x_431) ;  /* 0x0000006000017945 */ /* 0x000fe80003800200 */
[----:B------:R-:W-:-:S13]  /*6df0*/  ISETP.GT.AND P6, PT, R24, R43, PT ;  /* 0x0000002b1800720c */ /* 0x000fda0003fc4270 */
[----:B------:R-:W-:Y:S05]  /*6e00*/  @P6 BRA `(.L_x_432) ;  /* 0x00000000000c6947 */ /* 0x000fea0003800000 */
[----:B------:R-:W-:Y:S02]  /*6e10*/  ISETP.NE.AND P6, PT, R8, RZ, PT ;  /* 0x000000ff0800720c */ /* 0x000fe40003fc5270 */
[----:B0--34-:R-:W-:-:S11]  /*6e20*/  LOP3.LUT R8, R7, R8, RZ, 0xfc, !PT ;  /* 0x0000000807087212 */ /* 0x019fd600078efcff */
[----:B-1----:R-:W-:-:S07]  /*6e30*/  @!P6 HADD2 R6, R9.H0_H0, R6.H0_H0 ;  /* 0x200000060906e230 */ /* 0x002fce0000000800 */
.L_x_432:
[----:B------:R-:W-:Y:S05]  /*6e40*/  BSYNC.RECONVERGENT B1 ;  /* 0x0000000000017941 */ /* 0x000fea0003800200 */
.L_x_431:
[----:B------:R-:W-:Y:S01]  /*6e50*/  UMOV UR5, 0xffffffff ;  /* 0xffffffff00057882 */ /* 0x000fe20000000000 */
[----:B------:R-:W-:Y:S02]  /*6e60*/  PRMT R45, R6, 0x7610, R45 ;  /* 0x00007610062d7816 */ /* 0x000fe4000000002d */
[----:B------:R-:W-:Y:S05]  /*6e70*/  BRA.DIV UR5, `(.L_x_433) ;  /* 0x0000002205dc7947 */ /* 0x000fea000b800000 */
[----:B----4-:R4:W0:Y:S04]  /*6e80*/  SHFL.DOWN PT, R7, R8, 0x8, R43 ;  /* 0x0900000008077989 */ /* 0x01082800000e002b */
[----:B-1----:R4:W1:Y:S02]  /*6e90*/  SHFL.DOWN PT, R9, R45, 0x8, R43 ;  /* 0x090000002d097989 */ /* 0x00286400000e002b */
.L_x_543:
[----:B------:R-:W-:Y:S01]  /*6ea0*/  VIADD R24, R18, 0x8 ;  /* 0x0000000812187836 */ /* 0x000fe20000000000 */
[----:B------:R-:W-:Y:S04]  /*6eb0*/  BSSY.RECONVERGENT B1, `(.L_x_434) ;  /* 0x0000006000017945 */ /* 0x000fe80003800200 */
[----:B------:R-:W-:-:S13]  /*6ec0*/  ISETP.GT.AND P6, PT, R24, R43, PT ;  /* 0x0000002b1800720c */ /* 0x000fda0003fc4270 */
[----:B------:R-:W-:Y:S05]  /*6ed0*/  @P6 BRA `(.L_x_435) ;  /* 0x00000000000c6947 */ /* 0x000fea0003800000 */
[----:B------:R-:W-:Y:S02]  /*6ee0*/  ISETP.NE.AND P6, PT, R8, RZ, PT ;  /* 0x000000ff0800720c */ /* 0x000fe40003fc5270 */
[----:B0--34-:R-:W-:-:S11]  /*6ef0*/  LOP3.LUT R8, R7, R8, RZ, 0xfc, !PT ;  /* 0x0000000807087212 */ /* 0x019fd600078efcff */
[----:B-1----:R-:W-:-:S07]  /*6f00*/  @!P6 HADD2 R6, R9.H0_H0, R6.H0_H0 ;  /* 0x200000060906e230 */ /* 0x002fce0000000800 */
.L_x_435:
[----:B------:R-:W-:Y:S05]  /*6f10*/  BSYNC.RECONVERGENT B1 ;  /* 0x0000000000017941 */ /* 0x000fea0003800200 */
.L_x_434:
[----:B------:R-:W-:Y:S01]  /*6f20*/  UMOV UR5, 0xffffffff ;  /* 0xffffffff00057882 */ /* 0x000fe20000000000 */
[----:B------:R-:W-:Y:S02]  /*6f30*/  PRMT R34, R6, 0x7610, R34 ;  /* 0x0000761006227816 */ /* 0x000fe40000000022 */
[----:B------:R-:W-:Y:S05]  /*6f40*/  BRA.DIV UR5, `(.L_x_436) ;  /* 0x0000002205ec7947 */ /* 0x000fea000b800000 */
[----:B0-----:R0:W0:Y:S04]  /*6f50*/  SHFL.DOWN PT, R7, R8, 0x10, R43 ;  /* 0x0a00000008077989 */ /* 0x00102800000e002b */
[----:B-1----:R1:W0:Y:S02]  /*6f60*/  SHFL.DOWN PT, R9, R34, 0x10, R43 ;  /* 0x0a00000022097989 */ /* 0x00222400000e002b */
.L_x_547:
[----:B------:R-:W-:Y:S01]  /*6f70*/  VIADD R24, R18, 0x10 ;  /* 0x0000001012187836 */ /* 0x000fe20000000000 */
[----:B------:R-:W-:Y:S04]  /*6f80*/  BSSY.RECONVERGENT B1, `(.L_x_437) ;  /* 0x0000006000017945 */ /* 0x000fe80003800200 */
[----:B------:R-:W-:-:S13]  /*6f90*/  ISETP.GT.AND P6, PT, R24, R43, PT ;  /* 0x0000002b1800720c */ /* 0x000fda0003fc4270 */
[----:B------:R-:W-:Y:S05]  /*6fa0*/  @P6 BRA `(.L_x_438) ;  /* 0x00000000000c6947 */ /* 0x000fea0003800000 */
[----:B------:R-:W-:Y:S02]  /*6fb0*/  ISETP.NE.AND P6, PT, R8, RZ, PT ;  /* 0x000000ff0800720c */ /* 0x000fe40003fc5270 */
[----:B0--34-:R-:W-:-:S11]  /*6fc0*/  LOP3.LUT R8, R7, R8, RZ, 0xfc, !PT ;  /* 0x0000000807087212 */ /* 0x019fd600078efcff */
[----:B------:R-:W-:-:S07]  /*6fd0*/  @!P6 HADD2 R6, R9.H0_H0, R6.H0_H0 ;  /* 0x200000060906e230 */ /* 0x000fce0000000800 */
.L_x_438:
[----:B------:R-:W-:Y:S05]  /*6fe0*/  BSYNC.RECONVERGENT B1 ;  /* 0x0000000000017941 */ /* 0x000fea0003800200 */
.L_x_437:
[----:B------:R-:W-:Y:S01]  /*6ff0*/  ISETP.NE.AND P6, PT, R31, RZ, PT ;  /* 0x000000ff1f00720c */ /* 0x000fe20003fc5270 */
[----:B------:R-:W-:Y:S01]  /*7000*/  UMOV UR5, 0xffffffff ;  /* 0xffffffff00057882 */ /* 0x000fe20000000000 */
[----:B------:R-:W-:Y:S01]  /*7010*/  LOP3.LUT R31, R8, R31, RZ, 0xfc, !PT ;  /* 0x0000001f081f7212 */ /* 0x000fe200078efcff */
[----:B------:R-:W-:-:S10]  /*7020*/  VIADD R37, R37, 0xffffffe0 ;  /* 0xffffffe025257836 */ /* 0x000fd40000000000 */
[----:B------:R-:W-:Y:S01]  /*7030*/  @!P6 HADD2 R30, R6.H0_H0, R30.H0_H0 ;  /* 0x2000001e061ee230 */ /* 0x000fe20000000800 */
[----:B------:R-:W-:Y:S01]  /*7040*/  ISETP.NE.AND P6, PT, R32, 0x65, PT ;  /* 0x000000652000780c */ /* 0x000fe20003fc5270 */
[----:B------:R-:W-:-:S12]  /*7050*/  BRA.DIV UR5, `(.L_x_439) ;  /* 0x0000002205ec7947 */ /* 0x000fd8000b800000 */
[----:B------:R-:W-:-:S13]  /*7060*/  VOTE.ALL P6, P6 ;  /* 0x0000000000ff7806 */ /* 0x000fda00030c0000 */
.L_x_550:
[----:B------:R-:W-:Y:S05]  /*7070*/  @P6 BRA `(.L_x_440) ;  /* 0xfffffff800986947 */ /* 0x000fea000383ffff */
.L_x_421:
[----:B------:R-:W-:Y:S01]  /*7080*/  ISETP.NE.AND P6, PT, R19, RZ, PT ;  /* 0x000000ff1300720c */ /* 0x000fe20003fc5270 */
[----:B------:R-:W-:-:S12]  /*7090*/  BSSY.RECONVERGENT B1, `(.L_x_441) ;  /* 0x0000011000017945 */ /* 0x000fd80003800200 */
[----:B------:R-:W-:Y:S05]  /*70a0*/  @P6 BRA `(.L_x_442) ;  /* 0x00000000003c6947 */ /* 0x000fea0003800000 */
[----:B------:R-:W-:Y:S01]  /*70b0*/  LOP3.LUT R4, R23, R20, RZ, 0xfc, !PT ;  /* 0x0000001417047212 */ /* 0x000fe200078efcff */
[----:B------:R-:W5:Y:S01]  /*70c0*/  S2UR UR6, SR_CgaCtaId ;  /* 0x00000000000679c3 */ /* 0x000f620000008800 */
[----:B------:R-:W-:Y:S01]  /*70d0*/  UMOV UR5, 0x400 ;  /* 0x0000040000057882 */ /* 0x000fe20000000000 */
[----:B------:R-:W-:Y:S02]  /*70e0*/  LOP3.LUT R5, R31, R23, R20, 0xfe, !PT ;  /* 0x000000171f057212 */ /* 0x000fe400078efe14 */
[----:B------:R-:W-:-:S13]  /*70f0*/  ISETP.NE.AND P6, PT, R4, RZ, PT ;  /* 0x000000ff0400720c */ /* 0x000fda0003fc5270 */
[----:B------:R-:W-:-:S05]  /*7100*/  @!P6 HADD2 R4, R30.H0_H0, R21.H0_H0 ;  /* 0x200000151e04e230 */ /* 0x000fca0000000800 */
[----:B------:R-:W-:Y:S01]  /*7110*/  @!P6 PRMT R21, R4, 0x7610, R21 ;  /* 0x000076100415e816 */ /* 0x000fe20000000015 */
[----:B-----5:R-:W-:-:S03]  /*7120*/  ULEA UR5, UR6, UR5, 0x18 ;  /* 0x0000000506057291 */ /* 0x020fc6000f8ec0ff */
[----:B------:R-:W-:-:S04]  /*7130*/  LOP3.LUT R4, R21, 0xffff, RZ, 0xc0, !PT ;  /* 0x0000ffff15047812 */ /* 0x000fc800078ec0ff */
[----:B------:R-:W-:-:S05]  /*7140*/  LOP3.LUT R4, R4, 0x650000, RZ, 0xfc, !PT ;  /* 0x0065000004047812 */ /* 0x000fca00078efcff */
[----:B------:R0:W-:Y:S04]  /*7150*/  ST.E.64.STRONG.GPU desc[UR8][R2.64+0x100], R4 ;  /* 0x0001000402007985 */ /* 0x0001e8000c10fb08 */
[----:B------:R0:W-:Y:S04]  /*7160*/  STS [UR5+0x6c], R5 ;  /* 0x00006c05ff007988 */ /* 0x0001e80008000805 */
[----:B------:R0:W-:Y:S04]  /*7170*/  STS.U16 [UR5+0x70], R21 ;  /* 0x00007015ff007988 */ /* 0x0001e80008000405 */
[----:B------:R0:W-:Y:S04]  /*7180*/  STS.U16 [UR5+0x68], R30 ;  /* 0x0000681eff007988 */ /* 0x0001e80008000405 */
[----:B------:R0:W-:Y:S02]  /*7190*/  STS [UR5+0x64], R31 ;  /* 0x0000641fff007988 */ /* 0x0001e40008000805 */
.L_x_442:
[----:B------:R-:W-:Y:S05]  /*71a0*/  BSYNC.RECONVERGENT B1 ;  /* 0x0000000000017941 */ /* 0x000fea0003800200 */
.L_x_441:
[----:B------:R-:W-:-:S13]  /*71b0*/  ISETP.NE.AND P6, PT, R18, RZ, PT ;  /* 0x000000ff1200720c */ /* 0x000fda0003fc5270 */
[----:B0-----:R-:W0:Y:S01]  /*71c0*/  @!P6 S2R R3, SR_CgaCtaId ;  /* 0x000000000003e919 */ /* 0x001e220000008800 */
[----:B------:R-:W-:Y:S01]  /*71d0*/  @!P6 MOV R2, 0x400 ;  /* 0x000004000002e802 */ /* 0x000fe20000000f00 */
[----:B------:R-:W-:Y:S01]  /*71e0*/  @!P6 IMAD.MOV.U32 R25, RZ, RZ, R31 ;  /* 0x000000ffff19e224 */ /* 0x000fe200078e001f */
[----:B------:R-:W-:Y:S02]  /*71f0*/  @!P6 PRMT R22, R30, 0x7610, R22 ;  /* 0x000076101e16e816 */ /* 0x000fe40000000016 */
[----:B0-----:R-:W-:-:S05]  /*7200*/  @!P6 LEA R2, R3, R2, 0x18 ;  /* 0x000000020302e211 */ /* 0x001fca00078ec0ff */
[----:B------:R0:W-:Y:S04]  /*7210*/  @!P6 STS.U16 [R2+0x4c], R30 ;  /* 0x00004c1e0200e388 */ /* 0x0001e80000000400 */
[----:B------:R0:W-:Y:S02]  /*7220*/  @!P6 STS [R2+0x48], R31 ;  /* 0x0000481f0200e388 */ /* 0x0001e40000000800 */
.L_x_400:
[----:B------:R-:W-:Y:S01]  /*7230*/  ISETP.NE.AND P6, PT, R25, RZ, PT ;  /* 0x000000ff1900720c */ /* 0x000fe20003fc5270 */
[----:B------:R-:W-:Y:S05]  /*7240*/  WARPSYNC.ALL ;  /* 0x0000000000007948 */ /* 0x000fea0003800000 */
[----:B------:R-:W-:Y:S01]  /*7250*/  BAR.SYNC.DEFER_BLOCKING 0x0 ;  /* 0x0000000000007b1d */ /* 0x000fe20000010000 */
[----:B------:R-:W-:Y:S02]  /*7260*/  ISETP.EQ.OR P6, PT, R19, RZ, P6 ;  /* 0x000000ff1300720c */ /* 0x000fe400037c2670 */
[----:B------:R-:W-:Y:S02]  /*7270*/  P2R R4, PR, RZ, 0x20 ;  /* 0x00000020ff047803 */ /* 0x000fe40000000000 */
[----:B------:R-:W-:-:S09]  /*7280*/  ISETP.NE.AND P5, PT, R27, RZ, PT ;  /* 0x000000ff1b00720c */ /* 0x000fd20003fa5270 */
[----:B------:R-:W5:Y:S01]  /*7290*/  @!P6 S2R R3, SR_CgaCtaId ;  /* 0x000000000003e919 */ /* 0x000f620000008800 */
[----:B0-----:R-:W-:-:S04]  /*72a0*/  @!P6 MOV R2, 0x400 ;  /* 0x000004000002e802 */ /* 0x001fc80000000f00 */
[----:B-----5:R-:W-:-:S06]  /*72b0*/  @!P6 LEA R3, R3, R2, 0x18 ;  /* 0x000000020303e211 */ /* 0x020fcc00078ec0ff */
[----:B------:R-:W0:Y:S02]  /*72c0*/  @!P6 LDS.U16 R3, [R3+0x4c] ;  /* 0x00004c000303e984 */ /* 0x000e240000000400 */
[----:B0-----:R-:W-:-:S05]  /*72d0*/  @!P6 HADD2 R2, R3.H0_H0, R22.H0_H0 ;  /* 0x200000160302e230 */ /* 0x001fca0000000800 */
[----:B------:R-:W-:Y:S02]  /*72e0*/  @!P6 PRMT R22, R2, 0x7610, R22 ;  /* 0x000076100216e816 */ /* 0x000fe40000000016 */
[----:B------:R-:W-:-:S03]  /*72f0*/  ISETP.NE.AND P6, PT, R28, RZ, PT ;  /* 0x000000ff1c00720c */ /* 0x000fc60003fc5270 */
[----:B------:R-:W-:Y:S01]  /*7300*/  @!P5 HADD2 R17, R22.H0_H0, R17.H0_H0 ;  /* 0x200000111611d230 */ /* 0x000fe20000000800 */
[----:B------:R-:W-:-:S03]  /*7310*/  ISETP.NE.AND P5, PT, R4, RZ, PT ;  /* 0x000000ff0400720c */ /* 0x000fc60003fa5270 */
[----:B------:R-:W-:Y:S01]  /*7320*/  @!P0 HADD2 R16, R17.H0_H0, R16.H0_H0 ;  /* 0x2000001011108230 */ /* 0x000fe20000000800 */
[----:B------:R-:W-:-:S03]  /*7330*/  ISETP.NE.AND P0, PT, R29, RZ, PT ;  /* 0x000000ff1d00720c */ /* 0x000fc60003f05270 */
[----:B------:R-:W-:-:S10]  /*7340*/  @!P1 HADD2 R15, R16.H0_H0, R15.H0_H0 ;  /* 0x2000000f100f9230 */ /* 0x000fd40000000800 */
[----:B------:R-:W-:-:S04]  /*7350*/  @!P0 HADD2 R14, R15.H0_H0, R14.H0_H0 ;  /* 0x2000000e0f0e8230 */ /* 0x000fc80000000800 */
[----:B------:R-:W-:-:S04]  /*7360*/  @!P6 HADD2 R13, R14.H0_H0, R13.H0_H0 ;  /* 0x2000000d0e0de230 */ /* 0x000fc80000000800 */
[----:B------:R-:W-:-:S04]  /*7370*/  @!P2 HADD2 R12, R13.H0_H0, R12.H0_H0 ;  /* 0x2000000c0d0ca230 */ /* 0x000fc80000000800 */
[----:B------:R-:W-:-:S04]  /*7380*/  @!P3 HADD2 R11, R12.H0_H0, R11.H0_H0 ;  /* 0x2000000b0c0bb230 */ /* 0x000fc80000000800 */
[----:B------:R-:W-:-:S04]  /*7390*/  @!P4 HADD2 R10, R11.H0_H0, R10.H0_H0 ;  /* 0x2000000a0b0ac230 */ /* 0x000fc80000000800 */
[----:B------:R-:W-:-:S07]  /*73a0*/  @!P5 HADD2 R0, R10.H0_H0, R0.H0_H0 ;  /* 0x200000000a00d230 */ /* 0x000fce0000000800 */
.L_x_398:
[----:B------:R-:W-:Y:S05]  /*73b0*/  BSYNC.RECONVERGENT B0 ;  /* 0x0000000000007941 */ /* 0x000fea0003800200 */
.L_x_394:
[----:B------:R-:W0:Y:S01]  /*73c0*/  S2R R3, SR_LANEID ;  /* 0x0000000000037919 */ /* 0x000e220000000000 */
[----:B------:R-:W5:Y:S01]  /*73d0*/  S2UR UR6, SR_CgaCtaId ;  /* 0x00000000000679c3 */ /* 0x000f620000008800 */
[----:B------:R-:W-:Y:S01]  /*73e0*/  SHF.R.U32.HI R2, RZ, 0x5, R19 ;  /* 0x00000005ff027819 */ /* 0x000fe20000011613 */
[----:B------:R-:W-:-:S06]  /*73f0*/  UMOV UR5, 0x400 ;  /* 0x0000040000057882 */ /* 0x000fcc0000000000 */
[----:B------:R-:W-:Y:S01]  /*7400*/  BAR.SYNC.DEFER_BLOCKING 0x0 ;  /* 0x0000000000007b1d */ /* 0x000fe20000010000 */
[----:B------:R-:W-:Y:S02]  /*7410*/  ISETP.NE.AND P0, PT, R19, RZ, PT ;  /* 0x000000ff1300720c */ /* 0x000fe40003f05270 */
[----:B------:R-:W-:Y:S02]  /*7420*/  PRMT R7, R11, 0x7610, R7 ;  /* 0x000076100b077816 */ /* 0x000fe40000000007 */
[----:B------:R-:W-:Y:S01]  /*7430*/  PRMT R18, R0, 0x7610, R18 ;  /* 0x0000761000127816 */ /* 0x000fe20000000012 */
[----:B-----5:R-:W-:Y:S01]  /*7440*/  ULEA UR5, UR6, UR5, 0x18 ;  /* 0x0000000506057291 */ /* 0x020fe2000f8ec0ff */
[----:B0-----:R-:W-:Y:S02]  /*7450*/  IMAD R4, R2, 0x120, R3 ;  /* 0x0000012002047824 */ /* 0x001fe400078e0203 */
[----:B------:R-:W0:Y:S02]  /*7460*/  S2R R2, SR_CTAID.X ;  /* 0x0000000000027919 */ /* 0x000e240000002500 */
[----:B------:R-:W-:Y:S01]  /*7470*/  IMAD R6, R3, 0x8, R4 ;  /* 0x0000000803067824 */ /* 0x000fe200078e0204 */
[----:B------:R-:W-:Y:S01]  /*7480*/  LEA R5, R4, UR5, 0x2 ;  /* 0x0000000504057c11 */ /* 0x000fe2000f8e10ff */
[----:B------:R-:W-:-:S02]  /*7490*/  UMOV UR5, 0x400 ;  /* 0x0000040000057882 */ /* 0x000fc40000000000 */
[----:B------:R-:W-:Y:S02]  /*74a0*/  ULEA UR5, UR6, UR5, 0x18 ;  /* 0x0000000506057291 */ /* 0x000fe4000f8ec0ff */
[--C-:B------:R-:W-:Y:S01]  /*74b0*/  IMAD R3, R3, 0x20, R5.reuse ;  /* 0x0000002003037824 */ /* 0x100fe200078e0205 */
[----:B------:R-:W5:Y:S01]  /*74c0*/  LDCU.64 UR6, c[0x0][0x398] ;  /* 0x00007300ff0677ac */ /* 0x000f620008000a00 */
[----:B---34-:R-:W-:Y:S02]  /*74d0*/  IMAD R8, R4, -0x2, R5 ;  /* 0xfffffffe04087824 */ /* 0x018fe400078e0205 */
[----:B------:R-:W-:Y:S01]  /*74e0*/  IMAD R6, R6, -0x2, R3 ;  /* 0xfffffffe06067824 */ /* 0x000fe200078e0203 */
[----:B------:R-:W3:Y:S01]  /*74f0*/  S2R R4, SR_TID.X ;  /* 0x0000000000047919 */ /* 0x000ee20000002100 */
[----:B------:R-:W0:Y:S03]  /*7500*/  @!P0 LDC R3, c[0x0][0x3b0] ;  /* 0x0000ec00ff038b82 */ /* 0x000e260000000800 */
[----:B------:R-:W-:Y:S04]  /*7510*/  STS.U16 [R6], R17 ;  /* 0x0000001106007388 */ /* 0x000fe80000000400 */
[----:B------:R-:W-:Y:S04]  /*7520*/  STS.U16 [R6+0x2], R16 ;  /* 0x0000021006007388 */ /* 0x000fe80000000400 */
[----:B------:R-:W-:Y:S04]  /*7530*/  STS.U16 [R6+0x4], R15 ;  /* 0x0000040f06007388 */ /* 0x000fe80000000400 */
[----:B------:R-:W-:Y:S04]  /*7540*/  STS.U16 [R6+0x6], R14 ;  /* 0x0000060e06007388 */ /* 0x000fe80000000400 */
[----:B------:R-:W-:Y:S04]  /*7550*/  STS.U16 [R6+0x8], R13 ;  /* 0x0000080d06007388 */ /* 0x000fe80000000400 */
[----:B------:R-:W-:Y:S01]  /*7560*/  STS.U16 [R6+0xa], R12 ;  /* 0x00000a0c06007388 */ /* 0x000fe20000000400 */
[----:B0-----:R-:W-:-:S03]  /*7570*/  @!P0 IMAD R0, R2, -0x900, R3 ;  /* 0xfffff70002008824 */ /* 0x001fc600078e0203 */
[----:B------:R-:W-:Y:S04]  /*7580*/  STS.U16 [R6+0xc], R7 ;  /* 0x00000c0706007388 */ /* 0x000fe80000000400 */
[----:B------:R-:W-:Y:S01]  /*7590*/  STS.U16 [R6+0xe], R10 ;  /* 0x00000e0a06007388 */ /* 0x000fe20000000400 */
[C---:B---3--:R-:W-:Y:S02]  /*75a0*/  LOP3.LUT R3, R4.reuse, 0x1f, RZ, 0xc0, !PT ;  /* 0x0000001f04037812 */ /* 0x048fe400078ec0ff */
[----:B------:R-:W-:Y:S01]  /*75b0*/  LOP3.LUT R4, R4, 0x3e0, RZ, 0xc0, !PT ;  /* 0x000003e004047812 */ /* 0x000fe200078ec0ff */
[----:B------:R0:W-:Y:S01]  /*75c0*/  STS.U16 [R6+0x10], R18 ;  /* 0x0000101206007388 */ /* 0x0001e20000000400 */
[----:B------:R-:W-:-:S03]  /*75d0*/  NOP ;  /* 0x0000000000007918 */ /* 0x000fc60000000000 */
[----:B------:R-:W-:Y:S01]  /*75e0*/  LDS.U16 R9, [R8] ;  /* 0x0000000008097984 */ /* 0x000fe20000000400 */
[----:B------:R-:W-:-:S03]  /*75f0*/  IMAD R4, R4, 0x9, R3 ;  /* 0x0000000904047824 */ /* 0x000fc600078e0203 */
[----:B------:R-:W-:Y:S04]  /*7600*/  LDS.U16 R11, [R8+0x40] ;  /* 0x00004000080b7984 */ /* 0x000fe80000000400 */
[----:B------:R-:W-:Y:S04]  /*7610*/  LDS.U16 R13, [R8+0x80] ;  /* 0x00008000080d7984 */ /* 0x000fe80000000400 */
[----:B------:R-:W-:Y:S04]  /*7620*/  LDS.U16 R15, [R8+0xc0] ;  /* 0x0000c000080f7984 */ /* 0x000fe80000000400 */
[----:B------:R-:W-:Y:S04]  /*7630*/  LDS.U16 R17, [R8+0x100] ;  /* 0x0001000008117984 */ /* 0x000fe80000000400 */
[----:B------:R-:W-:Y:S04]  /*7640*/  LDS.U16 R19, [R8+0x140] ;  /* 0x0001400008137984 */ /* 0x000fe80000000400 */
[----:B------:R-:W-:Y:S04]  /*7650*/  LDS.U16 R21, [R8+0x180] ;  /* 0x0001800008157984 */ /* 0x000fe80000000400 */
[----:B------:R-:W-:Y:S04]  /*7660*/  LDS.U16 R23, [R8+0x1c0] ;  /* 0x0001c00008177984 */ /* 0x000fe80000000400 */
[----:B------:R-:W-:Y:S04]  /*7670*/  LDS.U16 R25, [R8+0x200] ;  /* 0x0002000008197984 */ /* 0x000fe80000000400 */
[----:B------:R3:W-:Y:S01]  /*7680*/  @!P0 STS [UR5+0x1200], R0 ;  /* 0x00120000ff008988 */ /* 0x0007e20008000805 */
[----:B------:R-:W-:Y:S06]  /*7690*/  BAR.SYNC.DEFER_BLOCKING 0x0 ;  /* 0x0000000000007b1d */ /* 0x000fec0000010000 */
[----:B------:R-:W0:Y:S01]  /*76a0*/  S2R R5, SR_TID.X ;  /* 0x0000000000057919 */ /* 0x000e220000002100 */
[----:B------:R-:W4:Y:S01]  /*76b0*/  LDS R27, [UR5+0x1200] ;  /* 0x00120005ff1b7984 */ /* 0x000f220008000800 */
[----:B0-----:R-:W-:-:S02]  /*76c0*/  LOP3.LUT R6, R5, 0x3e0, RZ, 0xc0, !PT ;  /* 0x000003e005067812 */ /* 0x001fc400078ec0ff */
[----:B------:R-:W-:Y:S01]  /*76d0*/  LOP3.LUT R7, R5, 0x1f, RZ, 0xc0, !PT ;  /* 0x0000001f05077812 */ /* 0x000fe200078ec0ff */
[----:B------:R-:W-:Y:S02]  /*76e0*/  IMAD.MOV.U32 R5, RZ, RZ, RZ ;  /* 0x000000ffff057224 */ /* 0x000fe400078e00ff */
[----:B------:R-:W-:-:S04]  /*76f0*/  IMAD.WIDE.U32 R2, R2, 0x900, R4 ;  /* 0x0000090002027825 */ /* 0x000fc800078e0004 */
[----:B---3--:R-:W-:Y:S01]  /*7700*/  IMAD R0, R6, 0x9, R7 ;  /* 0x0000000906007824 */ /* 0x008fe200078e0207 */
[----:B-----5:R-:W-:-:S03]  /*7710*/  LEA R6, P0, R2, UR6, 0x1 ;  /* 0x0000000602067c11 */ /* 0x020fc6000f8008ff */
[----:B------:R-:W-:Y:S01]  /*7720*/  VIADD R8, R0, 0x20 ;  /* 0x0000002000087836 */ /* 0x000fe20000000000 */
[----:B------:R-:W-:Y:S01]  /*7730*/  LEA.HI.X R7, R2, UR7, R3, 0x1, P0 ;  /* 0x0000000702077c11 */ /* 0x000fe200080f0c03 */
[----:B------:R-:W-:Y:S01]  /*7740*/  VIADD R2, R0, 0x40 ;  /* 0x0000004000027836 */ /* 0x000fe20000000000 */
[-C--:B----4-:R-:W-:Y:S01]  /*7750*/  ISETP.GE.AND P6, PT, R4, R27.reuse, PT ;  /* 0x0000001b0400720c */ /* 0x090fe20003fc6270 */
[----:B------:R-:W-:Y:S01]  /*7760*/  VIADD R4, R0, 0x60 ;  /* 0x0000006000047836 */ /* 0x000fe20000000000 */
[-C--:B------:R-:W-:Y:S01]  /*7770*/  ISETP.GE.AND P0, PT, R8, R27.reuse, PT ;  /* 0x0000001b0800720c */ /* 0x080fe20003f06270 */
[----:B------:R-:W-:Y:S01]  /*7780*/  VIADD R8, R0, 0xa0 ;  /* 0x000000a000087836 */ /* 0x000fe20000000000 */
[-C--:B------:R-:W-:Y:S01]  /*7790*/  ISETP.GE.AND P1, PT, R2, R27.reuse, PT ;  /* 0x0000001b0200720c */ /* 0x080fe20003f26270 */
[----:B------:R-:W-:Y:S01]  /*77a0*/  VIADD R2, R0, 0x80 ;  /* 0x0000008000027836 */ /* 0x000fe20000000000 */
[-C--:B------:R-:W-:Y:S01]  /*77b0*/  ISETP.GE.AND P2, PT, R4, R27.reuse, PT ;  /* 0x0000001b0400720c */ /* 0x080fe20003f46270 */
[----:B------:R-:W-:Y:S01]  /*77c0*/  VIADD R4, R0, 0xc0 ;  /* 0x000000c000047836 */ /* 0x000fe20000000000 */
[----:B------:R-:W-:-:S02]  /*77d0*/  ISETP.GE.AND P4, PT, R8, R27, PT ;  /* 0x0000001b0800720c */ /* 0x000fc40003f86270 */
[-C--:B------:R-:W-:Y:S01]  /*77e0*/  ISETP.GE.AND P3, PT, R2, R27.reuse, PT ;  /* 0x0000001b0200720c */ /* 0x080fe20003f66270 */
[----:B------:R-:W-:Y:S01]  /*77f0*/  VIADD R2, R0, 0xe0 ;  /* 0x000000e000027836 */ /* 0x000fe20000000000 */
[-C--:B------:R-:W-:Y:S01]  /*7800*/  ISETP.GE.AND P5, PT, R4, R27.reuse, PT ;  /* 0x0000001b0400720c */ /* 0x080fe20003fa6270 */
[----:B------:R-:W-:Y:S01]  /*7810*/  VIADD R0, R0, 0x100 ;  /* 0x0000010000007836 */ /* 0x000fe20000000000 */
[----:B------:R0:W-:Y:S02]  /*7820*/  @!P6 STG.E.U16 desc[UR8][R6.64], R9 ;  /* 0x000000090600e986 */ /* 0x0001e4000c101508 */
[-C--:B------:R-:W-:Y:S02]  /*7830*/  ISETP.GE.AND P6, PT, R2, R27.reuse, PT ;  /* 0x0000001b0200720c */ /* 0x080fe40003fc6270 */
[----:B------:R0:W-:Y:S01]  /*7840*/  @!P0 STG.E.U16 desc[UR8][R6.64+0x40], R11 ;  /* 0x0000400b06008986 */ /* 0x0001e2000c101508 */
[----:B------:R-:W-:-:S03]  /*7850*/  ISETP.GE.AND P0, PT, R0, R27, PT ;  /* 0x0000001b0000720c */ /* 0x000fc60003f06270 */
[----:B------:R0:W-:Y:S04]  /*7860*/  @!P1 STG.E.U16 desc[UR8][R6.64+0x80], R13 ;  /* 0x0000800d06009986 */ /* 0x0001e8000c101508 */
[----:B------:R0:W-:Y:S04]  /*7870*/  @!P2 STG.E.U16 desc[UR8][R6.64+0xc0], R15 ;  /* 0x0000c00f0600a986 */ /* 0x0001e8000c101508 */
[----:B------:R0:W-:Y:S04]  /*7880*/  @!P3 STG.E.U16 desc[UR8][R6.64+0x100], R17 ;  /* 0x000100110600b986 */ /* 0x0001e8000c101508 */
[----:B------:R0:W-:Y:S04]  /*7890*/  @!P4 STG.E.U16 desc[UR8][R6.64+0x140], R19 ;  /* 0x000140130600c986 */ /* 0x0001e8000c101508 */
[----:B------:R0:W-:Y:S04]  /*78a0*/  @!P5 STG.E.U16 desc[UR8][R6.64+0x180], R21 ;  /* 0x000180150600d986 */ /* 0x0001e8000c101508 */
[----:B------:R0:W-:Y:S01]  /*78b0*/  @!P6 STG.E.U16 desc[UR8][R6.64+0x1c0], R23 ;  /* 0x0001c0170600e986 */ /* 0x0001e2000c101508 */
[----:B------:R-:W-:Y:S05]  /*78c0*/  @P0 EXIT ;  /* 0x000000000000094d */ /* 0x000fea0003800000 */
[----:B------:R-:W-:Y:S01]  /*78d0*/  STG.E.U16 desc[UR8][R6.64+0x200], R25 ;  /* 0x0002001906007986 */ /* 0x000fe2000c101508 */
[----:B------:R-:W-:Y:S05]  /*78e0*/  EXIT ;  /* 0x000000000000794d */ /* 0x000fea0003800000 */
.L_x_336:
[----:B------:R-:W-:Y:S01]  /*78f0*/  BSSY B1, `(.L_x_443) ;  /* 0x0000006000017945 */ /* 0x000fe20003800000 */
[----:B------:R-:W-:Y:S01]  /*7900*/  PLOP3.LUT P6, PT, P6, PT, PT, 0x8, 0x80 ;  /* 0x000000000080781c */ /* 0x000fe200037ce170 */
[----:B------:R-:W-:-:S12]  /*7910*/  IMAD.MOV.U32 R33, RZ, RZ, -0x1 ;  /* 0xffffffffff217424 */ /* 0x000fd800078e00ff */
[----:B------:R-:W-:Y:S05]  /*7920*/  WARPSYNC.COLLECTIVE R33, `(.L_x_444) ;  /* 0x0000000021087348 */ /* 0x000fea0003c00000 */
[----:B------:R-:W-:Y:S01]  /*7930*/  VOTE.ANY P6, P6 ;  /* 0x0000000000ff7806 */ /* 0x000fe200030c0100 */
[----:B------:R-:W-:-:S12]  /*7940*/  ENDCOLLECTIVE ;  /* 0x000000000000791b */ /* 0x000fd80003800000 */
.L_x_444:
[----:B------:R-:W-:Y:S05]  /*7950*/  BSYNC B1 ;  /* 0x0000000000017941 */ /* 0x000fea0003800000 */
.L_x_443:
[----:B------:R-:W-:Y:S05]  /*7960*/  BRA `(.L_x_445) ;  /* 0xffffffac00287947 */ /* 0x000fea000383ffff */
.L_x_338:
[----:B------:R-:W0:Y:S01]  /*7970*/  S2R R12, SR_GEMASK ;  /* 0x00000000000c7919 */ /* 0x000e220000003c00 */
[----:B------:R-:W-:Y:S01]  /*7980*/  BSSY B1, `(.L_x_446) ;  /* 0x0000006000017945 */ /* 0x000fe20003800000 */
[----:B------:R-:W-:Y:S01]  /*7990*/  PLOP3.LUT P6, PT, P6, PT, PT, 0x8, 0x80 ;  /* 0x000000000080781c */ /* 0x000fe200037ce170 */
[----:B------:R-:W-:-:S12]  /*79a0*/  IMAD.MOV.U32 R33, RZ, RZ, -0x1 ;  /* 0xffffffffff217424 */ /* 0x000fd800078e00ff */
[----:B0-----:R-:W-:Y:S05]  /*79b0*/  WARPSYNC.COLLECTIVE R33, `(.L_x_447) ;  /* 0x0000000021087348 */ /* 0x001fea0003c00000 */
[----:B------:R-:W-:Y:S01]  /*79c0*/  VOTE.ANY R33, PT, P6 ;  /* 0x0000000000217806 */ /* 0x000fe200030e0100 */
[----:B0-----:R-:W-:Y:S06]  /*79d0*/  ENDCOLLECTIVE ;  /* 0x000000000000791b */ /* 0x001fec0003800000 */
.L_x_447:
[----:B------:R-:W-:Y:S05]  /*79e0*/  BSYNC B1 ;  /* 0x0000000000017941 */ /* 0x000fea0003800000 */
.L_x_446:
[----:B------:R-:W-:Y:S01]  /*79f0*/  LOP3.LUT R33, R33, 0x80000000, R12, 0xec, !PT ;  /* 0x8000000021217812 */ /* 0x000fe200078eec0c */
[----:B------:R-:W-:Y:S01]  /*7a00*/  IMAD.MOV.U32 R24, RZ, RZ, 0x1 ;  /* 0x00000001ff187424 */ /* 0x000fe200078e00ff */
[----:B------:R-:W-:Y:S01]  /*7a10*/  PRMT R32, R14, 0x7610, R32 ;  /* 0x000076100e207816 */ /* 0x000fe20000000020 */
[--C-:B------:R-:W-:Y:S02]  /*7a20*/  IMAD.MOV.U32 R42, RZ, RZ, R15.reuse ;  /* 0x000000ffff2a7224 */ /* 0x100fe400078e000f */
[----:B------:R-:W-:Y:S02]  /*7a30*/  VIADD R12, R33, 0xffffffff ;  /* 0xffffffff210c7836 */ /* 0x000fe40000000000 */
[----:B------:R-:W-:-:S03]  /*7a40*/  IMAD.MOV.U32 R34, RZ, RZ, R15 ;  /* 0x000000ffff227224 */ /* 0x000fc600078e000f */
[----:B------:R-:W-:Y:S01]  /*7a50*/  LOP3.LUT R12, R33, R12, RZ, 0xc, !PT ;  /* 0x0000000c210c7212 */ /* 0x000fe200078e0cff */
[----:B------:R-:W-:-:S03]  /*7a60*/  IMAD.MOV.U32 R33, RZ, RZ, -0x1 ;  /* 0xffffffffff217424 */ /* 0x000fc600078e00ff */
[----:B------:R0:W1:Y:S02]  /*7a70*/  POPC R43, R12 ;  /* 0x0000000c002b7309 */ /* 0x0000640000000000 */
[----:B0-----:R-:W-:-:S07]  /*7a80*/  PRMT R12, R14, 0x7610, R0 ;  /* 0x000076100e0c7816 */ /* 0x001fce0000000000 */
[----:B-1----:R-:W-:Y:S05]  /*7a90*/  WARPSYNC.COLLECTIVE R33, `(.L_x_448) ;  /* 0x0000000021087348 */ /* 0x002fea0003c00000 */
[----:B-1----:R0:W1:Y:S02]  /*7aa0*/  SHFL.DOWN P6, R24, R42, R24, R43 ;  /* 0x080000182a187389 */ /* 0x00206400000c002b */
[----:B01----:R-:W-:Y:S05]  /*7ab0*/  ENDCOLLECTIVE ;  /* 0x000000000000791b */ /* 0x003fea0003800000 */
.L_x_448:
[----:B------:R-:W-:Y:S02]  /*7ac0*/  IMAD.MOV.U32 R42, RZ, RZ, R12 ;  /* 0x000000ffff2a7224 */ /* 0x000fe400078e000c */
[----:B------:R-:W-:Y:S02]  /*7ad0*/  IMAD.MOV.U32 R13, RZ, RZ, R24 ;  /* 0x000000ffff0d7224 */ /* 0x000fe400078e0018 */
[----:B------:R-:W-:-:S07]  /*7ae0*/  IMAD.MOV.U32 R24, RZ, RZ, 0x1 ;  /* 0x00000001ff187424 */ /* 0x000fce00078e00ff */
[----:B------:R-:W-:Y:S05]  /*7af0*/  WARPSYNC.COLLECTIVE R33, `(.L_x_449) ;  /* 0x0000000021087348 */ /* 0x000fea0003c00000 */
[----:B------:R0:W1:Y:S02]  /*7b00*/  SHFL.DOWN P6, R24, R42, R24, R43 ;  /* 0x080000182a187389 */ /* 0x00006400000c002b */
[----:B01----:R-:W-:Y:S05]  /*7b10*/  ENDCOLLECTIVE ;  /* 0x000000000000791b */ /* 0x003fea0003800000 */
.L_x_449:
[----:B------:R-:W-:Y:S01]  /*7b20*/  IMAD.MOV.U32 R37, RZ, RZ, R24 ;  /* 0x000000ffff257224 */ /* 0x000fe200078e0018 */
[----:B------:R-:W-:Y:S06]  /*7b30*/  BRA `(.L_x_450) ;  /* 0xffffffa800f07947 */ /* 0x000fec000383ffff */
.L_x_341:
[----:B------:R-:W-:Y:S01]  /*7b40*/  BSSY B1, `(.L_x_451) ;  /* 0x0000007000017945 */ /* 0x000fe20003800000 */
[----:B------:R-:W-:Y:S02]  /*7b50*/  IMAD.MOV.U32 R42, RZ, RZ, R34 ;  /* 0x000000ffff2a7224 */ /* 0x000fe400078e0022 */
[----:B------:R-:W-:Y:S02]  /*7b60*/  IMAD.MOV.U32 R24, RZ, RZ, 0x2 ;  /* 0x00000002ff187424 */ /* 0x000fe400078e00ff */
[----:B------:R-:W-:-:S07]  /*7b70*/  IMAD.MOV.U32 R33, RZ, RZ, -0x1 ;  /* 0xffffffffff217424 */ /* 0x000fce00078e00ff */
[----:B012---:R-:W-:Y:S05]  /*7b80*/  WARPSYNC.COLLECTIVE R33, `(.L_x_452) ;  /* 0x0000000021087348 */ /* 0x007fea0003c00000 */
[----:B------:R3:W4:Y:S02]  /*7b90*/  SHFL.DOWN P6, R24, R42, R24, R43 ;  /* 0x080000182a187389 */ /* 0x00072400000c002b */
[----:B01234-:R-:W-:Y:S05]  /*7ba0*/  ENDCOLLECTIVE ;  /* 0x000000000000791b */ /* 0x01ffea0003800000 */
.L_x_452:
[----:B------:R-:W-:Y:S05]  /*7bb0*/  BSYNC B1 ;  /* 0x0000000000017941 */ /* 0x000fea0003800000 */
.L_x_451:
[----:B------:R-:W-:Y:S02]  /*7bc0*/  IMAD.MOV.U32 R13, RZ, RZ, R24 ;  /* 0x000000ffff0d7224 */ /* 0x000fe400078e0018 */
[----:B------:R-:W-:Y:S02]  /*7bd0*/  IMAD.MOV.U32 R24, RZ, RZ, 0x2 ;  /* 0x00000002ff187424 */ /* 0x000fe400078e00ff */
[----:B------:R-:W-:Y:S02]  /*7be0*/  IMAD.MOV.U32 R42, RZ, RZ, R32 ;  /* 0x000000ffff2a7224 */ /* 0x000fe400078e0020 */
[----:B------:R-:W-:-:S07]  /*7bf0*/  IMAD.MOV.U32 R33, RZ, RZ, -0x1 ;  /* 0xffffffffff217424 */ /* 0x000fce00078e00ff */
[----:B------:R-:W-:Y:S05]  /*7c00*/  WARPSYNC.COLLECTIVE R33, `(.L_x_453) ;  /* 0x0000000021087348 */ /* 0x000fea0003c00000 */
[----:B------:R0:W1:Y:S02]  /*7c10*/  SHFL.DOWN P6, R24, R42, R24, R43 ;  /* 0x080000182a187389 */ /* 0x00006400000c002b */
[----:B01----:R-:W-:Y:S05]  /*7c20*/  ENDCOLLECTIVE ;  /* 0x000000000000791b */ /* 0x003fea0003800000 */
.L_x_453:
[----:B------:R-:W-:Y:S01]  /*7c30*/  IMAD.MOV.U32 R15, RZ, RZ, R24 ;  /* 0x000000ffff0f7224 */ /* 0x000fe200078e0018 */
[----:B------:R-:W-:Y:S06]  /*7c40*/  BRA `(.L_x_454) ;  /* 0xffffffa800d87947 */ /* 0x000fec000383ffff */
.L_x_344:
[----:B------:R-:W-:Y:S01]  /*7c50*/  BSSY B1, `(.L_x_455) ;  /* 0x0000007000017945 */ /* 0x000fe20003800000 */
[----:B------:R-:W-:Y:S02]  /*7c60*/  IMAD.MOV.U32 R42, RZ, RZ, R34 ;  /* 0x000000ffff2a7224 */ /* 0x000fe400078e0022 */
[----:B------:R-:W-:Y:S02]  /*7c70*/  IMAD.MOV.U32 R24, RZ, RZ, 0x4 ;  /* 0x00000004ff187424 */ /* 0x000fe400078e00ff */
[----:B------:R-:W-:-:S07]  /*7c80*/  IMAD.MOV.U32 R33, RZ, RZ, -0x1 ;  /* 0xffffffffff217424 */ /* 0x000fce00078e00ff */
[----:B0123--:R-:W-:Y:S05]  /*7c90*/  WARPSYNC.COLLECTIVE R33, `(.L_x_456) ;  /* 0x0000000021087348 */ /* 0x00ffea0003c00000 */
[----:B------:R4:W0:Y:S02]  /*7ca0*/  SHFL.DOWN P6, R24, R42, R24, R43 ;  /* 0x080000182a187389 */ /* 0x00082400000c002b */
[----:B01234-:R-:W-:Y:S05]  /*7cb0*/  ENDCOLLECTIVE ;  /* 0x000000000000791b */ /* 0x01ffea0003800000 */
.L_x_456:
[----:B------:R-:W-:Y:S05]  /*7cc0*/  BSYNC B1 ;  /* 0x0000000000017941 */ /* 0x000fea0003800000 */
.L_x_455:
[----:B------:R-:W-:Y:S02]  /*7cd0*/  IMAD.MOV.U32 R13, RZ, RZ, R24 ;  /* 0x000000ffff0d7224 */ /* 0x000fe400078e0018 */
[----:B------:R-:W-:Y:S02]  /*7ce0*/  IMAD.MOV.U32 R24, RZ, RZ, 0x4 ;  /* 0x00000004ff187424 */ /* 0x000fe400078e00ff */
[----:B------:R-:W-:Y:S02]  /*7cf0*/  IMAD.MOV.U32 R42, RZ, RZ, R32 ;  /* 0x000000ffff2a7224 */ /* 0x000fe400078e0020 */
[----:B------:R-:W-:-:S07]  /*7d00*/  IMAD.MOV.U32 R33, RZ, RZ, -0x1 ;  /* 0xffffffffff217424 */ /* 0x000fce00078e00ff */
[----:B------:R-:W-:Y:S05]  /*7d10*/  WARPSYNC.COLLECTIVE R33, `(.L_x_457) ;  /* 0x0000000021087348 */ /* 0x000fea0003c00000 */
[----:B------:R0:W1:Y:S02]  /*7d20*/  SHFL.DOWN P6, R24, R42, R24, R43 ;  /* 0x080000182a187389 */ /* 0x00006400000c002b */
[----:B01----:R-:W-:Y:S05]  /*7d30*/  ENDCOLLECTIVE ;  /* 0x000000000000791b */ /* 0x003fea0003800000 */
.L_x_457:
[----:B------:R-:W-:Y:S01]  /*7d40*/  IMAD.MOV.U32 R15, RZ, RZ, R24 ;  /* 0x000000ffff0f7224 */ /* 0x000fe200078e0018 */
[----:B------:R-:W-:Y:S06]  /*7d50*/  BRA `(.L_x_458) ;  /* 0xffffffa800c47947 */ /* 0x000fec000383ffff */
.L_x_347:
[----:B------:R-:W-:Y:S01]  /*7d60*/  BSSY B1, `(.L_x_459) ;  /* 0x0000007000017945 */ /* 0x000fe20003800000 */
[----:B------:R-:W-:Y:S02]  /*7d70*/  IMAD.MOV.U32 R42, RZ, RZ, R34 ;  /* 0x000000ffff2a7224 */ /* 0x000fe400078e0022 */
[----:B------:R-:W-:Y:S02]  /*7d80*/  IMAD.MOV.U32 R24, RZ, RZ, 0x8 ;  /* 0x00000008ff187424 */ /* 0x000fe400078e00ff */
[----:B------:R-:W-:-:S07]  /*7d90*/  IMAD.MOV.U32 R33, RZ, RZ, -0x1 ;  /* 0xffffffffff217424 */ /* 0x000fce00078e00ff */
[----:B01234-:R-:W-:Y:S05]  /*7da0*/  WARPSYNC.COLLECTIVE R33, `(.L_x_460) ;  /* 0x0000000021087348 */ /* 0x01ffea0003c00000 */
[----:B------:R0:W0:Y:S02]  /*7db0*/  SHFL.DOWN P6, R24, R42, R24, R43 ;  /* 0x080000182a187389 */ /* 0x00002400000c002b */
[----:B01234-:R-:W-:Y:S05]  /*7dc0*/  ENDCOLLECTIVE ;  /* 0x000000000000791b */ /* 0x01ffea0003800000 */
.L_x_460:
[----:B------:R-:W-:Y:S05]  /*7dd0*/  BSYNC B1 ;  /* 0x0000000000017941 */ /* 0x000fea0003800000 */
.L_x_459:
[----:B------:R-:W-:Y:S02]  /*7de0*/  IMAD.MOV.U32 R13, RZ, RZ, R24 ;  /* 0x000000ffff0d7224 */ /* 0x000fe400078e0018 */
[----:B------:R-:W-:Y:S02]  /*7df0*/  IMAD.MOV.U32 R24, RZ, RZ, 0x8 ;  /* 0x00000008ff187424 */ /* 0x000fe400078e00ff */
[----:B------:R-:W-:Y:S02]  /*7e00*/  IMAD.MOV.U32 R42, RZ, RZ, R32 ;  /* 0x000000ffff2a7224 */ /* 0x000fe400078e0020 */
[----:B------:R-:W-:-:S07]  /*7e10*/  IMAD.MOV.U32 R33, RZ, RZ, -0x1 ;  /* 0xffffffffff217424 */ /* 0x000fce00078e00ff */
[----:B------:R-:W-:Y:S05]  /*7e20*/  WARPSYNC.COLLECTIVE R33, `(.L_x_461) ;  /* 0x0000000021087348 */ /* 0x000fea0003c00000 */
[----:B------:R0:W1:Y:S02]  /*7e30*/  SHFL.DOWN P6, R24, R42, R24, R43 ;  /* 0x080000182a187389 */ /* 0x00006400000c002b */
[----:B01----:R-:W-:Y:S05]  /*7e40*/  ENDCOLLECTIVE ;  /* 0x000000000000791b */ /* 0x003fea0003800000 */
.L_x_461:
[----:B------:R-:W-:Y:S01]  /*7e50*/  IMAD.MOV.U32 R15, RZ, RZ, R24 ;  /* 0x000000ffff0f7224 */ /* 0x000fe200078e0018 */
[----:B------:R-:W-:Y:S06]  /*7e60*/  BRA `(.L_x_462) ;  /* 0xffffffa800b07947 */ /* 0x000fec000383ffff */
.L_x_350:
[----:B------:R-:W-:Y:S01]  /*7e70*/  BSSY B1, `(.L_x_463) ;  /* 0x0000007000017945 */ /* 0x000fe20003800000 */
[----:B------:R-:W-:Y:S02]  /*7e80*/  IMAD.MOV.U32 R42, RZ, RZ, R34 ;  /* 0x000000ffff2a7224 */ /* 0x000fe400078e0022 */
[----:B------:R-:W-:Y:S02]  /*7e90*/  IMAD.MOV.U32 R24, RZ, RZ, 0x10 ;  /* 0x00000010ff187424 */ /* 0x000fe400078e00ff */
[----:B------:R-:W-:-:S07]  /*7ea0*/  IMAD.MOV.U32 R33, RZ, RZ, -0x1 ;  /* 0xffffffffff217424 */ /* 0x000fce00078e00ff */
[----:B01234-:R-:W-:Y:S05]  /*7eb0*/  WARPSYNC.COLLECTIVE R33, `(.L_x_464) ;  /* 0x0000000021087348 */ /* 0x01ffea0003c00000 */
[----:B------:R0:W0:Y:S02]  /*7ec0*/  SHFL.DOWN P6, R24, R42, R24, R43 ;  /* 0x080000182a187389 */ /* 0x00002400000c002b */
[----:B01234-:R-:W-:Y:S05]  /*7ed0*/  ENDCOLLECTIVE ;  /* 0x000000000000791b */ /* 0x01ffea0003800000 */
.L_x_464:
[----:B------:R-:W-:Y:S05]  /*7ee0*/  BSYNC B1 ;  /* 0x0000000000017941 */ /* 0x000fea0003800000 */
.L_x_463:
[----:B------:R-:W-:Y:S02]  /*7ef0*/  IMAD.MOV.U32 R15, RZ, RZ, R24 ;  /* 0x000000ffff0f7224 */ /* 0x000fe400078e0018 */
[----:B------:R-:W-:Y:S02]  /*7f00*/  IMAD.MOV.U32 R24, RZ, RZ, 0x10 ;  /* 0x00000010ff187424 */ /* 0x000fe400078e00ff */
[----:B------:R-:W-:Y:S02]  /*7f10*/  IMAD.MOV.U32 R42, RZ, RZ, R32 ;  /* 0x000000ffff2a7224 */ /* 0x000fe400078e0020 */
[----:B------:R-:W-:-:S07]  /*7f20*/  IMAD.MOV.U32 R33, RZ, RZ, -0x1 ;  /* 0xffffffffff217424 */ /* 0x000fce00078e00ff */
[----:B------:R-:W-:Y:S05]  /*7f30*/  WARPSYNC.COLLECTIVE R33, `(.L_x_465) ;  /* 0x0000000021087348 */ /* 0x000fea0003c00000 */
[----:B------:R0:W1:Y:S02]  /*7f40*/  SHFL.DOWN P6, R24, R42, R24, R43 ;  /* 0x080000182a187389 */ /* 0x00006400000c002b */
[----:B01----:R-:W-:Y:S05]  /*7f50*/  ENDCOLLECTIVE ;  /* 0x000000000000791b */ /* 0x003fea0003800000 */
.L_x_465:
[----:B------:R-:W-:Y:S01]  /*7f60*/  IMAD.MOV.U32 R37, RZ, RZ, R24 ;  /* 0x000000ffff257224 */ /* 0x000fe200078e0018 */
[----:B------:R-:W-:Y:S06]  /*7f70*/  BRA `(.L_x_466) ;  /* 0xffffffa8009c7947 */ /* 0x000fec000383ffff */
.L_x_353:
[----:B------:R-:W-:Y:S01]  /*7f80*/  BSSY B1, `(.L_x_467) ;  /* 0x0000005000017945 */ /* 0x000fe20003800000 */
[----:B------:R-:W-:-:S07]  /*7f90*/  IMAD.MOV.U32 R33, RZ, RZ, -0x1 ;  /* 0xffffffffff217424 */ /* 0x000fce00078e00ff */
[----:B0-234-:R-:W-:Y:S05]  /*7fa0*/  WARPSYNC.COLLECTIVE R33, `(.L_x_468) ;  /* 0x0000000021087348 */ /* 0x01dfea0003c00000 */
[----:B------:R-:W-:Y:S01]  /*7fb0*/  VOTE.ALL P6, P6 ;  /* 0x0000000000ff7806 */ /* 0x000fe200030c0000 */
[----:B0-234-:R-:W-:-:S12]  /*7fc0*/  ENDCOLLECTIVE ;  /* 0x000000000000791b */ /* 0x01dfd80003800000 */
.L_x_468:
[----:B------:R-:W-:Y:S05]  /*7fd0*/  BSYNC B1 ;  /* 0x0000000000017941 */ /* 0x000fea0003800000 */
.L_x_467:
[----:B------:R-:W-:Y:S05]  /*7fe0*/  BRA `(.L_x_469) ;  /* 0xffffffa800c47947 */ /* 0x000fea000383ffff */
.L_x_355:
[----:B------:R-:W-:Y:S01]  /*7ff0*/  BSSY B1, `(.L_x_470) ;  /* 0x0000006000017945 */ /* 0x000fe20003800000 */
[----:B------:R-:W-:Y:S01]  /*8000*/  PLOP3.LUT P6, PT, P6, PT, PT, 0x8, 0x80 ;  /* 0x000000000080781c */ /* 0x000fe200037ce170 */
[----:B------:R-:W-:-:S12]  /*8010*/  IMAD.MOV.U32 R33, RZ, RZ, -0x1 ;  /* 0xffffffffff217424 */ /* 0x000fd800078e00ff */
[----:B--234-:R-:W-:Y:S05]  /*8020*/  WARPSYNC.COLLECTIVE R33, `(.L_x_471) ;  /* 0x0000000021087348 */ /* 0x01cfea0003c00000 */
[----:B------:R-:W-:Y:S01]  /*8030*/  VOTE.ANY P6, P6 ;  /* 0x0000000000ff7806 */ /* 0x000fe200030c0100 */
[----:B--234-:R-:W-:-:S12]  /*8040*/  ENDCOLLECTIVE ;  /* 0x000000000000791b */ /* 0x01cfd80003800000 */
.L_x_471:
[----:B------:R-:W-:Y:S05]  /*8050*/  BSYNC B1 ;  /* 0x0000000000017941 */ /* 0x000fea0003800000 */
.L_x_470:
[----:B------:R-:W-:Y:S05]  /*8060*/  BRA `(.L_x_472) ;  /* 0xffffffa800cc7947 */ /* 0x000fea000383ffff */
.L_x_357:
[----:B------:R-:W-:Y:S01]  /*8070*/  BSSY B1, `(.L_x_473) ;  /* 0x0000008000017945 */ /* 0x000fe20003800000 */
[C---:B------:R-:W-:Y:S01]  /*8080*/  PRMT R15, R24.reuse, 0x7610, R15 ;  /* 0x00007610180f7816 */ /* 0x040fe2000000000f */
[----:B------:R-:W-:Y:S01]  /*8090*/  IMAD.MOV.U32 R33, RZ, RZ, -0x1 ;  /* 0xffffffffff217424 */ /* 0x000fe200078e00ff */
[----:B------:R-:W-:Y:S02]  /*80a0*/  PRMT R37, R24, 0x7610, R37 ;  /* 0x0000761018257816 */ /* 0x000fe40000000025 */
[----:B------:R-:W-:-:S13]  /*80b0*/  PLOP3.LUT P6, PT, P6, PT, PT, 0x8, 0x80 ;  /* 0x000000000080781c */ /* 0x000fda00037ce170 */
[----:B--234-:R-:W-:Y:S05]  /*80c0*/  WARPSYNC.COLLECTIVE R33, `(.L_x_474) ;  /* 0x0000000021087348 */ /* 0x01cfea0003c00000 */
[----:B------:R-:W-:Y:S01]  /*80d0*/  VOTE.ANY R33, PT, P6 ;  /* 0x0000000000217806 */ /* 0x000fe200030e0100 */
[----:B--234-:R-:W-:Y:S06]  /*80e0*/  ENDCOLLECTIVE ;  /* 0x000000000000791b */ /* 0x01cfec0003800000 */
.L_x_474:
[----:B------:R-:W-:Y:S05]  /*80f0*/  BSYNC B1 ;  /* 0x0000000000017941 */ /* 0x000fea0003800000 */
.L_x_473:
[----:B------:R-:W0:Y:S01]  /*8100*/  S2R R42, SR_GEMASK ;  /* 0x00000000002a7919 */ /* 0x000e220000003c00 */
[----:B------:R-:W-:Y:S01]  /*8110*/  IMAD.MOV.U32 R24, RZ, RZ, 0x1 ;  /* 0x00000001ff187424 */ /* 0x000fe200078e00ff */
[----:B0-----:R-:W-:Y:S01]  /*8120*/  LOP3.LUT R33, R33, 0x80000000, R42, 0xec, !PT ;  /* 0x8000000021217812 */ /* 0x001fe200078eec2a */
[----:B------:R-:W-:-:S04]  /*8130*/  IMAD.MOV.U32 R42, RZ, RZ, R25 ;  /* 0x000000ffff2a7224 */ /* 0x000fc800078e0019 */
[----:B------:R-:W-:-:S05]  /*8140*/  VIADD R14, R33, 0xffffffff ;  /* 0xffffffff210e7836 */ /* 0x000fca0000000000 */
[----:B------:R-:W-:Y:S01]  /*8150*/  LOP3.LUT R14, R33, R14, RZ, 0xc, !PT ;  /* 0x0000000e210e7212 */ /* 0x000fe200078e0cff */
[----:B------:R-:W-:-:S03]  /*8160*/  IMAD.MOV.U32 R33, RZ, RZ, -0x1 ;  /* 0xffffffffff217424 */ /* 0x000fc600078e00ff */
[----:B------:R0:W1:Y:S04]  /*8170*/  POPC R43, R14 ;  /* 0x0000000e002b7309 */ /* 0x0000680000000000 */
[----:B01----:R-:W-:Y:S05]  /*8180*/  WARPSYNC.COLLECTIVE R33, `(.L_x_475) ;  /* 0x0000000021087348 */ /* 0x003fea0003c00000 */
[----:B-1----:R1:W2:Y:S02]  /*8190*/  SHFL.DOWN P6, R24, R42, R24, R43 ;  /* 0x080000182a187389 */ /* 0x0022a400000c002b */
[----:B012---:R-:W-:Y:S05]  /*81a0*/  ENDCOLLECTIVE ;  /* 0x000000000000791b */ /* 0x007fea0003800000 */
.L_x_475:
[----:B------:R-:W-:Y:S02]  /*81b0*/  IMAD.MOV.U32 R42, RZ, RZ, R37 ;  /* 0x000000ffff2a7224 */ /* 0x000fe400078e0025 */
[----:B------:R-:W-:Y:S02]  /*81c0*/  IMAD.MOV.U32 R14, RZ, RZ, R24 ;  /* 0x000000ffff0e7224 */ /* 0x000fe400078e0018 */
[----:B------:R-:W-:-:S07]  /*81d0*/  IMAD.MOV.U32 R24, RZ, RZ, 0x1 ;  /* 0x00000001ff187424 */ /* 0x000fce00078e00ff */
[----:B------:R-:W-:Y:S05]  /*81e0*/  WARPSYNC.COLLECTIVE R33, `(.L_x_476) ;  /* 0x0000000021087348 */ /* 0x000fea0003c00000 */
[----:B------:R0:W1:Y:S02]  /*81f0*/  SHFL.DOWN P6, R24, R42, R24, R43 ;  /* 0x080000182a187389 */ /* 0x00006400000c002b */
[----:B01----:R-:W-:Y:S05]  /*8200*/  ENDCOLLECTIVE ;  /* 0x000000000000791b */ /* 0x003fea0003800000 */
.L_x_476:
[----:B------:R-:W-:Y:S01]  /*8210*/  IMAD.MOV.U32 R33, RZ, RZ, R24 ;  /* 0x000000ffff217224 */ /* 0x000fe200078e0018 */
[----:B------:R-:W-:Y:S06]  /*8220*/  BRA `(.L_x_477) ;  /* 0xffffffa800947947 */ /* 0x000fec000383ffff */
.L_x_360:
[----:B------:R-:W-:Y:S01]  /*8230*/  BSSY B1, `(.L_x_478) ;  /* 0x0000007000017945 */ /* 0x000fe20003800000 */
[----:B------:R-:W-:Y:S02]  /*8240*/  IMAD.MOV.U32 R42, RZ, RZ, R25 ;  /* 0x000000ffff2a7224 */ /* 0x000fe400078e0019 */
[----:B------:R-:W-:Y:S02]  /*8250*/  IMAD.MOV.U32 R24, RZ, RZ, 0x2 ;  /* 0x00000002ff187424 */ /* 0x000fe400078e00ff */
[----:B--2---:R-:W-:-:S07]  /*8260*/  IMAD.MOV.U32 R33, RZ, RZ, -0x1 ;  /* 0xffffffffff217424 */ /* 0x004fce00078e00ff */
[----:B01----:R-:W-:Y:S05]  /*8270*/  WARPSYNC.COLLECTIVE R33, `(.L_x_479) ;  /* 0x0000000021087348 */ /* 0x003fea0003c00000 */
[----:B------:R2:W3:Y:S02]  /*8280*/  SHFL.DOWN P6, R24, R42, R24, R43 ;  /* 0x080000182a187389 */ /* 0x0004e400000c002b */
[----:B0123--:R-:W-:Y:S05]  /*8290*/  ENDCOLLECTIVE ;  /* 0x000000000000791b */ /* 0x00ffea0003800000 */
.L_x_479:
[----:B------:R-:W-:Y:S05]  /*82a0*/  BSYNC B1 ;  /* 0x0000000000017941 */ /* 0x000fea0003800000 */
.L_x_478:
[----:B------:R-:W-:Y:S02]  /*82b0*/  IMAD.MOV.U32 R14, RZ, RZ, R24 ;  /* 0x000000ffff0e7224 */ /* 0x000fe400078e0018 */
[----:B------:R-:W-:Y:S02]  /*82c0*/  IMAD.MOV.U32 R24, RZ, RZ, 0x2 ;  /* 0x00000002ff187424 */ /* 0x000fe400078e00ff */
[----:B------:R-:W-:Y:S02]  /*82d0*/  IMAD.MOV.U32 R42, RZ, RZ, R38 ;  /* 0x000000ffff2a7224 */ /* 0x000fe400078e0026 */
[----:B------:R-:W-:-:S07]  /*82e0*/  IMAD.MOV.U32 R33, RZ, RZ, -0x1 ;  /* 0xffffffffff217424 */ /* 0x000fce00078e00ff */
[----:B------:R-:W-:Y:S05]  /*82f0*/  WARPSYNC.COLLECTIVE R33, `(.L_x_480) ;  /* 0x0000000021087348 */ /* 0x000fea0003c00000 */
[----:B------:R0:W1:Y:S02]  /*8300*/  SHFL.DOWN P6, R24, R42, R24, R43 ;  /* 0x080000182a187389 */ /* 0x00006400000c002b */
[----:B01----:R-:W-:Y:S05]  /*8310*/  ENDCOLLECTIVE ;  /* 0x000000000000791b */ /* 0x003fea0003800000 */
.L_x_480:
[----:B------:R-:W-:Y:S05]  /*8320*/  BRA `(.L_x_481) ;  /* 0xffffffa800847947 */ /* 0x000fea000383ffff */
.L_x_363:
[----:B------:R-:W-:Y:S01]  /*8330*/  BSSY B1, `(.L_x_482) ;  /* 0x0000007000017945 */ /* 0x000fe20003800000 */
[----:B------:R-:W-:Y:S02]  /*8340*/  IMAD.MOV.U32 R42, RZ, RZ, R25 ;  /* 0x000000ffff2a7224 */ /* 0x000fe400078e0019 */
[----:B----4-:R-:W-:Y:S02]  /*8350*/  IMAD.MOV.U32 R24, RZ, RZ, 0x4 ;  /* 0x00000004ff187424 */ /* 0x010fe400078e00ff */
[----:B------:R-:W-:-:S07]  /*8360*/  IMAD.MOV.U32 R33, RZ, RZ, -0x1 ;  /* 0xffffffffff217424 */ /* 0x000fce00078e00ff */
[----:B01-3--:R-:W-:Y:S05]  /*8370*/  WARPSYNC.COLLECTIVE R33, `(.L_x_483) ;  /* 0x0000000021087348 */ /* 0x00bfea0003c00000 */
[----:B------:R2:W4:Y:S02]  /*8380*/  SHFL.DOWN P6, R24, R42, R24, R43 ;  /* 0x080000182a187389 */ /* 0x00052400000c002b */
[----:B01234-:R-:W-:Y:S05]  /*8390*/  ENDCOLLECTIVE ;  /* 0x000000000000791b */ /* 0x01ffea0003800000 */
.L_x_483:
[----:B------:R-:W-:Y:S05]  /*83a0*/  BSYNC B1 ;  /* 0x0000000000017941 */ /* 0x000fea0003800000 */
.L_x_482:
[----:B------:R-:W-:Y:S02]  /*83b0*/  IMAD.MOV.U32 R14, RZ, RZ, R24 ;  /* 0x000000ffff0e7224 */ /* 0x000fe400078e0018 */
[----:B------:R-:W-:Y:S02]  /*83c0*/  IMAD.MOV.U32 R24, RZ, RZ, 0x4 ;  /* 0x00000004ff187424 */ /* 0x000fe400078e00ff */
[----:B------:R-:W-:Y:S02]  /*83d0*/  IMAD.MOV.U32 R42, RZ, RZ, R39 ;  /* 0x000000ffff2a7224 */ /* 0x000fe400078e0027 */
[----:B------:R-:W-:-:S07]  /*83e0*/  IMAD.MOV.U32 R33, RZ, RZ, -0x1 ;  /* 0xffffffffff217424 */ /* 0x000fce00078e00ff */
[----:B------:R-:W-:Y:S05]  /*83f0*/  WARPSYNC.COLLECTIVE R33, `(.L_x_484) ;  /* 0x0000000021087348 */ /* 0x000fea0003c00000 */
[----:B------:R0:W1:Y:S02]  /*8400*/  SHFL.DOWN P6, R24, R42, R24, R43 ;  /* 0x080000182a187389 */ /* 0x00006400000c002b */
[----:B01----:R-:W-:Y:S05]  /*8410*/  ENDCOLLECTIVE ;  /* 0x000000000000791b */ /* 0x003fea0003800000 */
.L_x_484:
[----:B------:R-:W-:Y:S05]  /*8420*/  BRA `(.L_x_485) ;  /* 0xffffffa800787947 */ /* 0x000fea000383ffff */
.L_x_366:
[----:B------:R-:W-:Y:S01]  /*8430*/  BSSY B1, `(.L_x_486) ;  /* 0x0000007000017945 */ /* 0x000fe20003800000 */
[----:B------:R-:W-:Y:S02]  /*8440*/  IMAD.MOV.U32 R42, RZ, RZ, R25 ;  /* 0x000000ffff2a7224 */ /* 0x000fe400078e0019 */
[----:B----4-:R-:W-:Y:S02]  /*8450*/  IMAD.MOV.U32 R24, RZ, RZ, 0x8 ;  /* 0x00000008ff187424 */ /* 0x010fe400078e00ff */
[----:B------:R-:W-:-:S07]  /*8460*/  IMAD.MOV.U32 R33, RZ, RZ, -0x1 ;  /* 0xffffffffff217424 */ /* 0x000fce00078e00ff */
[----:B0123--:R-:W-:Y:S05]  /*8470*/  WARPSYNC.COLLECTIVE R33, `(.L_x_487) ;  /* 0x0000000021087348 */ /* 0x00ffea0003c00000 */
[----:B------:R4:W0:Y:S02]  /*8480*/  SHFL.DOWN P6, R24, R42, R24, R43 ;  /* 0x080000182a187389 */ /* 0x00082400000c002b */
[----:B01234-:R-:W-:Y:S05]  /*8490*/  ENDCOLLECTIVE ;  /* 0x000000000000791b */ /* 0x01ffea0003800000 */
.L_x_487:
[----:B------:R-:W-:Y:S05]  /*84a0*/  BSYNC B1 ;  /* 0x0000000000017941 */ /* 0x000fea0003800000 */
.L_x_486:
[----:B------:R-:W-:Y:S02]  /*84b0*/  IMAD.MOV.U32 R14, RZ, RZ, R24 ;  /* 0x000000ffff0e7224 */ /* 0x000fe400078e0018 */
[----:B------:R-:W-:Y:S02]  /*84c0*/  IMAD.MOV.U32 R24, RZ, RZ, 0x8 ;  /* 0x00000008ff187424 */ /* 0x000fe400078e00ff */
[----:B------:R-:W-:Y:S02]  /*84d0*/  IMAD.MOV.U32 R42, RZ, RZ, R40 ;  /* 0x000000ffff2a7224 */ /* 0x000fe400078e0028 */
[----:B------:R-:W-:-:S07]  /*84e0*/  IMAD.MOV.U32 R33, RZ, RZ, -0x1 ;  /* 0xffffffffff217424 */ /* 0x000fce00078e00ff */
[----:B------:R-:W-:Y:S05]  /*84f0*/  WARPSYNC.COLLECTIVE R33, `(.L_x_488) ;  /* 0x0000000021087348 */ /* 0x000fea0003c00000 */
[----:B------:R0:W1:Y:S02]  /*8500*/  SHFL.DOWN P6, R24, R42, R24, R43 ;  /* 0x080000182a187389 */ /* 0x00006400000c002b */
[----:B01----:R-:W-:Y:S05]  /*8510*/  ENDCOLLECTIVE ;  /* 0x000000000000791b */ /* 0x003fea0003800000 */
.L_x_488:
[----:B------:R-:W-:Y:S05]  /*8520*/  BRA `(.L_x_489) ;  /* 0xffffffa8006c7947 */ /* 0x000fea000383ffff */
.L_x_369:
[----:B------:R-:W-:Y:S01]  /*8530*/  BSSY B1, `(.L_x_490) ;  /* 0x0000007000017945 */ /* 0x000fe20003800000 */
[----:B------:R-:W-:Y:S02]  /*8540*/  IMAD.MOV.U32 R42, RZ, RZ, R25 ;  /* 0x000000ffff2a7224 */ /* 0x000fe400078e0019 */
[----:B----4-:R-:W-:Y:S02]  /*8550*/  IMAD.MOV.U32 R24, RZ, RZ, 0x10 ;  /* 0x00000010ff187424 */ /* 0x010fe400078e00ff */
[----:B------:R-:W-:-:S07]  /*8560*/  IMAD.MOV.U32 R33, RZ, RZ, -0x1 ;  /* 0xffffffffff217424 */ /* 0x000fce00078e00ff */
[----:B0123--:R-:W-:Y:S05]  /*8570*/  WARPSYNC.COLLECTIVE R33, `(.L_x_491) ;  /* 0x0000000021087348 */ /* 0x00ffea0003c00000 */
[----:B------:R4:W0:Y:S02]  /*8580*/  SHFL.DOWN P6, R24, R42, R24, R43 ;  /* 0x080000182a187389 */ /* 0x00082400000c002b */
[----:B01234-:R-:W-:Y:S05]  /*8590*/  ENDCOLLECTIVE ;  /* 0x000000000000791b */ /* 0x01ffea0003800000 */
.L_x_491:
[----:B------:R-:W-:Y:S05]  /*85a0*/  BSYNC B1 ;  /* 0x0000000000017941 */ /* 0x000fea0003800000 */
.L_x_490:
[----:B------:R-:W-:Y:S02]  /*85b0*/  IMAD.MOV.U32 R14, RZ, RZ, R24 ;  /* 0x000000ffff0e7224 */ /* 0x000fe400078e0018 */
[----:B------:R-:W-:Y:S02]  /*85c0*/  IMAD.MOV.U32 R24, RZ, RZ, 0x10 ;  /* 0x00000010ff187424 */ /* 0x000fe400078e00ff */
[----:B------:R-:W-:Y:S02]  /*85d0*/  IMAD.MOV.U32 R42, RZ, RZ, R41 ;  /* 0x000000ffff2a7224 */ /* 0x000fe400078e0029 */
[----:B------:R-:W-:-:S07]  /*85e0*/  IMAD.MOV.U32 R33, RZ, RZ, -0x1 ;  /* 0xffffffffff217424 */ /* 0x000fce00078e00ff */
[----:B------:R-:W-:Y:S05]  /*85f0*/  WARPSYNC.COLLECTIVE R33, `(.L_x_492) ;  /* 0x0000000021087348 */ /* 0x000fea0003c00000 */
[----:B------:R0:W1:Y:S02]  /*8600*/  SHFL.DOWN P6, R24, R42, R24, R43 ;  /* 0x080000182a187389 */ /* 0x00006400000c002b */
[----:B01----:R-:W-:Y:S05]  /*8610*/  ENDCOLLECTIVE ;  /* 0x000000000000791b */ /* 0x003fea0003800000 */
.L_x_492:
[----:B------:R-:W-:Y:S05]  /*8620*/  BRA `(.L_x_493) ;  /* 0xffffffa800607947 */ /* 0x000fea000383ffff */
.L_x_372:
[----:B------:R-:W-:Y:S01]  /*8630*/  BSSY B1, `(.L_x_494) ;  /* 0x0000005000017945 */ /* 0x000fe20003800000 */
[----:B------:R-:W-:-:S07]  /*8640*/  IMAD.MOV.U32 R33, RZ, RZ, -0x1 ;  /* 0xffffffffff217424 */ /* 0x000fce00078e00ff */
[----:B01234-:R-:W-:Y:S05]  /*8650*/  WARPSYNC.COLLECTIVE R33, `(.L_x_495) ;  /* 0x0000000021087348 */ /* 0x01ffea0003c00000 */
[----:B------:R-:W-:Y:S01]  /*8660*/  VOTE.ALL P6, P6 ;  /* 0x0000000000ff7806 */ /* 0x000fe200030c0000 */
[----:B01234-:R-:W-:-:S12]  /*8670*/  ENDCOLLECTIVE ;  /* 0x000000000000791b */ /* 0x01ffd80003800000 */
.L_x_495:
[----:B------:R-:W-:Y:S05]  /*8680*/  BSYNC B1 ;  /* 0x0000000000017941 */ /* 0x000fea0003800000 */
.L_x_494:
[----:B------:R-:W-:Y:S05]  /*8690*/  BRA `(.L_x_496) ;  /* 0xffffffa800847947 */ /* 0x000fea000383ffff */
.L_x_403:
[----:B------:R-:W-:Y:S01]  /*86a0*/  BSSY B1, `(.L_x_497) ;  /* 0x0000006000017945 */ /* 0x000fe20003800000 */
[----:B------:R-:W-:Y:S01]  /*86b0*/  PLOP3.LUT P6, PT, P6, PT, PT, 0x8, 0x80 ;  /* 0x000000000080781c */ /* 0x000fe200037ce170 */
[----:B------:R-:W-:-:S12]  /*86c0*/  IMAD.MOV.U32 R33, RZ, RZ, -0x1 ;  /* 0xffffffffff217424 */ /* 0x000fd800078e00ff */
[----:B------:R-:W-:Y:S05]  /*86d0*/  WARPSYNC.COLLECTIVE R33, `(.L_x_498) ;  /* 0x0000000021087348 */ /* 0x000fea0003c00000 */
[----:B------:R-:W-:Y:S01]  /*86e0*/  VOTE.ANY P6, P6 ;  /* 0x0000000000ff7806 */ /* 0x000fe200030c0100 */
[----:B------:R-:W-:-:S12]  /*86f0*/  ENDCOLLECTIVE ;  /* 0x000000000000791b */ /* 0x000fd80003800000 */
.L_x_498:
[----:B------:R-:W-:Y:S05]  /*8700*/  BSYNC B1 ;  /* 0x0000000000017941 */ /* 0x000fea0003800000 */
.L_x_497:
[----:B------:R-:W-:Y:S05]  /*8710*/  BRA `(.L_x_499) ;  /* 0xffffffdc00b07947 */ /* 0x000fea000383ffff */
.L_x_405:
[----:B------:R-:W-:Y:S01]  /*8720*/  BSSY B1, `(.L_x_500) ;  /* 0x0000006000017945 */ /* 0x000fe20003800000 */
[----:B------:R-:W-:Y:S01]  /*8730*/  PLOP3.LUT P6, PT, P6, PT, PT, 0x8, 0x80 ;  /* 0x000000000080781c */ /* 0x000fe200037ce170 */
[----:B------:R-:W-:-:S12]  /*8740*/  IMAD.MOV.U32 R33, RZ, RZ, -0x1 ;  /* 0xffffffffff217424 */ /* 0x000fd800078e00ff */
[----:B------:R-:W-:Y:S05]  /*8750*/  WARPSYNC.COLLECTIVE R33, `(.L_x_501) ;  /* 0x0000000021087348 */ /* 0x000fea0003c00000 */
[----:B------:R-:W-:Y:S01]  /*8760*/  VOTE.ANY R33, PT, P6 ;  /* 0x0000000000217806 */ /* 0x000fe200030e0100 */
[----:B------:R-:W-:Y:S06]  /*8770*/  ENDCOLLECTIVE ;  /* 0x000000000000791b */ /* 0x000fec0003800000 */
.L_x_501:
[----:B------:R-:W-:Y:S05]  /*8780*/  BSYNC B1 ;  /* 0x0000000000017941 */ /* 0x000fea0003800000 */
.L_x_500:
[----:B------:R-:W0:Y:S01]  /*8790*/  S2R R26, SR_GEMASK ;  /* 0x00000000001a7919 */ /* 0x000e220000003c00 */
[----:B------:R-:W-:Y:S01]  /*87a0*/  IMAD.MOV.U32 R24, RZ, RZ, 0x1 ;  /* 0x00000001ff187424 */ /* 0x000fe200078e00ff */
[----:B------:R-:W-:Y:S01]  /*87b0*/  PRMT R4, R4, 0x7610, R0 ;  /* 0x0000761004047816 */ /* 0x000fe20000000000 */
[--C-:B------:R-:W-:Y:S02]  /*87c0*/  IMAD.MOV.U32 R42, RZ, RZ, R5.reuse ;  /* 0x000000ffff2a7224 */ /* 0x100fe400078e0005 */
[----:B------:R-:W-:Y:S01]  /*87d0*/  IMAD.MOV.U32 R31, RZ, RZ, R5 ;  /* 0x000000ffff1f7224 */ /* 0x000fe200078e0005 */
[----:B------:R-:W-:Y:S02]  /*87e0*/  PRMT R30, R4, 0x7610, R30 ;  /* 0x00007610041e7816 */ /* 0x000fe4000000001e */
[----:B0-----:R-:W-:-:S05]  /*87f0*/  LOP3.LUT R33, R33, 0x80000000, R26, 0xec, !PT ;  /* 0x8000000021217812 */ /* 0x001fca00078eec1a */
[----:B------:R-:W-:-:S05]  /*8800*/  VIADD R6, R33, 0xffffffff ;  /* 0xffffffff21067836 */ /* 0x000fca0000000000 */
[----:B------:R-:W-:Y:S01]  /*8810*/  LOP3.LUT R6, R33, R6, RZ, 0xc, !PT ;  /* 0x0000000621067212 */ /* 0x000fe200078e0cff */
[----:B------:R-:W-:-:S03]  /*8820*/  IMAD.MOV.U32 R33, RZ, RZ, -0x1 ;  /* 0xffffffffff217424 */ /* 0x000fc600078e00ff */
[----:B------:R0:W1:Y:S04]  /*8830*/  POPC R43, R6 ;  /* 0x00000006002b7309 */ /* 0x0000680000000000 */
[----:B01----:R-:W-:Y:S05]  /*8840*/  WARPSYNC.COLLECTIVE R33, `(.L_x_502) ;  /* 0x0000000021087348 */ /* 0x003fea0003c00000 */
[----:B-1----:R1:W2:Y:S02]  /*8850*/  SHFL.DOWN P6, R24, R42, R24, R43 ;  /* 0x080000182a187389 */ /* 0x0022a400000c002b */
[----:B012---:R-:W-:Y:S05]  /*8860*/  ENDCOLLECTIVE ;  /* 0x000000000000791b */ /* 0x007fea0003800000 */
.L_x_502:
[----:B------:R-:W-:Y:S02]  /*8870*/  IMAD.MOV.U32 R42, RZ, RZ, R4 ;  /* 0x000000ffff2a7224 */ /* 0x000fe400078e0004 */
[----:B------:R-:W-:Y:S02]  /*8880*/  IMAD.MOV.U32 R32, RZ, RZ, R24 ;  /* 0x000000ffff207224 */ /* 0x000fe400078e0018 */
[----:B------:R-:W-:-:S07]  /*8890*/  IMAD.MOV.U32 R24, RZ, RZ, 0x1 ;  /* 0x00000001ff187424 */ /* 0x000fce00078e00ff */
[----:B------:R-:W-:Y:S05]  /*88a0*/  WARPSYNC.COLLECTIVE R33, `(.L_x_503) ;  /* 0x0000000021087348 */ /* 0x000fea0003c00000 */
[----:B------:R0:W1:Y:S02]  /*88b0*/  SHFL.DOWN P6, R24, R42, R24, R43 ;  /* 0x080000182a187389 */ /* 0x00006400000c002b */
[----:B01----:R-:W-:Y:S05]  /*88c0*/  ENDCOLLECTIVE ;  /* 0x000000000000791b */ /* 0x003fea0003800000 */
.L_x_503:
[----:B------:R-:W-:Y:S01]  /*88d0*/  IMAD.MOV.U32 R7, RZ, RZ, R24 ;  /* 0x000000ffff077224 */ /* 0x000fe200078e0018 */
[----:B------:R-:W-:Y:S06]  /*88e0*/  BRA `(.L_x_504) ;  /* 0xffffffdc00787947 */ /* 0x000fec000383ffff */
.L_x_408:
[----:B------:R-:W-:Y:S01]  /*88f0*/  BSSY B1, `(.L_x_505) ;  /* 0x0000007000017945 */ /* 0x000fe20003800000 */
[----:B------:R-:W-:Y:S02]  /*8900*/  IMAD.MOV.U32 R42, RZ, RZ, R31 ;  /* 0x000000ffff2a7224 */ /* 0x000fe400078e001f */
[----:B------:R-:W-:Y:S02]  /*8910*/  IMAD.MOV.U32 R24, RZ, RZ, 0x2 ;  /* 0x00000002ff187424 */ /* 0x000fe400078e00ff */
[----:B------:R-:W-:-:S07]  /*8920*/  IMAD.MOV.U32 R33, RZ, RZ, -0x1 ;  /* 0xffffffffff217424 */ /* 0x000fce00078e00ff */
[----:B012---:R-:W-:Y:S05]  /*8930*/  WARPSYNC.COLLECTIVE R33, `(.L_x_506) ;  /* 0x0000000021087348 */ /* 0x007fea0003c00000 */
[----:B------:R3:W4:Y:S02]  /*8940*/  SHFL.DOWN P6, R24, R42, R24, R43 ;  /* 0x080000182a187389 */ /* 0x00072400000c002b */
[----:B01234-:R-:W-:Y:S05]  /*8950*/  ENDCOLLECTIVE ;  /* 0x000000000000791b */ /* 0x01ffea0003800000 */
.L_x_506:
[----:B------:R-:W-:Y:S05]  /*8960*/  BSYNC B1 ;  /* 0x0000000000017941 */ /* 0x000fea0003800000 */
.L_x_505:
[----:B------:R-:W-:Y:S02]  /*8970*/  IMAD.MOV.U32 R4, RZ, RZ, R24 ;  /* 0x000000ffff047224 */ /* 0x000fe400078e0018 */
[----:B------:R-:W-:Y:S02]  /*8980*/  IMAD.MOV.U32 R24, RZ, RZ, 0x2 ;  /* 0x00000002ff187424 */ /* 0x000fe400078e00ff */
[----:B------:R-:W-:Y:S02]  /*8990*/  IMAD.MOV.U32 R42, RZ, RZ, R30 ;  /* 0x000000ffff2a7224 */ /* 0x000fe400078e001e */
[----:B------:R-:W-:-:S07]  /*89a0*/  IMAD.MOV.U32 R33, RZ, RZ, -0x1 ;  /* 0xffffffffff217424 */ /* 0x000fce00078e00ff */
[----:B------:R-:W-:Y:S05]  /*89b0*/  WARPSYNC.COLLECTIVE R33, `(.L_x_507) ;  /* 0x0000000021087348 */ /* 0x000fea0003c00000 */
[----:B------:R0:W1:Y:S02]  /*89c0*/  SHFL.DOWN P6, R24, R42, R24, R43 ;  /* 0x080000182a187389 */ /* 0x00006400000c002b */
[----:B01----:R-:W-:Y:S05]  /*89d0*/  ENDCOLLECTIVE ;  /* 0x000000000000791b */ /* 0x003fea0003800000 */
.L_x_507:
[----:B------:R-:W-:Y:S01]  /*89e0*/  IMAD.MOV.U32 R5, RZ, RZ, R24 ;  /* 0x000000ffff057224 */ /* 0x000fe200078e0018 */
[----:B------:R-:W-:Y:S06]  /*89f0*/  BRA `(.L_x_508) ;  /* 0xffffffdc00607947 */ /* 0x000fec000383ffff */
.L_x_411:
[----:B------:R-:W-:Y:S01]  /*8a00*/  BSSY B1, `(.L_x_509) ;  /* 0x0000007000017945 */ /* 0x000fe20003800000 */
[----:B------:R-:W-:Y:S02]  /*8a10*/  IMAD.MOV.U32 R42, RZ, RZ, R31 ;  /* 0x000000ffff2a7224 */ /* 0x000fe400078e001f */
[----:B------:R-:W-:Y:S02]  /*8a20*/  IMAD.MOV.U32 R24, RZ, RZ, 0x4 ;  /* 0x00000004ff187424 */ /* 0x000fe400078e00ff */
[----:B------:R-:W-:-:S07]  /*8a30*/  IMAD.MOV.U32 R33, RZ, RZ, -0x1 ;  /* 0xffffffffff217424 */ /* 0x000fce00078e00ff */
[----:B01234-:R-:W-:Y:S05]  /*8a40*/  WARPSYNC.COLLECTIVE R33, `(.L_x_510) ;  /* 0x0000000021087348 */ /* 0x01ffea0003c00000 */
[----:B------:R0:W0:Y:S02]  /*8a50*/  SHFL.DOWN P6, R24, R42, R24, R43 ;  /* 0x080000182a187389 */ /* 0x00002400000c002b */
[----:B01234-:R-:W-:Y:S05]  /*8a60*/  ENDCOLLECTIVE ;  /* 0x000000000000791b */ /* 0x01ffea0003800000 */
.L_x_510:
[----:B------:R-:W-:Y:S05]  /*8a70*/  BSYNC B1 ;  /* 0x0000000000017941 */ /* 0x000fea0003800000 */
.L_x_509:
[----:B------:R-:W-:Y:S02]  /*8a80*/  IMAD.MOV.U32 R4, RZ, RZ, R24 ;  /* 0x000000ffff047224 */ /* 0x000fe400078e0018 */
[----:B------:R-:W-:Y:S02]  /*8a90*/  IMAD.MOV.U32 R24, RZ, RZ, 0x4 ;  /* 0x00000004ff187424 */ /* 0x000fe400078e00ff */
[----:B------:R-:W-:Y:S02]  /*8aa0*/  IMAD.MOV.U32 R42, RZ, RZ, R30 ;  /* 0x000000ffff2a7224 */ /* 0x000fe400078e001e */
[----:B------:R-:W-:-:S07]  /*8ab0*/  IMAD.MOV.U32 R33, RZ, RZ, -0x1 ;  /* 0xffffffffff217424 */ /* 0x000fce00078e00ff */
[----:B------:R-:W-:Y:S05]  /*8ac0*/  WARPSYNC.COLLECTIVE R33, `(.L_x_511) ;  /* 0x0000000021087348 */ /* 0x000fea0003c00000 */
[----:B------:R0:W1:Y:S02]  /*8ad0*/  SHFL.DOWN P6, R24, R42, R24, R43 ;  /* 0x080000182a187389 */ /* 0x00006400000c002b */
[----:B01----:R-:W-:Y:S05]  /*8ae0*/  ENDCOLLECTIVE ;  /* 0x000000000000791b */ /* 0x003fea0003800000 */
.L_x_511:
[----:B------:R-:W-:Y:S01]  /*8af0*/  IMAD.MOV.U32 R5, RZ, RZ, R24 ;  /* 0x000000ffff057224 */ /* 0x000fe200078e0018 */
[----:B------:R-:W-:Y:S06]  /*8b00*/  BRA `(.L_x_512) ;  /* 0xffffffdc004c7947 */ /* 0x000fec000383ffff */
.L_x_414:
[----:B------:R-:W-:Y:S01]  /*8b10*/  BSSY B1, `(.L_x_513) ;  /* 0x0000007000017945 */ /* 0x000fe20003800000 */
[----:B------:R-:W-:Y:S02]  /*8b20*/  IMAD.MOV.U32 R42, RZ, RZ, R31 ;  /* 0x000000ffff2a7224 */ /* 0x000fe400078e001f */
[----:B------:R-:W-:Y:S02]  /*8b30*/  IMAD.MOV.U32 R24, RZ, RZ, 0x8 ;  /* 0x00000008ff187424 */ /* 0x000fe400078e00ff */
[----:B------:R-:W-:-:S07]  /*8b40*/  IMAD.MOV.U32 R33, RZ, RZ, -0x1 ;  /* 0xffffffffff217424 */ /* 0x000fce00078e00ff */
[----:B01234-:R-:W-:Y:S05]  /*8b50*/  WARPSYNC.COLLECTIVE R33, `(.L_x_514) ;  /* 0x0000000021087348 */ /* 0x01ffea0003c00000 */
[----:B------:R0:W0:Y:S02]  /*8b60*/  SHFL.DOWN P6, R24, R42, R24, R43 ;  /* 0x080000182a187389 */ /* 0x00002400000c002b */
[----:B01234-:R-:W-:Y:S05]  /*8b70*/  ENDCOLLECTIVE ;  /* 0x000000000000791b */ /* 0x01ffea0003800000 */
.L_x_514:
[----:B------:R-:W-:Y:S05]  /*8b80*/  BSYNC B1 ;  /* 0x0000000000017941 */ /* 0x000fea0003800000 */
.L_x_513:
[----:B------:R-:W-:Y:S02]  /*8b90*/  IMAD.MOV.U32 R4, RZ, RZ, R24 ;  /* 0x000000ffff047224 */ /* 0x000fe400078e0018 */
[----:B------:R-:W-:Y:S02]  /*8ba0*/  IMAD.MOV.U32 R24, RZ, RZ, 0x8 ;  /* 0x00000008ff187424 */ /* 0x000fe400078e00ff */
[----:B------:R-:W-:Y:S02]  /*8bb0*/  IMAD.MOV.U32 R42, RZ, RZ, R30 ;  /* 0x000000ffff2a7224 */ /* 0x000fe400078e001e */
[----:B------:R-:W-:-:S07]  /*8bc0*/  IMAD.MOV.U32 R33, RZ, RZ, -0x1 ;  /* 0xffffffffff217424 */ /* 0x000fce00078e00ff */
[----:B------:R-:W-:Y:S05]  /*8bd0*/  WARPSYNC.COLLECTIVE R33, `(.L_x_515) ;  /* 0x0000000021087348 */ /* 0x000fea0003c00000 */
[----:B------:R0:W1:Y:S02]  /*8be0*/  SHFL.DOWN P6, R24, R42, R24, R43 ;  /* 0x080000182a187389 */ /* 0x00006400000c002b */
[----:B01----:R-:W-:Y:S05]  /*8bf0*/  ENDCOLLECTIVE ;  /* 0x000000000000791b */ /* 0x003fea0003800000 */
.L_x_515:
[----:B------:R-:W-:Y:S01]  /*8c00*/  IMAD.MOV.U32 R5, RZ, RZ, R24 ;  /* 0x000000ffff057224 */ /* 0x000fe200078e0018 */
[----:B------:R-:W-:Y:S06]  /*8c10*/  BRA `(.L_x_516) ;  /* 0xffffffdc00387947 */ /* 0x000fec000383ffff */
.L_x_417:
[----:B------:R-:W-:Y:S01]  /*8c20*/  BSSY B1, `(.L_x_517) ;  /* 0x0000007000017945 */ /* 0x000fe20003800000 */
[----:B------:R-:W-:Y:S02]  /*8c30*/  IMAD.MOV.U32 R42, RZ, RZ, R31 ;  /* 0x000000ffff2a7224 */ /* 0x000fe400078e001f */
[----:B------:R-:W-:Y:S02]  /*8c40*/  IMAD.MOV.U32 R24, RZ, RZ, 0x10 ;  /* 0x00000010ff187424 */ /* 0x000fe400078e00ff */
[----:B------:R-:W-:-:S07]  /*8c50*/  IMAD.MOV.U32 R33, RZ, RZ, -0x1 ;  /* 0xffffffffff217424 */ /* 0x000fce00078e00ff */
[----:B01234-:R-:W-:Y:S05]  /*8c60*/  WARPSYNC.COLLECTIVE R33, `(.L_x_518) ;  /* 0x0000000021087348 */ /* 0x01ffea0003c00000 */
[----:B------:R0:W0:Y:S02]  /*8c70*/  SHFL.DOWN P6, R24, R42, R24, R43 ;  /* 0x080000182a187389 */ /* 0x00002400000c002b */
[----:B01234-:R-:W-:Y:S05]  /*8c80*/  ENDCOLLECTIVE ;  /* 0x000000000000791b */ /* 0x01ffea0003800000 */
.L_x_518:
[----:B------:R-:W-:Y:S05]  /*8c90*/  BSYNC B1 ;  /* 0x0000000000017941 */ /* 0x000fea0003800000 */
.L_x_517:
[----:B------:R-:W-:Y:S02]  /*8ca0*/  IMAD.MOV.U32 R6, RZ, RZ, R24 ;  /* 0x000000ffff067224 */ /* 0x000fe400078e0018 */
[----:B------:R-:W-:Y:S02]  /*8cb0*/  IMAD.MOV.U32 R24, RZ, RZ, 0x10 ;  /* 0x00000010ff187424 */ /* 0x000fe400078e00ff */
[----:B------:R-:W-:Y:S02]  /*8cc0*/  IMAD.MOV.U32 R42, RZ, RZ, R30 ;  /* 0x000000ffff2a7224 */ /* 0x000fe400078e001e */
[----:B------:R-:W-:-:S07]  /*8cd0*/  IMAD.MOV.U32 R33, RZ, RZ, -0x1 ;  /* 0xffffffffff217424 */ /* 0x000fce00078e00ff */
[----:B------:R-:W-:Y:S05]  /*8ce0*/  WARPSYNC.COLLECTIVE R33, `(.L_x_519) ;  /* 0x0000000021087348 */ /* 0x000fea0003c00000 */
[----:B------:R0:W1:Y:S02]  /*8cf0*/  SHFL.DOWN P6, R24, R42, R24, R43 ;  /* 0x080000182a187389 */ /* 0x00006400000c002b */
[----:B01----:R-:W-:Y:S05]  /*8d00*/  ENDCOLLECTIVE ;  /* 0x000000000000791b */ /* 0x003fea0003800000 */
.L_x_519:
[----:B------:R-:W-:Y:S01]  /*8d10*/  IMAD.MOV.U32 R7, RZ, RZ, R24 ;  /* 0x000000ffff077224 */ /* 0x000fe200078e0018 */
[----:B------:R-:W-:Y:S06]  /*8d20*/  BRA `(.L_x_520) ;  /* 0xffffffdc00247947 */ /* 0x000fec000383ffff */
.L_x_420:
[----:B------:R-:W-:Y:S01]  /*8d30*/  BSSY B1, `(.L_x_521) ;  /* 0x0000005000017945 */ /* 0x000fe20003800000 */
[----:B------:R-:W-:-:S07]  /*8d40*/  IMAD.MOV.U32 R33, RZ, RZ, -0x1 ;  /* 0xffffffffff217424 */ /* 0x000fce00078e00ff */
[----:B-1-34-:R-:W-:Y:S05]  /*8d50*/  WARPSYNC.COLLECTIVE R33, `(.L_x_522) ;  /* 0x0000000021087348 */ /* 0x01afea0003c00000 */
[----:B------:R-:W-:Y:S01]  /*8d60*/  VOTE.ALL P6, P6 ;  /* 0x0000000000ff7806 */ /* 0x000fe200030c0000 */
[----:B-1-34-:R-:W-:-:S12]  /*8d70*/  ENDCOLLECTIVE ;  /* 0x000000000000791b */ /* 0x01afd80003800000 */
.L_x_522:
[----:B------:R-:W-:Y:S05]  /*8d80*/  BSYNC B1 ;  /* 0x0000000000017941 */ /* 0x000fea0003800000 */
.L_x_521:
[----:B------:R-:W-:Y:S05]  /*8d90*/  BRA `(.L_x_523) ;  /* 0xffffffdc004c7947 */ /* 0x000fea000383ffff */
.L_x_422:
[----:B------:R-:W-:Y:S01]  /*8da0*/  BSSY B1, `(.L_x_524) ;  /* 0x0000006000017945 */ /* 0x000fe20003800000 */
[----:B------:R-:W-:Y:S01]  /*8db0*/  PLOP3.LUT P6, PT, P6, PT, PT, 0x8, 0x80 ;  /* 0x000000000080781c */ /* 0x000fe200037ce170 */
[----:B------:R-:W-:-:S12]  /*8dc0*/  IMAD.MOV.U32 R33, RZ, RZ, -0x1 ;  /* 0xffffffffff217424 */ /* 0x000fd800078e00ff */
[----:B-1-34-:R-:W-:Y:S05]  /*8dd0*/  WARPSYNC.COLLECTIVE R33, `(.L_x_525) ;  /* 0x0000000021087348 */ /* 0x01afea0003c00000 */
[----:B------:R-:W-:Y:S01]  /*8de0*/  VOTE.ANY P6, P6 ;  /* 0x0000000000ff7806 */ /* 0x000fe200030c0100 */
[----:B-1-34-:R-:W-:-:S12]  /*8df0*/  ENDCOLLECTIVE ;  /* 0x000000000000791b */ /* 0x01afd80003800000 */
.L_x_525:
[----:B------:R-:W-:Y:S05]  /*8e00*/  BSYNC B1 ;  /* 0x0000000000017941 */ /* 0x000fea0003800000 */
.L_x_524:
[----:B------:R-:W-:Y:S05]  /*8e10*/  BRA `(.L_x_526) ;  /* 0xffffffdc00547947 */ /* 0x000fea000383ffff */
.L_x_424:
[----:B------:R-:W-:Y:S01]  /*8e20*/  BSSY B1, `(.L_x_527) ;  /* 0x0000006000017945 */ /* 0x000fe20003800000 */
[----:B------:R-:W-:Y:S01]  /*8e30*/  PLOP3.LUT P6, PT, P6, PT, PT, 0x8, 0x80 ;  /* 0x000000000080781c */ /* 0x000fe200037ce170 */
[----:B------:R-:W-:-:S12]  /*8e40*/  IMAD.MOV.U32 R33, RZ, RZ, -0x1 ;  /* 0xffffffffff217424 */ /* 0x000fd800078e00ff */
[----:B-1-34-:R-:W-:Y:S05]  /*8e50*/  WARPSYNC.COLLECTIVE R33, `(.L_x_528) ;  /* 0x0000000021087348 */ /* 0x01afea0003c00000 */
[----:B------:R-:W-:Y:S01]  /*8e60*/  VOTE.ANY R33, PT, P6 ;  /* 0x0000000000217806 */ /* 0x000fe200030e0100 */
[----:B-1-34-:R-:W-:Y:S06]  /*8e70*/  ENDCOLLECTIVE ;  /* 0x000000000000791b */ /* 0x01afec0003800000 */
.L_x_528:
[----:B------:R-:W-:Y:S05]  /*8e80*/  BSYNC B1 ;  /* 0x0000000000017941 */ /* 0x000fea0003800000 */
.L_x_527:
[----:B------:R-:W-:Y:S01]  /*8e90*/  LOP3.LUT R33, R33, 0x80000000, R26, 0xec, !PT ;  /* 0x8000000021217812 */ /* 0x000fe200078eec1a */
[----:B------:R-:W-:Y:S01]  /*8ea0*/  IMAD.MOV.U32 R24, RZ, RZ, 0x1 ;  /* 0x00000001ff187424 */ /* 0x000fe200078e00ff */
[----:B------:R-:W-:Y:S01]  /*8eb0*/  PRMT R35, R6, 0x7610, R35 ;  /* 0x0000761006237816 */ /* 0x000fe20000000023 */
[----:B------:R-:W-:Y:S02]  /*8ec0*/  IMAD.MOV.U32 R42, RZ, RZ, R7 ;  /* 0x000000ffff2a7224 */ /* 0x000fe400078e0007 */
        /* <DEDUP_REMOVED lines=8> */
.L_x_529:
[----:B------:R-:W-:Y:S02]  /*8f50*/  IMAD.MOV.U32 R42, RZ, RZ, R35 ;  /* 0x000000ffff2a7224 */ /* 0x000fe400078e0023 */
[----:B------:R-:W-:Y:S02]  /*8f60*/  IMAD.MOV.U32 R9, RZ, RZ, R24 ;  /* 0x000000ffff097224 */ /* 0x000fe400078e0018 */
[----:B------:R-:W-:-:S07]  /*8f70*/  IMAD.MOV.U32 R24, RZ, RZ, 0x1 ;  /* 0x00000001ff187424 */ /* 0x000fce00078e00ff */
[----:B------:R-:W-:Y:S05]  /*8f80*/  WARPSYNC.COLLECTIVE R33, `(.L_x_530) ;  /* 0x0000000021087348 */ /* 0x000fea0003c00000 */
[----:B------:R0:W1:Y:S02]  /*8f90*/  SHFL.DOWN P6, R24, R42, R24, R43 ;  /* 0x080000182a187389 */ /* 0x00006400000c002b */
[----:B01----:R-:W-:Y:S05]  /*8fa0*/  ENDCOLLECTIVE ;  /* 0x000000000000791b */ /* 0x003fea0003800000 */
.L_x_530:
[----:B------:R-:W-:Y:S01]  /*8fb0*/  IMAD.MOV.U32 R36, RZ, RZ, R24 ;  /* 0x000000ffff247224 */ /* 0x000fe200078e0018 */
[----:B------:R-:W-:Y:S06]  /*8fc0*/  BRA `(.L_x_531) ;  /* 0xffffffdc001c7947 */ /* 0x000fec000383ffff */
.L_x_427:
[----:B------:R-:W-:Y:S01]  /*8fd0*/  BSSY B1, `(.L_x_532) ;  /* 0x0000007000017945 */ /* 0x000fe20003800000 */
[----:B------:R-:W-:Y:S02]  /*8fe0*/  IMAD.MOV.U32 R42, RZ, RZ, R8 ;  /* 0x000000ffff2a7224 */ /* 0x000fe400078e0008 */
[----:B------:R-:W-:Y:S02]  /*8ff0*/  IMAD.MOV.U32 R24, RZ, RZ, 0x2 ;  /* 0x00000002ff187424 */ /* 0x000fe400078e00ff */
[----:B------:R-:W-:-:S07]  /*9000*/  IMAD.MOV.U32 R33, RZ, RZ, -0x1 ;  /* 0xffffffffff217424 */ /* 0x000fce00078e00ff */
[----:B012---:R-:W-:Y:S05]  /*9010*/  WARPSYNC.COLLECTIVE R33, `(.L_x_533) ;  /* 0x0000000021087348 */ /* 0x007fea0003c00000 */
[----:B------:R3:W4:Y:S02]  /*9020*/  SHFL.DOWN P6, R24, R42, R24, R43 ;  /* 0x080000182a187389 */ /* 0x00072400000c002b */
[----:B01234-:R-:W-:Y:S05]  /*9030*/  ENDCOLLECTIVE ;  /* 0x000000000000791b */ /* 0x01ffea0003800000 */
.L_x_533:
[----:B------:R-:W-:Y:S05]  /*9040*/  BSYNC B1 ;  /* 0x0000000000017941 */ /* 0x000fea0003800000 */
.L_x_532:
[----:B------:R-:W-:Y:S02]  /*9050*/  IMAD.MOV.U32 R7, RZ, RZ, R24 ;  /* 0x000000ffff077224 */ /* 0x000fe400078e0018 */
[----:B------:R-:W-:Y:S02]  /*9060*/  IMAD.MOV.U32 R24, RZ, RZ, 0x2 ;  /* 0x00000002ff187424 */ /* 0x000fe400078e00ff */
[----:B------:R-:W-:Y:S02]  /*9070*/  IMAD.MOV.U32 R42, RZ, RZ, R39 ;  /* 0x000000ffff2a7224 */ /* 0x000fe400078e0027 */
[----:B------:R-:W-:-:S07]  /*9080*/  IMAD.MOV.U32 R33, RZ, RZ, -0x1 ;  /* 0xffffffffff217424 */ /* 0x000fce00078e00ff */
[----:B------:R-:W-:Y:S05]  /*9090*/  WARPSYNC.COLLECTIVE R33, `(.L_x_534) ;  /* 0x0000000021087348 */ /* 0x000fea0003c00000 */
[----:B------:R0:W1:Y:S02]  /*90a0*/  SHFL.DOWN P6, R24, R42, R24, R43 ;  /* 0x080000182a187389 */ /* 0x00006400000c002b */
[----:B01----:R-:W-:Y:S05]  /*90b0*/  ENDCOLLECTIVE ;  /* 0x000000000000791b */ /* 0x003fea0003800000 */
.L_x_534:
[----:B------:R-:W-:Y:S01]  /*90c0*/  IMAD.MOV.U32 R9, RZ, RZ, R24 ;  /* 0x000000ffff097224 */ /* 0x000fe200078e0018 */
[----:B------:R-:W-:Y:S06]  /*90d0*/  BRA `(.L_x_535) ;  /* 0xffffffdc00087947 */ /* 0x000fec000383ffff */
.L_x_430:
[----:B------:R-:W-:Y:S01]  /*90e0*/  BSSY B1, `(.L_x_536) ;  /* 0x0000007000017945 */ /* 0x000fe20003800000 */
[----:B------:R-:W-:Y:S02]  /*90f0*/  IMAD.MOV.U32 R42, RZ, RZ, R8 ;  /* 0x000000ffff2a7224 */ /* 0x000fe400078e0008 */
[----:B------:R-:W-:Y:S02]  /*9100*/  IMAD.MOV.U32 R24, RZ, RZ, 0x4 ;  /* 0x00000004ff187424 */ /* 0x000fe400078e00ff */
[----:B------:R-:W-:-:S07]  /*9110*/  IMAD.MOV.U32 R33, RZ, RZ, -0x1 ;  /* 0xffffffffff217424 */ /* 0x000fce00078e00ff */
[----:B0123--:R-:W-:Y:S05]  /*9120*/  WARPSYNC.COLLECTIVE R33, `(.L_x_537) ;  /* 0x0000000021087348 */ /* 0x00ffea0003c00000 */
[----:B------:R4:W0:Y:S02]  /*9130*/  SHFL.DOWN P6, R24, R42, R24, R43 ;  /* 0x080000182a187389 */ /* 0x00082400000c002b */
[----:B01234-:R-:W-:Y:S05]  /*9140*/  ENDCOLLECTIVE ;  /* 0x000000000000791b */ /* 0x01ffea0003800000 */
.L_x_537:
[----:B------:R-:W-:Y:S05]  /*9150*/  BSYNC B1 ;  /* 0x0000000000017941 */ /* 0x000fea0003800000 */
.L_x_536:
[----:B------:R-:W-:Y:S02]  /*9160*/  IMAD.MOV.U32 R7, RZ, RZ, R24 ;  /* 0x000000ffff077224 */ /* 0x000fe400078e0018 */
[----:B------:R-:W-:Y:S02]  /*9170*/  IMAD.MOV.U32 R24, RZ, RZ, 0x4 ;  /* 0x00000004ff187424 */ /* 0x000fe400078e00ff */
[----:B------:R-:W-:Y:S02]  /*9180*/  IMAD.MOV.U32 R42, RZ, RZ, R41 ;  /* 0x000000ffff2a7224 */ /* 0x000fe400078e0029 */
[----:B------:R-:W-:-:S07]  /*9190*/  IMAD.MOV.U32 R33, RZ, RZ, -0x1 ;  /* 0xffffffffff217424 */ /* 0x000fce00078e00ff */
[----:B------:R-:W-:Y:S05]  /*91a0*/  WARPSYNC.COLLECTIVE R33, `(.L_x_538) ;  /* 0x0000000021087348 */ /* 0x000fea0003c00000 */
[----:B------:R0:W1:Y:S02]  /*91b0*/  SHFL.DOWN P6, R24, R42, R24, R43 ;  /* 0x080000182a187389 */ /* 0x00006400000c002b */
[----:B01----:R-:W-:Y:S05]  /*91c0*/  ENDCOLLECTIVE ;  /* 0x000000000000791b */ /* 0x003fea0003800000 */
.L_x_538:
[----:B------:R-:W-:Y:S01]  /*91d0*/  IMAD.MOV.U32 R9, RZ, RZ, R24 ;  /* 0x000000ffff097224 */ /* 0x000fe200078e0018 */
[----:B------:R-:W-:Y:S06]  /*91e0*/  BRA `(.L_x_539) ;  /* 0xffffffd800f87947 */ /* 0x000fec000383ffff */
.L_x_433:
[----:B------:R-:W-:Y:S01]  /*91f0*/  BSSY B1, `(.L_x_540) ;  /* 0x0000007000017945 */ /* 0x000fe20003800000 */
[----:B------:R-:W-:Y:S02]  /*9200*/  IMAD.MOV.U32 R42, RZ, RZ, R8 ;  /* 0x000000ffff2a7224 */ /* 0x000fe400078e0008 */
[----:B------:R-:W-:Y:S02]  /*9210*/  IMAD.MOV.U32 R24, RZ, RZ, 0x8 ;  /* 0x00000008ff187424 */ /* 0x000fe400078e00ff */
[----:B------:R-:W-:-:S07]  /*9220*/  IMAD.MOV.U32 R33, RZ, RZ, -0x1 ;  /* 0xffffffffff217424 */ /* 0x000fce00078e00ff */
[----:B01234-:R-:W-:Y:S05]  /*9230*/  WARPSYNC.COLLECTIVE R33, `(.L_x_541) ;  /* 0x0000000021087348 */ /* 0x01ffea0003c00000 */
[----:B------:R0:W0:Y:S02]  /*9240*/  SHFL.DOWN P6, R24, R42, R24, R43 ;  /* 0x080000182a187389 */ /* 0x00002400000c002b */
[----:B01234-:R-:W-:Y:S05]  /*9250*/  ENDCOLLECTIVE ;  /* 0x000000000000791b */ /* 0x01ffea0003800000 */
.L_x_541:
[----:B------:R-:W-:Y:S05]  /*9260*/  BSYNC B1 ;  /* 0x0000000000017941 */ /* 0x000fea0003800000 */
.L_x_540:
[----:B------:R-:W-:Y:S02]  /*9270*/  IMAD.MOV.U32 R7, RZ, RZ, R24 ;  /* 0x000000ffff077224 */ /* 0x000fe400078e0018 */
[----:B------:R-:W-:Y:S02]  /*9280*/  IMAD.MOV.U32 R24, RZ, RZ, 0x8 ;  /* 0x00000008ff187424 */ /* 0x000fe400078e00ff */
[----:B------:R-:W-:Y:S02]  /*9290*/  IMAD.MOV.U32 R42, RZ, RZ, R45 ;  /* 0x000000ffff2a7224 */ /* 0x000fe400078e002d */
[----:B------:R-:W-:-:S07]  /*92a0*/  IMAD.MOV.U32 R33, RZ, RZ, -0x1 ;  /* 0xffffffffff217424 */ /* 0x000fce00078e00ff */
[----:B------:R-:W-:Y:S05]  /*92b0*/  WARPSYNC.COLLECTIVE R33, `(.L_x_542) ;  /* 0x0000000021087348 */ /* 0x000fea0003c00000 */
[----:B------:R0:W1:Y:S02]  /*92c0*/  SHFL.DOWN P6, R24, R42, R24, R43 ;  /* 0x080000182a187389 */ /* 0x00006400000c002b */
[----:B01----:R-:W-:Y:S05]  /*92d0*/  ENDCOLLECTIVE ;  /* 0x000000000000791b */ /* 0x003fea0003800000 */
.L_x_542:
[----:B------:R-:W-:Y:S01]  /*92e0*/  IMAD.MOV.U32 R9, RZ, RZ, R24 ;  /* 0x000000ffff097224 */ /* 0x000fe200078e0018 */
[----:B------:R-:W-:Y:S06]  /*92f0*/  BRA `(.L_x_543) ;  /* 0xffffffd800e87947 */ /* 0x000fec000383ffff */
.L_x_436:
[----:B------:R-:W-:Y:S01]  /*9300*/  BSSY B1, `(.L_x_544) ;  /* 0x0000007000017945 */ /* 0x000fe20003800000 */
[----:B------:R-:W-:Y:S02]  /*9310*/  IMAD.MOV.U32 R42, RZ, RZ, R8 ;  /* 0x000000ffff2a7224 */ /* 0x000fe400078e0008 */
[----:B------:R-:W-:Y:S02]  /*9320*/  IMAD.MOV.U32 R24, RZ, RZ, 0x10 ;  /* 0x00000010ff187424 */ /* 0x000fe400078e00ff */
[----:B------:R-:W-:-:S07]  /*9330*/  IMAD.MOV.U32 R33, RZ, RZ, -0x1 ;  /* 0xffffffffff217424 */ /* 0x000fce00078e00ff */
[----:B01234-:R-:W-:Y:S05]  /*9340*/  WARPSYNC.COLLECTIVE R33, `(.L_x_545) ;  /* 0x0000000021087348 */ /* 0x01ffea0003c00000 */
[----:B------:R0:W0:Y:S02]  /*9350*/  SHFL.DOWN P6, R24, R42, R24, R43 ;  /* 0x080000182a187389 */ /* 0x00002400000c002b */
[----:B01234-:R-:W-:Y:S05]  /*9360*/  ENDCOLLECTIVE ;  /* 0x000000000000791b */ /* 0x01ffea0003800000 */
.L_x_545:
[----:B------:R-:W-:Y:S05]  /*9370*/  BSYNC B1 ;  /* 0x0000000000017941 */ /* 0x000fea0003800000 */
.L_x_544:
[----:B------:R-:W-:Y:S02]  /*9380*/  IMAD.MOV.U32 R7, RZ, RZ, R24 ;  /* 0x000000ffff077224 */ /* 0x000fe400078e0018 */
[----:B------:R-:W-:Y:S02]  /*9390*/  IMAD.MOV.U32 R24, RZ, RZ, 0x10 ;  /* 0x00000010ff187424 */ /* 0x000fe400078e00ff */
[----:B------:R-:W-:Y:S02]  /*93a0*/  IMAD.MOV.U32 R42, RZ, RZ, R34 ;  /* 0x000000ffff2a7224 */ /* 0x000fe400078e0022 */
[----:B------:R-:W-:-:S07]  /*93b0*/  IMAD.MOV.U32 R33, RZ, RZ, -0x1 ;  /* 0xffffffffff217424 */ /* 0x000fce00078e00ff */
[----:B------:R-:W-:Y:S05]  /*93c0*/  WARPSYNC.COLLECTIVE R33, `(.L_x_546) ;  /* 0x0000000021087348 */ /* 0x000fea0003c00000 */
[----:B------:R0:W1:Y:S02]  /*93d0*/  SHFL.DOWN P6, R24, R42, R24, R43 ;  /* 0x080000182a187389 */ /* 0x00006400000c002b */
[----:B01----:R-:W-:Y:S05]  /*93e0*/  ENDCOLLECTIVE ;  /* 0x000000000000791b */ /* 0x003fea0003800000 */
.L_x_546:
[----:B------:R-:W-:Y:S01]  /*93f0*/  IMAD.MOV.U32 R9, RZ, RZ, R24 ;  /* 0x000000ffff097224 */ /* 0x000fe200078e0018 */
[----:B------:R-:W-:Y:S06]  /*9400*/  BRA `(.L_x_547) ;  /* 0xffffffd800d87947 */ /* 0x000fec000383ffff */
.L_x_439:
[----:B------:R-:W-:Y:S01]  /*9410*/  BSSY B1, `(.L_x_548) ;  /* 0x0000005000017945 */ /* 0x000fe20003800000 */
[----:B------:R-:W-:-:S07]  /*9420*/  IMAD.MOV.U32 R33, RZ, RZ, -0x1 ;  /* 0xffffffffff217424 */ /* 0x000fce00078e00ff */
[----:B01234-:R-:W-:Y:S05]  /*9430*/  WARPSYNC.COLLECTIVE R33, `(.L_x_549) ;  /* 0x0000000021087348 */ /* 0x01ffea0003c00000 */
[----:B------:R-:W-:Y:S01]  /*9440*/  VOTE.ALL P6, P6 ;  /* 0x0000000000ff7806 */ /* 0x000fe200030c0000 */
[----:B01234-:R-:W-:-:S12]  /*9450*/  ENDCOLLECTIVE ;  /* 0x000000000000791b */ /* 0x01ffd80003800000 */
.L_x_549:
[----:B------:R-:W-:Y:S05]  /*9460*/  BSYNC B1 ;  /* 0x0000000000017941 */ /* 0x000fea0003800000 */
.L_x_548:
[----:B------:R-:W-:Y:S05]  /*9470*/  BRA `(.L_x_550) ;  /* 0xffffffd800fc7947 */ /* 0x000fea000383ffff */
.L_x_551:
        /* <DEDUP_REMOVED lines=16> */
.L_x_1069:


//--------------------- .text._ZN3cub18CUB_300001_SM_10006detail11scan_by_key25DeviceScanByKeyInitKernelINS0_24ReduceByKeyScanTileStateI6__halfiLb1EEEN6thrust24THRUST_300001_SM_1000_NS18transform_iteratorI6RowKeyNS8_17counting_iteratorIiNS8_11use_defaultESC_SC_EESC_SC_EEmEEvT_T0_PN4cuda3std3__415iterator_traitsISG_vE10value_typeET1_i --------------------------
	.section	.text._ZN3cub18CUB_300001_SM_10006detail11scan_by_key25DeviceScanByKeyInitKernelINS0_24ReduceByKeyScanTileStateI6__halfiLb1EEEN6thrust24THRUST_300001_SM_1000_NS18transform_iteratorI6RowKeyNS8_17counting_iteratorIiNS8_11use_defaultESC_SC_EESC_SC_EEmEEvT_T0_PN4cuda3std3__415iterator_traitsISG_vE10value_typeET1_i,"ax",@progbits
	.align	128
        .global         _ZN3cub18CUB_300001_SM_10006detail11scan_by_key25DeviceScanByKeyInitKernelINS0_24ReduceByKeyScanTileStateI6__halfiLb1EEEN6thrust24THRUST_300001_SM_1000_NS18transform_iteratorI6RowKeyNS8_17counting_iteratorIiNS8_11use_defaultESC_SC_EESC_SC_EEmEEvT_T0_PN4cuda3std3__415iterator_traitsISG_vE10value_typeET1_i
        .type           _ZN3cub18CUB_300001_SM_10006detail11scan_by_key25DeviceScanByKeyInitKernelINS0_24ReduceByKeyScanTileStateI6__halfiLb1EEEN6thrust24THRUST_300001_SM_1000_NS18transform_iteratorI6RowKeyNS8_17counting_iteratorIiNS8_11use_defaultESC_SC_EESC_SC_EEmEEvT_T0_PN4cuda3std3__415iterator_traitsISG_vE10value_typeET1_i,@function
        .size           _ZN3cub18CUB_300001_SM_10006detail11scan_by_key25DeviceScanByKeyInitKernelINS0_24ReduceByKeyScanTileStateI6__halfiLb1EEEN6thrust24THRUST_300001_SM_1000_NS18transform_iteratorI6RowKeyNS8_17counting_iteratorIiNS8_11use_defaultESC_SC_EESC_SC_EEmEEvT_T0_PN4cuda3std3__415iterator_traitsISG_vE10value_typeET1_i,(.L_x_1070 - _ZN3cub18CUB_300001_SM_10006detail11scan_by_key25DeviceScanByKeyInitKernelINS0_24ReduceByKeyScanTileStateI6__halfiLb1EEEN6thrust24THRUST_300001_SM_1000_NS18transform_iteratorI6RowKeyNS8_17counting_iteratorIiNS8_11use_defaultESC_SC_EESC_SC_EEmEEvT_T0_PN4cuda3std3__415iterator_traitsISG_vE10value_typeET1_i)
        .other          _ZN3cub18CUB_300001_SM_10006detail11scan_by_key25DeviceScanByKeyInitKernelINS0_24ReduceByKeyScanTileStateI6__halfiLb1EEEN6thrust24THRUST_300001_SM_1000_NS18transform_iteratorI6RowKeyNS8_17counting_iteratorIiNS8_11use_defaultESC_SC_EESC_SC_EEmEEvT_T0_PN4cuda3std3__415iterator_traitsISG_vE10value_typeET1_i,@"STO_CUDA_ENTRY STV_DEFAULT"
_ZN3cub18CUB_300001_SM_10006detail11scan_by_key25DeviceScanByKeyInitKernelINS0_24ReduceByKeyScanTileStateI6__halfiLb1EEEN6thrust24THRUST_300001_SM_1000_NS18transform_iteratorI6RowKeyNS8_17counting_iteratorIiNS8_11use_defaultESC_SC_EESC_SC_EEmEEvT_T0_PN4cuda3std3__415iterator_traitsISG_vE10value_typeET1_i:
.text._ZN3cub18CUB_300001_SM_10006detail11scan_by_key25DeviceScanByKeyInitKernelINS0_24ReduceByKeyScanTileStateI6__halfiLb1EEEN6thrust24THRUST_300001_SM_1000_NS18transform_iteratorI6RowKeyNS8_17counting_iteratorIiNS8_11use_defaultESC_SC_EESC_SC_EEmEEvT_T0_PN4cuda3std3__415iterator_traitsISG_vE10value_typeET1_i:
        /* <DEDUP_REMOVED lines=52> */
.L_x_552:
        /* <DEDUP_REMOVED lines=12> */
.L_x_1070:


//--------------------- .text._ZN3cub18CUB_300001_SM_10006detail11scan_by_key21DeviceScanByKeyKernelINS2_10policy_hubIN6thrust24THRUST_300001_SM_1000_NS18transform_iteratorI6RowKeyNS6_17counting_iteratorIiNS6_11use_defaultESA_SA_EESA_SA_EE6__halfSD_7HalfAddE10Policy1000ESC_PSD_SH_NS0_24ReduceByKeyScanTileStateISD_iLb1EEEN4cuda3std3__48equal_toIiEESE_NS0_8NullTypeEjSD_iEEvT0_PT9_T1_T2_T3_iT4_T5_T6_T7_ --------------------------
	.section	.text._ZN3cub18CUB_300001_SM_10006detail11scan_by_key21DeviceScanByKeyKernelINS2_10policy_hubIN6thrust24THRUST_300001_SM_1000_NS18transform_iteratorI6RowKeyNS6_17counting_iteratorIiNS6_11use_defaultESA_SA_EESA_SA_EE6__halfSD_7HalfAddE10Policy1000ESC_PSD_SH_NS0_24ReduceByKeyScanTileStateISD_iLb1EEEN4cuda3std3__48equal_toIiEESE_NS0_8NullTypeEjSD_iEEvT0_PT9_T1_T2_T3_iT4_T5_T6_T7_,"ax",@progbits
	.align	128
        .global         _ZN3cub18CUB_300001_SM_10006detail11scan_by_key21DeviceScanByKeyKernelINS2_10policy_hubIN6thrust24THRUST_300001_SM_1000_NS18transform_iteratorI6RowKeyNS6_17counting_iteratorIiNS6_11use_defaultESA_SA_EESA_SA_EE6__halfSD_7HalfAddE10Policy1000ESC_PSD_SH_NS0_24ReduceByKeyScanTileStateISD_iLb1EEEN4cuda3std3__48equal_toIiEESE_NS0_8NullTypeEjSD_iEEvT0_PT9_T1_T2_T3_iT4_T5_T6_T7_
        .type           _ZN3cub18CUB_300001_SM_10006detail11scan_by_key21DeviceScanByKeyKernelINS2_10policy_hubIN6thrust24THRUST_300001_SM_1000_NS18transform_iteratorI6RowKeyNS6_17counting_iteratorIiNS6_11use_defaultESA_SA_EESA_SA_EE6__halfSD_7HalfAddE10Policy1000ESC_PSD_SH_NS0_24ReduceByKeyScanTileStateISD_iLb1EEEN4cuda3std3__48equal_toIiEESE_NS0_8NullTypeEjSD_iEEvT0_PT9_T1_T2_T3_iT4_T5_T6_T7_,@function
        .size           _ZN3cub18CUB_300001_SM_10006detail11scan_by_key21DeviceScanByKeyKernelINS2_10policy_hubIN6thrust24THRUST_300001_SM_1000_NS18transform_iteratorI6RowKeyNS6_17counting_iteratorIiNS6_11use_defaultESA_SA_EESA_SA_EE6__halfSD_7HalfAddE10Policy1000ESC_PSD_SH_NS0_24ReduceByKeyScanTileStateISD_iLb1EEEN4cuda3std3__48equal_toIiEESE_NS0_8NullTypeEjSD_iEEvT0_PT9_T1_T2_T3_iT4_T5_T6_T7_,(.L_x_1071 - _ZN3cub18CUB_300001_SM_10006detail11scan_by_key21DeviceScanByKeyKernelINS2_10policy_hubIN6thrust24THRUST_300001_SM_1000_NS18transform_iteratorI6RowKeyNS6_17counting_iteratorIiNS6_11use_defaultESA_SA_EESA_SA_EE6__halfSD_7HalfAddE10Policy1000ESC_PSD_SH_NS0_24ReduceByKeyScanTileStateISD_iLb1EEEN4cuda3std3__48equal_toIiEESE_NS0_8NullTypeEjSD_iEEvT0_PT9_T1_T2_T3_iT4_T5_T6_T7_)
        .other          _ZN3cub18CUB_300001_SM_10006detail11scan_by_key21DeviceScanByKeyKernelINS2_10policy_hubIN6thrust24THRUST_300001_SM_1000_NS18transform_iteratorI6RowKeyNS6_17counting_iteratorIiNS6_11use_defaultESA_SA_EESA_SA_EE6__halfSD_7HalfAddE10Policy1000ESC_PSD_SH_NS0_24ReduceByKeyScanTileStateISD_iLb1EEEN4cuda3std3__48equal_toIiEESE_NS0_8NullTypeEjSD_iEEvT0_PT9_T1_T2_T3_iT4_T5_T6_T7_,@"STO_CUDA_ENTRY STV_DEFAULT"
_ZN3cub18CUB_300001_SM_10006detail11scan_by_key21DeviceScanByKeyKernelINS2_10policy_hubIN6thrust24THRUST_300001_SM_1000_NS18transform_iteratorI6RowKeyNS6_17counting_iteratorIiNS6_11use_defaultESA_SA_EESA_SA_EE6__halfSD_7HalfAddE10Policy1000ESC_PSD_SH_NS0_24ReduceByKeyScanTileStateISD_iLb1EEEN4cuda3std3__48equal_toIiEESE_NS0_8NullTypeEjSD_iEEvT0_PT9_T1_T2_T3_iT4_T5_T6_T7_:
.text._ZN3cub18CUB_300001_SM_10006detail11scan_by_key21DeviceScanByKeyKernelINS2_10policy_hubIN6thrust24THRUST_300001_SM_1000_NS18transform_iteratorI6RowKeyNS6_17counting_iteratorIiNS6_11use_defaultESA_SA_EESA_SA_EE6__halfSD_7HalfAddE10Policy1000ESC_PSD_SH_NS0_24ReduceByKeyScanTileStateISD_iLb1EEEN4cuda3std3__48equal_toIiEESE_NS0_8NullTypeEjSD_iEEvT0_PT9_T1_T2_T3_iT4_T5_T6_T7_:
[----:B------:R-:W0:Y:S01]  /*0000*/  LDC R1, c[0x0][0x37c] ;  /* 0x0000df00ff017b82 */ /* 0x000e220000000800 */
[----:B------:R-:W1:Y:S01]  /*0010*/  S2R R43, SR_CTAID.X ;  /* 0x00000000002b7919 */ /* 0x000e620000002500 */
[----:B------:R-:W2:Y:S01]  /*0020*/  LDCU UR4, c[0x0][0x3b0] ;  /* 0x00007600ff0477ac */ /* 0x000ea20008000800 */
[----:B------:R-:W3:Y:S01]  /*0030*/  LDCU.64 UR8, c[0x0][0x358] ;  /* 0x00006b00ff0877ac */ /* 0x000ee20008000a00 */
[----:B-1----:R-:W-:-:S05]  /*0040*/  IMAD R11, R43, 0x900, RZ ;  /* 0x000009002b0b7824 */ /* 0x002fca00078e02ff */
[----:B--2---:R-:W-:-:S04]  /*0050*/  IADD3 R0, PT, PT, -R11, UR4, RZ ;  /* 0x000000040b007c10 */ /* 0x004fc8000fffe1ff */
[----:B------:R-:W-:-:S13]  /*0060*/  ISETP.GE.U32.AND P0, PT, R0, 0x901, PT ;  /* 0x000009010000780c */ /* 0x000fda0003f06070 */
[----:B0--3--:R-:W-:Y:S05]  /*0070*/  @!P0 BRA `(.L_x_553) ;  /* 0x0000003400b08947 */ /* 0x009fea0003800000 */
[----:B------:R-:W0:Y:S01]  /*0080*/  LDC.64 R2, c[0x0][0x380] ;  /* 0x0000e000ff027b82 */ /* 0x000e220000000a00 */
[----:B------:R-:W1:Y:S01]  /*0090*/  S2R R24, SR_TID.X ;  /* 0x0000000000187919 */ /* 0x000e620000002100 */
[----:B------:R-:W2:Y:S01]  /*00a0*/  LDCU.64 UR4, c[0x0][0x390] ;  /* 0x00007200ff0477ac */ /* 0x000ea20008000a00 */
[----:B0-----:R-:W-:-:S04]  /*00b0*/  IABS R9, R3 ;  /* 0x0000000300097213 */ /* 0x001fc80000000000 */
[----:B------:R-:W0:Y:S01]  /*00c0*/  I2F.RP R6, R9 ;  /* 0x0000000900067306 */ /* 0x000e220000209400 */
[----:B-1----:R-:W-:-:S05]  /*00d0*/  LOP3.LUT R0, R24, 0x3e0, RZ, 0xc0, !PT ;  /* 0x000003e018007812 */ /* 0x002fca00078ec0ff */
[----:B------:R-:W-:Y:S01]  /*00e0*/  IMAD R7, R0, 0x9, RZ ;  /* 0x0000000900077824 */ /* 0x000fe200078e02ff */
[----:B------:R-:W-:Y:S01]  /*00f0*/  LOP3.LUT R0, R24, 0x1f, RZ, 0xc0, !PT ;  /* 0x0000001f18007812 */ /* 0x000fe200078ec0ff */
[----:B0-----:R-:W0:Y:S03]  /*0100*/  MUFU.RCP R6, R6 ;  /* 0x0000000600067308 */ /* 0x001e260000001000 */
[CC--:B------:R-:W-:Y:S02]  /*0110*/  IADD3 R13, PT, PT, R7.reuse, R0.reuse, R11 ;  /* 0x00000000070d7210 */ /* 0x0c0fe40007ffe00b */
[----:B------:R-:W-:-:S03]  /*0120*/  LOP3.LUT R0, R7, R0, RZ, 0xfc, !PT ;  /* 0x0000000007007212 */ /* 0x000fc600078efcff */
[----:B------:R-:W-:Y:S01]  /*0130*/  IMAD.IADD R20, R13, 0x1, R2 ;  /* 0x000000010d147824 */ /* 0x000fe200078e0202 */
[----:B------:R-:W-:-:S03]  /*0140*/  IADD3 R0, P0, PT, R11, R0, RZ ;  /* 0x000000000b007210 */ /* 0x000fc60007f1e0ff */
        /* <DEDUP_REMOVED lines=14> */
[C---:B------:R-:W-:Y:S01]  /*0230*/  VIADD R26, R20.reuse, 0xe0 ;  /* 0x000000e0141a7836 */ /* 0x040fe20000000000 */
[----:B------:R-:W-:Y:S01]  /*0240*/  IABS R44, R32 ;  /* 0x00000020002c7213 */ /* 0x000fe20000000000 */
[----:B------:R-:W-:Y:S01]  /*0250*/  VIADD R12, R20, 0x100 ;  /* 0x00000100140c7836 */ /* 0x000fe20000000000 */
[----:B------:R-:W-:-:S02]  /*0260*/  IABS R17, R30 ;  /* 0x0000001e00117213 */ /* 0x000fc40000000000 */
[----:B------:R-:W-:Y:S01]  /*0270*/  IABS R19, R26 ;  /* 0x0000001a00137213 */ /* 0x000fe20000000000 */
[----:B0-----:R-:W-:Y:S01]  /*0280*/  IMAD.MOV.U32 R4, RZ, RZ, RZ ;  /* 0x000000ffff047224 */ /* 0x001fe200078e00ff */
[----:B------:R-:W-:Y:S02]  /*0290*/  IABS R23, R12 ;  /* 0x0000000c00177213 */ /* 0x000fe40000000000 */
[-C--:B------:R-:W-:Y:S02]  /*02a0*/  LOP3.LUT R16, R16, R3.reuse, RZ, 0x3c, !PT ;  /* 0x0000000310107212 */ /* 0x080fe400078e3cff */
[-C--:B------:R-:W-:Y:S01]  /*02b0*/  LOP3.LUT R20, R20, R3.reuse, RZ, 0x3c, !PT ;  /* 0x0000000314147212 */ /* 0x080fe200078e3cff */
[----:B-1----:R-:W-:Y:S01]  /*02c0*/  IMAD.MOV R8, RZ, RZ, -R5 ;  /* 0x000000ffff087224 */ /* 0x002fe200078e0a05 */
[-C--:B------:R-:W-:Y:S02]  /*02d0*/  LOP3.LUT R22, R22, R3.reuse, RZ, 0x3c, !PT ;  /* 0x0000000316167212 */ /* 0x080fe400078e3cff */
[----:B------:R-:W-:Y:S01]  /*02e0*/  LOP3.LUT R28, R28, R3, RZ, 0x3c, !PT ;  /* 0x000000031c1c7212 */ /* 0x000fe200078e3cff */
[----:B------:R-:W-:Y:S01]  /*02f0*/  IMAD R7, R8, R9, RZ ;  /* 0x0000000908077224 */ /* 0x000fe200078e02ff */
[----:B------:R-:W-:-:S02]  /*0300*/  LOP3.LUT R32, R32, R3, RZ, 0x3c, !PT ;  /* 0x0000000320207212 */ /* 0x000fc400078e3cff */
[----:B------:R-:W-:Y:S01]  /*0310*/  LOP3.LUT R30, R30, R3, RZ, 0x3c, !PT ;  /* 0x000000031e1e7212 */ /* 0x000fe200078e3cff */
[----:B------:R-:W-:Y:S01]  /*0320*/  IMAD.HI.U32 R7, R5, R7, R4 ;  /* 0x0000000705077227 */ /* 0x000fe200078e0004 */
[-C--:B------:R-:W-:Y:S02]  /*0330*/  LOP3.LUT R26, R26, R3.reuse, RZ, 0x3c, !PT ;  /* 0x000000031a1a7212 */ /* 0x080fe400078e3cff */
[----:B------:R-:W-:Y:S01]  /*0340*/  LOP3.LUT R12, R12, R3, RZ, 0x3c, !PT ;  /* 0x000000030c0c7212 */ /* 0x000fe200078e3cff */
[----:B------:R-:W-:Y:S01]  /*0350*/  IMAD.X R5, RZ, RZ, RZ, P0 ;  /* 0x000000ffff057224 */ /* 0x000fe200000e06ff */
        /* <DEDUP_REMOVED lines=38> */
[C---:B------:R-:W-:Y:S01]  /*05c0*/  IMAD R19, R9.reuse, R25, R23 ;  /* 0x0000001909137224 */ /* 0x040fe200078e0217 */
        /* <DEDUP_REMOVED lines=10> */
[----:B------:R-:W-:Y:S01]  /*0670*/  ISETP.GT.U32.AND P1, PT, R9, R17, PT ;  /* 0x000000110900720c */ /* 0x000fe20003f24070 */
        /* <DEDUP_REMOVED lines=13> */
[-C--:B------:R-:W-:Y:S01]  /*0750*/  ISETP.GE.U32.AND P2, PT, R44, R9.reuse, PT ;  /* 0x000000092c00720c */ /* 0x080fe20003f46070 */
[----:B------:R-:W-:Y:S01]  /*0760*/  @!P6 VIADD R13, R13, 0x1 ;  /* 0x000000010d0de836 */ /* 0x000fe20000000000 */
[----:B------:R-:W0:Y:S01]  /*0770*/  S2R R44, SR_LANEID ;  /* 0x00000000002c7919 */ /* 0x000e220000000000 */
[----:B------:R-:W-:Y:S01]  /*0780*/  @!P1 IMAD.IADD R17, R17, 0x1, -R9 ;  /* 0x0000000111119824 */ /* 0x000fe200078e0a09 */
        /* <DEDUP_REMOVED lines=11> */
[----:B------:R-:W-:Y:S01]  /*0840*/  @!P1 VIADD R0, R0, 0x1 ;  /* 0x0000000100009836 */ /* 0x000fe20000000000 */
[----:B------:R-:W-:Y:S01]  /*0850*/  ISETP.GE.AND P1, PT, R20, RZ, PT ;  /* 0x000000ff1400720c */ /* 0x000fe20003f26270 */
[----:B------:R-:W-:Y:S01]  /*0860*/  IMAD.MOV.U32 R15, RZ, RZ, R10 ;  /* 0x000000ffff0f7224 */ /* 0x000fe200078e000a */
[----:B------:R-:W-:Y:S01]  /*0870*/  LOP3.LUT R10, RZ, R3, RZ, 0x33, !PT ;  /* 0x00000003ff0a7212 */ /* 0x000fe200078e33ff */
        /* <DEDUP_REMOVED lines=15> */
[----:B0-----:R-:W-:Y:S01]  /*0970*/  IMAD R9, R25, 0x120, R44 ;  /* 0x0000012019097824 */ /* 0x001fe200078e022c */
[C---:B------:R-:W-:Y:S01]  /*0980*/  SEL R14, R10.reuse, R14, !P1 ;  /* 0x0000000e0a0e7207 */ /* 0x040fe20004800000 */
[----:B------:R-:W-:Y:S01]  /*0990*/  @!P5 IMAD.MOV R8, RZ, RZ, -R8 ;  /* 0x000000ffff08d224 */ /* 0x000fe200078e0a08 */
[C---:B------:R-:W-:Y:S01]  /*09a0*/  SEL R16, R10.reuse, R13, !P1 ;  /* 0x0000000d0a107207 */ /* 0x040fe20004800000 */
[----:B------:R-:W-:Y:S01]  /*09b0*/  @!P3 IMAD.MOV R6, RZ, RZ, -R6 ;  /* 0x000000ffff06b224 */ /* 0x000fe200078e0a06 */
[----:B------:R-:W-:Y:S01]  /*09c0*/  LEA R3, R9, UR4, 0x2 ;  /* 0x0000000409037c11 */ /* 0x000fe2000f8e10ff */
[----:B------:R-:W-:Y:S01]  /*09d0*/  @!P0 IMAD.MOV R2, RZ, RZ, -R2 ;  /* 0x000000ffff028224 */ /* 0x000fe200078e0a02 */
[C---:B------:R-:W-:Y:S01]  /*09e0*/  SEL R18, R10.reuse, R15, !P1 ;  /* 0x0000000f0a127207 */ /* 0x040fe20004800000 */
[----:B------:R-:W-:Y:S01]  /*09f0*/  @!P2 IMAD.MOV R0, RZ, RZ, -R0 ;  /* 0x000000ffff00a224 */ /* 0x000fe200078e0a00 */
[C---:B------:R-:W-:Y:S01]  /*0a00*/  SEL R8, R10.reuse, R8, !P1 ;  /* 0x000000080a087207 */ /* 0x040fe20004800000 */
[----:B------:R-:W-:Y:S01]  /*0a10*/  STS [R3], R12 ;  /* 0x0000000c03007388 */ /* 0x000fe20000000800 */
[----:B------:R-:W-:-:S02]  /*0a20*/  SEL R6, R10, R6, !P1 ;  /* 0x000000060a067207 */ /* 0x000fc40004800000 */
[C---:B------:R-:W-:Y:S01]  /*0a30*/  SEL R2, R10.reuse, R2, !P1 ;  /* 0x000000020a027207 */ /* 0x040fe20004800000 */
[----:B------:R-:W-:Y:S01]  /*0a40*/  STS [R3+0x80], R14 ;  /* 0x0000800e03007388 */ /* 0x000fe20000000800 */
[C---:B------:R-:W-:Y:S02]  /*0a50*/  SEL R0, R10.reuse, R0, !P1 ;  /* 0x000000000a007207 */ /* 0x040fe40004800000 */
[----:B------:R-:W-:Y:S01]  /*0a60*/  SEL R10, R10, R7, !P1 ;  /* 0x000000070a0a7207 */ /* 0x000fe20004800000 */
[----:B------:R-:W-:Y:S01]  /*0a70*/  IMAD R7, R44, 0x20, R3 ;  /* 0x000000202c077824 */ /* 0x000fe200078e0203 */
        /* <DEDUP_REMOVED lines=214> */
.L_x_557:
[----:B------:R-:W-:Y:S05]  /*17e0*/  BSYNC.RECONVERGENT B1 ;  /* 0x0000000000017941 */ /* 0x000fea0003800200 */
.L_x_556:
        /* <DEDUP_REMOVED lines=26> */
.L_x_555:
        /* <DEDUP_REMOVED lines=175> */
.L_x_559:
        /* <DEDUP_REMOVED lines=13> */
.L_x_561:
[----:B------:R-:W-:Y:S05]  /*2550*/  NANOSLEEP 0x1c2 ;  /* 0x000001c20000795d */ /* 0x000fea0003800000 */
[----:B------:R-:W-:Y:S01]  /*2560*/  NOP ;  /* 0x0000000000007918 */ /* 0x000fe20000000000 */
.L_x_562:
[----:B--2---:R-:W-:-:S07]  /*2570*/  IMAD.WIDE R12, R25, 0x8, R14 ;  /* 0x00000008190c7825 */ /* 0x004fce00078e020e */
.L_x_564:
        /* <DEDUP_REMOVED lines=8> */
.L_x_672:
        /* <DEDUP_REMOVED lines=15> */
.L_x_677:
[----:B------:R-:W-:Y:S01]  /*26f0*/  ISETP.GE.AND P0, PT, R44, R43, PT ;  /* 0x0000002b2c00720c */ /* 0x000fe20003f06270 */
[----:B------:R-:W-:-:S12]  /*2700*/  BSSY.RECONVERGENT B1, `(.L_x_566) ;  /* 0x0000005000017945 */ /* 0x000fd80003800200 */
[----:B------:R-:W-:Y:S05]  /*2710*/  @P0 BRA `(.L_x_567) ;  /* 0x00000000000c0947 */ /* 0x000fea0003800000 */
[----:B------:R-:W-:Y:S02]  /*2720*/  ISETP.NE.AND P0, PT, R34, RZ, PT ;  /* 0x000000ff2200720c */ /* 0x000fe40003f05270 */
[----:B-1----:R-:W-:-:S11]  /*2730*/  LOP3.LUT R34, R13, R34, RZ, 0xfc, !PT ;  /* 0x000000220d227212 */ /* 0x002fd600078efcff */
[----:B--2---:R-:W-:-:S07]  /*2740*/  @!P0 HADD2 R32, R37.H0_H0, R32.H0_H0 ;  /* 0x2000002025208230 */ /* 0x004fce0000000800 */
.L_x_567:
[----:B------:R-:W-:Y:S05]  /*2750*/  BSYNC.RECONVERGENT B1 ;  /* 0x0000000000017941 */ /* 0x000fea0003800200 */
.L_x_566:
[----:B------:R-:W-:-:S03]  /*2760*/  UMOV UR5, 0xffffffff ;  /* 0xffffffff00057882 */ /* 0x000fc60000000000 */
[----:B------:R-:W-:Y:S05]  /*2770*/  BRA.DIV UR5, `(.L_x_568) ;  /* 0x0000005205547947 */ /* 0x000fea000b800000 */
[----:B0-----:R0:W3:Y:S04]  /*2780*/  SHFL.DOWN PT, R15, R32, 0x2, R43 ;  /* 0x08400000200f7989 */ /* 0x0010e800000e002b */
[----:B-1----:R0:W1:Y:S02]  /*2790*/  SHFL.DOWN PT, R13, R34, 0x2, R43 ;  /* 0x08400000220d7989 */ /* 0x00206400000e002b */
.L_x_681:
[----:B------:R-:W-:Y:S01]  /*27a0*/  VIADD R12, R44, 0x2 ;  /* 0x000000022c0c7836 */ /* 0x000fe20000000000 */
[----:B------:R-:W-:Y:S04]  /*27b0*/  BSSY.RECONVERGENT B1, `(.L_x_569) ;  /* 0x0000006000017945 */ /* 0x000fe80003800200 */
[----:B------:R-:W-:-:S13]  /*27c0*/  ISETP.GT.AND P0, PT, R12, R43, PT ;  /* 0x0000002b0c00720c */ /* 0x000fda0003f04270 */
[----:B------:R-:W-:Y:S05]  /*27d0*/  @P0 BRA `(.L_x_570) ;  /* 0x00000000000c0947 */ /* 0x000fea0003800000 */
[----:B------:R-:W-:Y:S02]  /*27e0*/  ISETP.NE.AND P0, PT, R34, RZ, PT ;  /* 0x000000ff2200720c */ /* 0x000fe40003f05270 */
[----:B01----:R-:W-:-:S11]  /*27f0*/  LOP3.LUT R34, R13, R34, RZ, 0xfc, !PT ;  /* 0x000000220d227212 */ /* 0x003fd600078efcff */
[----:B---3--:R-:W-:-:S07]  /*2800*/  @!P0 HADD2 R32, R15.H0_H0, R32.H0_H0 ;  /* 0x200000200f208230 */ /* 0x008fce0000000800 */
.L_x_570:
[----:B------:R-:W-:Y:S05]  /*2810*/  BSYNC.RECONVERGENT B1 ;  /* 0x0000000000017941 */ /* 0x000fea0003800200 */
.L_x_569:
[----:B------:R-:W-:-:S03]  /*2820*/  UMOV UR5, 0xffffffff ;  /* 0xffffffff00057882 */ /* 0x000fc60000000000 */
[----:B------:R-:W-:Y:S05]  /*2830*/  BRA.DIV UR5, `(.L_x_571) ;  /* 0x0000005205687947 */ /* 0x000fea000b800000 */
[----:B---3--:R3:W4:Y:S04]  /*2840*/  SHFL.DOWN PT, R15, R32, 0x4, R43 ;  /* 0x08800000200f7989 */ /* 0x00872800000e002b */
[----:B-1----:R3:W1:Y:S02]  /*2850*/  SHFL.DOWN PT, R13, R34, 0x4, R43 ;  /* 0x08800000220d7989 */ /* 0x00266400000e002b */
.L_x_685:
[----:B------:R-:W-:Y:S01]  /*2860*/  VIADD R12, R44, 0x4 ;  /* 0x000000042c0c7836 */ /* 0x000fe20000000000 */
[----:B------:R-:W-:Y:S04]  /*2870*/  BSSY.RECONVERGENT B1, `(.L_x_572) ;  /* 0x0000006000017945 */ /* 0x000fe80003800200 */
[----:B------:R-:W-:-:S13]  /*2880*/  ISETP.GT.AND P0, PT, R12, R43, PT ;  /* 0x0000002b0c00720c */ /* 0x000fda0003f04270 */
[----:B------:R-:W-:Y:S05]  /*2890*/  @P0 BRA `(.L_x_573) ;  /* 0x00000000000c0947 */ /* 0x000fea0003800000 */
[----:B------:R-:W-:Y:S02]  /*28a0*/  ISETP.NE.AND P0, PT, R34, RZ, PT ;  /* 0x000000ff2200720c */ /* 0x000fe40003f05270 */
[----:B01-3--:R-:W-:-:S11]  /*28b0*/  LOP3.LUT R34, R13, R34, RZ, 0xfc, !PT ;  /* 0x000000220d227212 */ /* 0x00bfd600078efcff */
[----:B----4-:R-:W-:-:S07]  /*28c0*/  @!P0 HADD2 R32, R15.H0_H0, R32.H0_H0 ;  /* 0x200000200f208230 */ /* 0x010fce0000000800 */
.L_x_573:
[----:B------:R-:W-:Y:S05]  /*28d0*/  BSYNC.RECONVERGENT B1 ;  /* 0x0000000000017941 */ /* 0x000fea0003800200 */
.L_x_572:
[----:B------:R-:W-:-:S03]  /*28e0*/  UMOV UR5, 0xffffffff ;  /* 0xffffffff00057882 */ /* 0x000fc60000000000 */
[----:B------:R-:W-:Y:S05]  /*28f0*/  BRA.DIV UR5, `(.L_x_574) ;  /* 0x00000052057c7947 */ /* 0x000fea000b800000 */
[----:B----4-:R4:W0:Y:S04]  /*2900*/  SHFL.DOWN PT, R15, R32, 0x8, R43 ;  /* 0x09000000200f7989 */ /* 0x01082800000e002b */
[----:B-1----:R4:W1:Y:S02]  /*2910*/  SHFL.DOWN PT, R13, R34, 0x8, R43 ;  /* 0x09000000220d7989 */ /* 0x00286400000e002b */
.L_x_689:
[----:B------:R-:W-:Y:S01]  /*2920*/  VIADD R12, R44, 0x8 ;  /* 0x000000082c0c7836 */ /* 0x000fe20000000000 */
[----:B------:R-:W-:Y:S04]  /*2930*/  BSSY.RECONVERGENT B1, `(.L_x_575) ;  /* 0x0000006000017945 */ /* 0x000fe80003800200 */
[----:B------:R-:W-:-:S13]  /*2940*/  ISETP.GT.AND P0, PT, R12, R43, PT ;  /* 0x0000002b0c00720c */ /* 0x000fda0003f04270 */
[----:B------:R-:W-:Y:S05]  /*2950*/  @P0 BRA `(.L_x_576) ;  /* 0x00000000000c0947 */ /* 0x000fea0003800000 */
[----:B------:R-:W-:Y:S02]  /*2960*/  ISETP.NE.AND P0, PT, R34, RZ, PT ;  /* 0x000000ff2200720c */ /* 0x000fe40003f05270 */
[----:B01-34-:R-:W-:-:S11]  /*2970*/  LOP3.LUT R34, R13, R34, RZ, 0xfc, !PT ;  /* 0x000000220d227212 */ /* 0x01bfd600078efcff */
[----:B------:R-:W-:-:S07]  /*2980*/  @!P0 HADD2 R32, R15.H0_H0, R32.H0_H0 ;  /* 0x200000200f208230 */ /* 0x000fce0000000800 */
.L_x_576:
[----:B------:R-:W-:Y:S05]  /*2990*/  BSYNC.RECONVERGENT B1 ;  /* 0x0000000000017941 */ /* 0x000fea0003800200 */
.L_x_575:
[----:B------:R-:W-:-:S03]  /*29a0*/  UMOV UR5, 0xffffffff ;  /* 0xffffffff00057882 */ /* 0x000fc60000000000 */
[----:B------:R-:W-:Y:S05]  /*29b0*/  BRA.DIV UR5, `(.L_x_577) ;  /* 0x0000005205907947 */ /* 0x000fea000b800000 */
[----:B--2---:R2:W1:Y:S04]  /*29c0*/  SHFL.DOWN PT, R37, R32, 0x10, R43 ;  /* 0x0a00000020257989 */ /* 0x00446800000e002b */
[----:B0-----:R2:W0:Y:S02]  /*29d0*/  SHFL.DOWN PT, R15, R34, 0x10, R43 ;  /* 0x0a000000220f7989 */ /* 0x00142400000e002b */
.L_x_693:
        /* <DEDUP_REMOVED lines=10> */
.L_x_579:
[----:B------:R-:W-:Y:S05]  /*2a80*/  BSYNC.RECONVERGENT B1 ;  /* 0x0000000000017941 */ /* 0x000fea0003800200 */
.L_x_578:
[----:B------:R-:W1:Y:S01]  /*2a90*/  S2R R14, SR_CTAID.X ;  /* 0x00000000000e7919 */ /* 0x000e620000002500 */
[----:B------:R-:W-:Y:S01]  /*2aa0*/  UMOV UR5, 0xffffffff ;  /* 0xffffffff00057882 */ /* 0x000fe20000000000 */
[----:B------:R-:W-:Y:S02]  /*2ab0*/  IMAD.X R13, RZ, RZ, R13, P1 ;  /* 0x000000ffff0d7224 */ /* 0x000fe400008e060d */
[----:B-1----:R-:W-:Y:S01]  /*2ac0*/  IMAD.IADD R36, R25, 0x1, R14 ;  /* 0x0000000119247824 */ /* 0x002fe200078e020e */
[----:B------:R-:W-:Y:S06]  /*2ad0*/  BRA.DIV UR5, `(.L_x_580) ;  /* 0x00000052058c7947 */ /* 0x000fec000b800000 */
[----:B------:R-:W-:-:S13]  /*2ae0*/  VOTE.ALL P6, P6 ;  /* 0x0000000000ff7806 */ /* 0x000fda00030c0000 */
.L_x_696:
[----:B------:R-:W-:Y:S05]  /*2af0*/  @!P6 BRA `(.L_x_581) ;  /* 0x00000004006ce947 */ /* 0x000fea0003800000 */
.L_x_600:
[----:B01234-:R-:W-:-:S07]  /*2b00*/  IMAD.WIDE R14, R36, 0x8, R12 ;  /* 0x00000008240e7825 */ /* 0x01ffce00078e020c */
.L_x_583:
        /* <DEDUP_REMOVED lines=8> */
.L_x_699:
        /* <DEDUP_REMOVED lines=14> */
.L_x_704:
[----:B------:R-:W-:Y:S01]  /*2c70*/  ISETP.GE.AND P0, PT, R44, R43, PT ;  /* 0x0000002b2c00720c */ /* 0x000fe20003f06270 */
[----:B------:R-:W-:-:S12]  /*2c80*/  BSSY.RECONVERGENT B1, `(.L_x_585) ;  /* 0x0000005000017945 */ /* 0x000fd80003800200 */
[----:B------:R-:W-:Y:S05]  /*2c90*/  @P0 BRA `(.L_x_586) ;  /* 0x00000000000c0947 */ /* 0x000fea0003800000 */
[----:B------:R-:W-:Y:S02]  /*2ca0*/  ISETP.NE.AND P0, PT, R25, RZ, PT ;  /* 0x000000ff1900720c */ /* 0x000fe40003f05270 */
[----:B01----:R-:W-:-:S11]  /*2cb0*/  LOP3.LUT R25, R14, R25, RZ, 0xfc, !PT ;  /* 0x000000190e197212 */ /* 0x003fd600078efcff */
[----:B--2---:R-:W-:-:S07]  /*2cc0*/  @!P0 HADD2 R15, R33.H0_H0, R15.H0_H0 ;  /* 0x2000000f210f8230 */ /* 0x004fce0000000800 */
.L_x_586:
[----:B------:R-:W-:Y:S05]  /*2cd0*/  BSYNC.RECONVERGENT B1 ;  /* 0x0000000000017941 */ /* 0x000fea0003800200 */
.L_x_585:
[----:B------:R-:W-:Y:S01]  /*2ce0*/  UMOV UR5, 0xffffffff ;  /* 0xffffffff00057882 */ /* 0x000fe20000000000 */
[----:B------:R-:W-:Y:S02]  /*2cf0*/  PRMT R38, R15, 0x7610, R38 ;  /* 0x000076100f267816 */ /* 0x000fe40000000026 */
[----:B------:R-:W-:Y:S05]  /*2d00*/  BRA.DIV UR5, `(.L_x_587) ;  /* 0x0000005205ac7947 */ /* 0x000fea000b800000 */
[----:B-1----:R1:W3:Y:S04]  /*2d10*/  SHFL.DOWN PT, R14, R25, 0x2, R43 ;  /* 0x08400000190e7989 */ /* 0x0022e800000e002b */
[----:B------:R1:W4:Y:S02]  /*2d20*/  SHFL.DOWN PT, R24, R38, 0x2, R43 ;  /* 0x0840000026187989 */ /* 0x00032400000e002b */
.L_x_708:
[----:B--2---:R-:W-:Y:S01]  /*2d30*/  VIADD R33, R44, 0x2 ;  /* 0x000000022c217836 */ /* 0x004fe20000000000 */
[----:B------:R-:W-:Y:S04]  /*2d40*/  BSSY.RECONVERGENT B1, `(.L_x_588) ;  /* 0x0000006000017945 */ /* 0x000fe80003800200 */
[----:B------:R-:W-:-:S13]  /*2d50*/  ISETP.GT.AND P0, PT, R33, R43, PT ;  /* 0x0000002b2100720c */ /* 0x000fda0003f04270 */
[----:B------:R-:W-:Y:S05]  /*2d60*/  @P0 BRA `(.L_x_589) ;  /* 0x00000000000c0947 */ /* 0x000fea0003800000 */
[----:B------:R-:W-:Y:S02]  /*2d70*/  ISETP.NE.AND P0, PT, R25, RZ, PT ;  /* 0x000000ff1900720c */ /* 0x000fe40003f05270 */
[----:B01-3--:R-:W-:-:S11]  /*2d80*/  LOP3.LUT R25, R14, R25, RZ, 0xfc, !PT ;  /* 0x000000190e197212 */ /* 0x00bfd600078efcff */
[----:B----4-:R-:W-:-:S07]  /*2d90*/  @!P0 HADD2 R15, R24.H0_H0, R15.H0_H0 ;  /* 0x2000000f180f8230 */ /* 0x010fce0000000800 */
.L_x_589:
[----:B------:R-:W-:Y:S05]  /*2da0*/  BSYNC.RECONVERGENT B1 ;  /* 0x0000000000017941 */ /* 0x000fea0003800200 */
.L_x_588:
[----:B------:R-:W-:Y:S01]  /*2db0*/  UMOV UR5, 0xffffffff ;  /* 0xffffffff00057882 */ /* 0x000fe20000000000 */
[----:B------:R-:W-:Y:S02]  /*2dc0*/  PRMT R39, R15, 0x7610, R39 ;  /* 0x000076100f277816 */ /* 0x000fe40000000027 */
[----:B------:R-:W-:Y:S05]  /*2dd0*/  BRA.DIV UR5, `(.L_x_590) ;  /* 0x0000005205b87947 */ /* 0x000fea000b800000 */
[----:B---3--:R2:W3:Y:S04]  /*2de0*/  SHFL.DOWN PT, R14, R25, 0x4, R43 ;  /* 0x08800000190e7989 */ /* 0x0084e800000e002b */
[----:B----4-:R2:W4:Y:S02]  /*2df0*/  SHFL.DOWN PT, R24, R39, 0x4, R43 ;  /* 0x0880000027187989 */ /* 0x01052400000e002b */
.L_x_712:
[----:B------:R-:W-:Y:S01]  /*2e00*/  VIADD R33, R44, 0x4 ;  /* 0x000000042c217836 */ /* 0x000fe20000000000 */
[----:B------:R-:W-:Y:S04]  /*2e10*/  BSSY.RECONVERGENT B1, `(.L_x_591) ;  /* 0x0000006000017945 */ /* 0x000fe80003800200 */
[----:B------:R-:W-:-:S13]  /*2e20*/  ISETP.GT.AND P0, PT, R33, R43, PT ;  /* 0x0000002b2100720c */ /* 0x000fda0003f04270 */
[----:B------:R-:W-:Y:S05]  /*2e30*/  @P0 BRA `(.L_x_592) ;  /* 0x00000000000c0947 */ /* 0x000fea0003800000 */
[----:B------:R-:W-:Y:S02]  /*2e40*/  ISETP.NE.AND P0, PT, R25, RZ, PT ;  /* 0x000000ff1900720c */ /* 0x000fe40003f05270 */
[----:B0123--:R-:W-:-:S11]  /*2e50*/  LOP3.LUT R25, R14, R25, RZ, 0xfc, !PT ;  /* 0x000000190e197212 */ /* 0x00ffd600078efcff */
[----:B----4-:R-:W-:-:S07]  /*2e60*/  @!P0 HADD2 R15, R24.H0_H0, R15.H0_H0 ;  /* 0x2000000f180f8230 */ /* 0x010fce0000000800 */
.L_x_592:
[----:B------:R-:W-:Y:S05]  /*2e70*/  BSYNC.RECONVERGENT B1 ;  /* 0x0000000000017941 */ /* 0x000fea0003800200 */
.L_x_591:
[----:B------:R-:W-:Y:S01]  /*2e80*/  UMOV UR5, 0xffffffff ;  /* 0xffffffff00057882 */ /* 0x000fe20000000000 */
[----:B------:R-:W-:Y:S02]  /*2e90*/  PRMT R40, R15, 0x7610, R40 ;  /* 0x000076100f287816 */ /* 0x000fe40000000028 */
[----:B------:R-:W-:Y:S05]  /*2ea0*/  BRA.DIV UR5, `(.L_x_593) ;  /* 0x0000005205c47947 */ /* 0x000fea000b800000 */
[----:B---3--:R3:W0:Y:S04]  /*2eb0*/  SHFL.DOWN PT, R14, R25, 0x8, R43 ;  /* 0x09000000190e7989 */ /* 0x00862800000e002b */
[----:B----4-:R3:W4:Y:S02]  /*2ec0*/  SHFL.DOWN PT, R24, R40, 0x8, R43 ;  /* 0x0900000028187989 */ /* 0x01072400000e002b */
.L_x_716:
[----:B------:R-:W-:Y:S01]  /*2ed0*/  VIADD R33, R44, 0x8 ;  /* 0x000000082c217836 */ /* 0x000fe20000000000 */
[----:B------:R-:W-:Y:S04]  /*2ee0*/  BSSY.RECONVERGENT B1, `(.L_x_594) ;  /* 0x0000006000017945 */ /* 0x000fe80003800200 */
[----:B------:R-:W-:-:S13]  /*2ef0*/  ISETP.GT.AND P0, PT, R33, R43, PT ;  /* 0x0000002b2100720c */ /* 0x000fda0003f04270 */
[----:B------:R-:W-:Y:S05]  /*2f00*/  @P0 BRA `(.L_x_595) ;  /* 0x00000000000c0947 */ /* 0x000fea0003800000 */
[----:B------:R-:W-:Y:S02]  /*2f10*/  ISETP.NE.AND P0, PT, R25, RZ, PT ;  /* 0x000000ff1900720c */ /* 0x000fe40003f05270 */
[----:B0123--:R-:W-:-:S11]  /*2f20*/  LOP3.LUT R25, R14, R25, RZ, 0xfc, !PT ;  /* 0x000000190e197212 */ /* 0x00ffd600078efcff */
[----:B----4-:R-:W-:-:S07]  /*2f30*/  @!P0 HADD2 R15, R24.H0_H0, R15.H0_H0 ;  /* 0x2000000f180f8230 */ /* 0x010fce0000000800 */
.L_x_595:
[----:B------:R-:W-:Y:S05]  /*2f40*/  BSYNC.RECONVERGENT B1 ;  /* 0x0000000000017941 */ /* 0x000fea0003800200 */
.L_x_594:
[----:B------:R-:W-:Y:S01]  /*2f50*/  UMOV UR5, 0xffffffff ;  /* 0xffffffff00057882 */ /* 0x000fe20000000000 */
[----:B------:R-:W-:Y:S02]  /*2f60*/  PRMT R41, R15, 0x7610, R41 ;  /* 0x000076100f297816 */ /* 0x000fe40000000029 */
[----:B------:R-:W-:Y:S05]  /*2f70*/  BRA.DIV UR5, `(.L_x_596) ;  /* 0x0000005205d07947 */ /* 0x000fea000b800000 */
[----:B0-----:R0:W0:Y:S04]  /*2f80*/  SHFL.DOWN PT, R14, R25, 0x10, R43 ;  /* 0x0a000000190e7989 */ /* 0x00102800000e002b */
[----:B----4-:R4:W0:Y:S02]  /*2f90*/  SHFL.DOWN PT, R24, R41, 0x10, R43 ;  /* 0x0a00000029187989 */ /* 0x01082400000e002b */
.L_x_720:
        /* <DEDUP_REMOVED lines=9> */
.L_x_598:
[----:B------:R-:W-:Y:S05]  /*3030*/  BSYNC.RECONVERGENT B1 ;  /* 0x0000000000017941 */ /* 0x000fea0003800200 */
.L_x_597:
[----:B------:R-:W-:Y:S01]  /*3040*/  UMOV UR5, 0xffffffff ;  /* 0xffffffff00057882 */ /* 0x000fe20000000000 */
[----:B------:R-:W-:Y:S01]  /*3050*/  LOP3.LUT R34, R25, R34, RZ, 0xfc, !PT ;  /* 0x0000002219227212 */ /* 0x000fe200078efcff */
[----:B------:R-:W-:Y:S02]  /*3060*/  @!P1 HADD2 R32, R15.H0_H0, R32.H0_H0 ;  /* 0x200000200f209230 */ /* 0x000fe40000000800 */
[----:B------:R-:W-:Y:S01]  /*3070*/  VIADD R36, R36, 0xffffffe0 ;  /* 0xffffffe024247836 */ /* 0x000fe20000000000 */
[----:B------:R-:W-:Y:S06]  /*3080*/  BRA.DIV UR5, `(.L_x_599) ;  /* 0x0000005205cc7947 */ /* 0x000fec000b800000 */
[----:B------:R-:W-:-:S13]  /*3090*/  VOTE.ALL P6, P6 ;  /* 0x0000000000ff7806 */ /* 0x000fda00030c0000 */
.L_x_723:
[----:B------:R-:W-:Y:S05]  /*30a0*/  @P6 BRA `(.L_x_600) ;  /* 0xfffffff800946947 */ /* 0x000fea000383ffff */
.L_x_581:
        /* <DEDUP_REMOVED lines=27> */
.L_x_602:
[----:B------:R-:W-:Y:S05]  /*3260*/  BSYNC.RECONVERGENT B1 ;  /* 0x0000000000017941 */ /* 0x000fea0003800200 */
.L_x_601:
[----:B------:R1:W-:Y:S01]  /*3270*/  @!P1 STS.U16 [R25+0x4c], R33 ;  /* 0x00004c2119009388 */ /* 0x0003e20000000400 */
[----:B------:R-:W-:Y:S01]  /*3280*/  @!P1 IMAD.MOV.U32 R30, RZ, RZ, R34 ;  /* 0x000000ffff1e9224 */ /* 0x000fe200078e0022 */
[----:B------:R-:W-:Y:S02]  /*3290*/  @!P1 PRMT R28, R32, 0x7610, R28 ;  /* 0x00007610201c9816 */ /* 0x000fe4000000001c */
[----:B------:R1:W-:Y:S05]  /*32a0*/  @!P1 STS [R25+0x48], R34 ;  /* 0x0000482219009388 */ /* 0x0003ea0000000800 */
.L_x_560:
        /* <DEDUP_REMOVED lines=28> */
.L_x_558:
[----:B------:R-:W-:Y:S05]  /*3470*/  BSYNC.RECONVERGENT B0 ;  /* 0x0000000000007941 */ /* 0x000fea0003800200 */
.L_x_554:
[----:B------:R-:W-:Y:S01]  /*3480*/  BAR.SYNC.DEFER_BLOCKING 0x0 ;  /* 0x0000000000007b1d */ /* 0x000fe20000010000 */
[----:B0-----:R-:W-:Y:S02]  /*3490*/  PRMT R12, R4, 0x7610, R12 ;  /* 0x00007610040c7816 */ /* 0x001fe4000000000c */
[----:B------:R-:W-:Y:S02]  /*34a0*/  PRMT R14, R7, 0x7610, R14 ;  /* 0x00007610070e7816 */ /* 0x000fe4000000000e */
[----:B------:R-:W-:Y:S01]  /*34b0*/  PRMT R16, R9, 0x7610, R16 ;  /* 0x0000761009107816 */ /* 0x000fe20000000010 */
[----:B------:R-:W0:Y:S01]  /*34c0*/  LDCU.64 UR6, c[0x0][0x398] ;  /* 0x00007300ff0677ac */ /* 0x000e220008000a00 */
[----:B------:R-:W-:Y:S01]  /*34d0*/  PRMT R18, R11, 0x7610, R18 ;  /* 0x000076100b127816 */ /* 0x000fe20000000012 */
[----:B------:R-:W2:Y:S01]  /*34e0*/  S2R R4, SR_CTAID.X ;  /* 0x0000000000047919 */ /* 0x000ea20000002500 */
[----:B------:R3:W-:Y:S04]  /*34f0*/  STS.U16 [R2], R3 ;  /* 0x0000000302007388 */ /* 0x0007e80000000400 */
[----:B------:R-:W-:Y:S04]  /*3500*/  STS.U16 [R2+0x2], R12 ;  /* 0x0000020c02007388 */ /* 0x000fe80000000400 */
[----:B------:R-:W-:Y:S01]  /*3510*/  STS.U16 [R2+0x4], R5 ;  /* 0x0000040502007388 */ /* 0x000fe20000000400 */
[----:B---3--:R-:W-:-:S03]  /*3520*/  LOP3.LUT R3, R24, 0x1f, RZ, 0xc0, !PT ;  /* 0x0000001f18037812 */ /* 0x008fc600078ec0ff */
        /* <DEDUP_REMOVED lines=12> */
[----:B--2---:R-:W-:Y:S01]  /*35f0*/  IMAD R3, R4, 0x900, RZ ;  /* 0x0000090004037824 */ /* 0x004fe200078e02ff */
[----:B------:R-:W2:Y:S04]  /*3600*/  LDS.U16 R11, [R0+0xc0] ;  /* 0x0000c000000b7984 */ /* 0x000ea80000000400 */
[----:B------:R-:W4:Y:S01]  /*3610*/  LDS.U16 R13, [R0+0x100] ;  /* 0x00010000000d7984 */ /* 0x000f220000000400 */
[----:B------:R-:W-:-:S03]  /*3620*/  IADD3 R3, P0, PT, R3, R2, RZ ;  /* 0x0000000203037210 */ /* 0x000fc60007f1e0ff */
[----:B------:R-:W4:Y:S02]  /*3630*/  LDS.U16 R15, [R0+0x140] ;  /* 0x00014000000f7984 */ /* 0x000f240000000400 */
[----:B------:R-:W-:Y:S01]  /*3640*/  IMAD.X R4, RZ, RZ, RZ, P0 ;  /* 0x000000ffff047224 */ /* 0x000fe200000e06ff */
[C---:B0-----:R-:W-:Y:S01]  /*3650*/  LEA R2, P0, R3.reuse, UR6, 0x1 ;  /* 0x0000000603027c11 */ /* 0x041fe2000f8008ff */
[----:B------:R-:W0:Y:S03]  /*3660*/  LDS.U16 R17, [R0+0x180] ;  /* 0x0001800000117984 */ /* 0x000e260000000400 */
[----:B------:R-:W-:Y:S01]  /*3670*/  LEA.HI.X R3, R3, UR7, R4, 0x1, P0 ;  /* 0x0000000703037c11 */ /* 0x000fe200080f0c04 */
[----:B------:R-:W0:Y:S04]  /*3680*/  LDS.U16 R19, [R0+0x1c0] ;  /* 0x0001c00000137984 */ /* 0x000e280000000400 */
[----:B------:R-:W0:Y:S04]  /*3690*/  LDS.U16 R21, [R0+0x200] ;  /* 0x0002000000157984 */ /* 0x000e280000000400 */
[----:B-----5:R-:W-:Y:S04]  /*36a0*/  STG.E.U16 desc[UR8][R2.64], R5 ;  /* 0x0000000502007986 */ /* 0x020fe8000c101508 */
[----:B---3--:R-:W-:Y:S04]  /*36b0*/  STG.E.U16 desc[UR8][R2.64+0x40], R7 ;  /* 0x0000400702007986 */ /* 0x008fe8000c101508 */
[----:B-1----:R-:W-:Y:S04]  /*36c0*/  STG.E.U16 desc[UR8][R2.64+0x80], R9 ;  /* 0x0000800902007986 */ /* 0x002fe8000c101508 */
[----:B--2---:R-:W-:Y:S04]  /*36d0*/  STG.E.U16 desc[UR8][R2.64+0xc0], R11 ;  /* 0x0000c00b02007986 */ /* 0x004fe8000c101508 */
[----:B----4-:R-:W-:Y:S04]  /*36e0*/  STG.E.U16 desc[UR8][R2.64+0x100], R13 ;  /* 0x0001000d02007986 */ /* 0x010fe8000c101508 */
[----:B------:R-:W-:Y:S04]  /*36f0*/  STG.E.U16 desc[UR8][R2.64+0x140], R15 ;  /* 0x0001400f02007986 */ /* 0x000fe8000c101508 */
[----:B0-----:R-:W-:Y:S04]  /*3700*/  STG.E.U16 desc[UR8][R2.64+0x180], R17 ;  /* 0x0001801102007986 */ /* 0x001fe8000c101508 */
[----:B------:R-:W-:Y:S04]  /*3710*/  STG.E.U16 desc[UR8][R2.64+0x1c0], R19 ;  /* 0x0001c01302007986 */ /* 0x000fe8000c101508 */
[----:B------:R-:W-:Y:S01]  /*3720*/  STG.E.U16 desc[UR8][R2.64+0x200], R21 ;  /* 0x0002001502007986 */ /* 0x000fe2000c101508 */
[----:B------:R-:W-:Y:S05]  /*3730*/  EXIT ;  /* 0x000000000000794d */ /* 0x000fea0003800000 */
.L_x_553:
[----:B------:R-:W-:-:S13]  /*3740*/  ISETP.NE.AND P0, PT, R0, RZ, PT ;  /* 0x000000ff0000720c */ /* 0x000fda0003f05270 */
        /* <DEDUP_REMOVED lines=56> */
.L_x_604:
[----:B------:R-:W-:Y:S05]  /*3ad0*/  BSYNC.RECONVERGENT B0 ;  /* 0x0000000000007941 */ /* 0x000fea0003800200 */
.L_x_603:
        /* <DEDUP_REMOVED lines=16> */
.L_x_606:
[----:B------:R-:W-:Y:S05]  /*3be0*/  BSYNC.RECONVERGENT B0 ;  /* 0x0000000000007941 */ /* 0x000fea0003800200 */
.L_x_605:
        /* <DEDUP_REMOVED lines=18> */
.L_x_608:
[----:B------:R-:W-:Y:S05]  /*3d10*/  BSYNC.RECONVERGENT B0 ;  /* 0x0000000000007941 */ /* 0x000fea0003800200 */
.L_x_607:
[----:B------:R-:W-:Y:S01]  /*3d20*/  ISETP.GE.U32.AND P1, PT, R17, R0, PT ;  /* 0x000000001100720c */ /* 0x000fe20003f26070 */
[----:B------:R-:W-:Y:S01]  /*3d30*/  BSSY.RECONVERGENT B0, `(.L_x_609) ;  /* 0x0000013000007945 */ /* 0x000fe20003800200 */
[----:B0-----:R-:W-:-:S04]  /*3d40*/  IMAD.WIDE.U32 R4, R11, 0x2, R4 ;  /* 0x000000020b047825 */ /* 0x001fc800078e0004 */
[----:B------:R-:W-:Y:S02]  /*3d50*/  VIADD R19, R9, 0x80 ;  /* 0x0000008009137836 */ /* 0x000fe40000000000 */
[----:B------:R-:W-:-:S05]  /*3d60*/  IMAD.MOV.U32 R11, RZ, RZ, R14 ;  /* 0x000000ffff0b7224 */ /* 0x000fca00078e000e */
        /* <DEDUP_REMOVED lines=15> */
.L_x_610:
[----:B------:R-:W-:Y:S05]  /*3e60*/  BSYNC.RECONVERGENT B0 ;  /* 0x0000000000007941 */ /* 0x000fea0003800200 */
.L_x_609:
        /* <DEDUP_REMOVED lines=21> */
.L_x_612:
[----:B------:R-:W-:Y:S05]  /*3fc0*/  BSYNC.RECONVERGENT B0 ;  /* 0x0000000000007941 */ /* 0x000fea0003800200 */
.L_x_611:
        /* <DEDUP_REMOVED lines=19> */
.L_x_614:
[----:B------:R-:W-:Y:S05]  /*4100*/  BSYNC.RECONVERGENT B0 ;  /* 0x0000000000007941 */ /* 0x000fea0003800200 */
.L_x_613:
        /* <DEDUP_REMOVED lines=19> */
.L_x_616:
[----:B------:R-:W-:Y:S05]  /*4240*/  BSYNC.RECONVERGENT B0 ;  /* 0x0000000000007941 */ /* 0x000fea0003800200 */
.L_x_615:
        /* <DEDUP_REMOVED lines=19> */
.L_x_618:
[----:B------:R-:W-:Y:S05]  /*4380*/  BSYNC.RECONVERGENT B0 ;  /* 0x0000000000007941 */ /* 0x000fea0003800200 */
.L_x_617:
        /* <DEDUP_REMOVED lines=17> */
.L_x_620:
[----:B------:R-:W-:Y:S05]  /*44a0*/  BSYNC.RECONVERGENT B0 ;  /* 0x0000000000007941 */ /* 0x000fea0003800200 */
.L_x_619:
        /* <DEDUP_REMOVED lines=12> */
[----:B------:R0:W-:Y:S04]  /*4570*/  STS [R31+0x180], R11 ;  /* 0x0001800b1f007388 */ /* 0x0001e80000000800 */
        /* <DEDUP_REMOVED lines=16> */
[----:B------:R-:W2:Y:S01]  /*4680*/  LDG.E.U16 R10, desc[UR8][R4.64] ;  /* 0x00000008040a7981 */ /* 0x000ea2000c1e1500 */
[----:B------:R-:W-:-:S02]  /*4690*/  ISETP.GE.U32.AND P0, PT, R15, R0, PT ;  /* 0x000000000f00720c */ /* 0x000fc40003f06070 */
[----:B--2---:R-:W-:Y:S02]  /*46a0*/  PRMT R9, R10, 0x7610, R9 ;  /* 0x000076100a097816 */ /* 0x004fe40000000009 */
[----:B------:R-:W2:Y:S02]  /*46b0*/  @!P6 LDG.E.U16 R10, desc[UR8][R2.64] ;  /* 0x00000008020ae981 */ /* 0x000ea4000c1e1500 */
[----:B0-----:R-:W-:Y:S02]  /*46c0*/  PRMT R11, R9, 0x7610, R11 ;  /* 0x00007610090b7816 */ /* 0x001fe4000000000b */
[----:B------:R-:W-:-:S05]  /*46d0*/  ISETP.GE.U32.AND P6, PT, R13, R0, PT ;  /* 0x000000000d00720c */ /* 0x000fca0003fc6070 */
[----:B------:R-:W3:Y:S01]  /*46e0*/  @!P0 LDG.E.U16 R11, desc[UR8][R2.64+0x40] ;  /* 0x00004008020b8981 */ /* 0x000ee2000c1e1500 */
[----:B------:R-:W-:Y:S02]  /*46f0*/  ISETP.GE.U32.AND P0, PT, R17, R0, PT ;  /* 0x000000001100720c */ /* 0x000fe40003f06070 */
[C---:B------:R-:W-:Y:S02]  /*4700*/  PRMT R12, R9.reuse, 0x7610, R12 ;  /* 0x00007610090c7816 */ /* 0x040fe4000000000c */
[C---:B-1----:R-:W-:Y:S02]  /*4710*/  PRMT R14, R9.reuse, 0x7610, R14 ;  /* 0x00007610090e7816 */ /* 0x042fe4000000000e */
        /* <DEDUP_REMOVED lines=12> */
[----:B------:R-:W-:Y:S01]  /*47e0*/  IMAD R4, R29, -0x2, R31 ;  /* 0xfffffffe1d047824 */ /* 0x000fe200078e021f */
[----:B------:R-:W0:Y:S01]  /*47f0*/  S2R R33, SR_CTAID.X ;  /* 0x0000000000217919 */ /* 0x000e220000002500 */
[----:B------:R-:W-:Y:S01]  /*4800*/  IMAD R5, R5, -0x2, R32 ;  /* 0xfffffffe05057824 */ /* 0x000fe200078e0220 */
[----:B------:R-:W-:Y:S01]  /*4810*/  BSSY.RECONVERGENT B0, `(.L_x_621) ;  /* 0x000029a000007945 */ /* 0x000fe20003800200 */
[----:B0-----:R-:W-:Y:S01]  /*4820*/  ISETP.NE.AND P0, PT, R33, RZ, PT ;  /* 0x000000ff2100720c */ /* 0x001fe20003f05270 */
        /* <DEDUP_REMOVED lines=10> */
[----:B------:R-:W0:Y:S04]  /*48d0*/  LDS.U16 R2, [R5] ;  /* 0x0000000005027984 */ /* 0x000e280000000400 */
[----:B------:R-:W1:Y:S04]  /*48e0*/  LDS.U16 R3, [R5+0x8] ;  /* 0x0000080005037984 */ /* 0x000e680000000400 */
[----:B------:R2:W3:Y:S04]  /*48f0*/  LDS.U16 R10, [R5+0x2] ;  /* 0x00000200050a7984 */ /* 0x0004e80000000400 */
[----:B------:R2:W4:Y:S04]  /*4900*/  LDS.U16 R11, [R5+0x4] ;  /* 0x00000400050b7984 */ /* 0x0005280000000400 */
[----:B------:R2:W2:Y:S04]  /*4910*/  LDS.U16 R12, [R5+0x6] ;  /* 0x00000600050c7984 */ /* 0x0004a80000000400 */
[----:B------:R0:W2:Y:S04]  /*4920*/  LDS.U16 R14, [R5+0xa] ;  /* 0x00000a00050e7984 */ /* 0x0000a80000000400 */
[----:B------:R0:W2:Y:S04]  /*4930*/  LDS.U16 R15, [R5+0xc] ;  /* 0x00000c00050f7984 */ /* 0x0000a80000000400 */
[----:B------:R0:W2:Y:S04]  /*4940*/  LDS.U16 R16, [R5+0xe] ;  /* 0x00000e0005107984 */ /* 0x0000a80000000400 */
[----:B------:R0:W2:Y:S02]  /*4950*/  LDS.U16 R17, [R5+0x10] ;  /* 0x0000100005117984 */ /* 0x0000a40000000400 */
[----:B0-----:R-:W-:-:S02]  /*4960*/  PRMT R9, R2, 0x7610, R9 ;  /* 0x0000761002097816 */ /* 0x001fc40000000009 */
[----:B-1----:R-:W-:Y:S01]  /*4970*/  PRMT R13, R3, 0x7610, R13 ;  /* 0x00007610030d7816 */ /* 0x002fe2000000000d */
[----:B------:R-:W-:Y:S06]  /*4980*/  BAR.SYNC.DEFER_BLOCKING 0x0 ;  /* 0x0000000000007b1d */ /* 0x000fec0000010000 */
[----:B------:R-:W-:Y:S05]  /*4990*/  @P0 BRA `(.L_x_622) ;  /* 0x0000000c000c0947 */ /* 0x000fea0003800000 */
[C---:B--2---:R-:W-:Y:S01]  /*49a0*/  LEA R5, R8.reuse, UR4, 0x2 ;  /* 0x0000000408057c11 */ /* 0x044fe2000f8e10ff */
[C---:B------:R-:W-:Y:S01]  /*49b0*/  IMAD R3, R8.reuse, 0x9, RZ ;  /* 0x0000000908037824 */ /* 0x040fe200078e02ff */
[----:B------:R-:W-:Y:S01]  /*49c0*/  ISETP.NE.AND P4, PT, R8, RZ, PT ;  /* 0x000000ff0800720c */ /* 0x000fe20003f85270 */
[----:B------:R-:W-:Y:S01]  /*49d0*/  BSSY.RECONVERGENT B1, `(.L_x_623) ;  /* 0x00000b0000017945 */ /* 0x000fe20003800200 */
[----:B------:R-:W-:Y:S01]  /*49e0*/  ISETP.NE.AND P0, PT, R25, R26, PT ;  /* 0x0000001a1900720c */ /* 0x000fe20003f05270 */
[----:B------:R-:W-:Y:S01]  /*49f0*/  STS [R5+0x47c], R20 ;  /* 0x00047c1405007388 */ /* 0x000fe20000000800 */
[----:B------:R-:W-:Y:S01]  /*4a00*/  BAR.SYNC.DEFER_BLOCKING 0x0 ;  /* 0x0000000000007b1d */ /* 0x000fe20000010000 */
[----:B------:R-:W-:Y:S02]  /*4a10*/  ISETP.NE.AND P6, PT, R22, R23, PT ;  /* 0x000000171600720c */ /* 0x000fe40003fc5270 */
[----:B------:R-:W-:Y:S01]  /*4a20*/  ISETP.NE.AND P5, PT, R23, R21, PT ;  /* 0x000000151700720c */ /* 0x000fe20003fa5270 */
[----:B------:R-:W-:Y:S01]  /*4a30*/  VIADD R23, R3, 0x3 ;  /* 0x0000000303177836 */ /* 0x000fe20000000000 */
[----:B------:R-:W-:-:S02]  /*4a40*/  ISETP.NE.AND P2, PT, R27, R22, PT ;  /* 0x000000161b00720c */ /* 0x000fc40003f45270 */
[----:B------:R-:W-:Y:S02]  /*4a50*/  ISETP.NE.AND P1, PT, R26, R27, PT ;  /* 0x0000001b1a00720c */ /* 0x000fe40003f25270 */
[----:B------:R-:W-:Y:S01]  /*4a60*/  ISETP.EQ.OR P2, PT, R23, R0, P2 ;  /* 0x000000001700720c */ /* 0x000fe20001742670 */
[C---:B------:R-:W-:Y:S01]  /*4a70*/  VIADD R23, R3.reuse, 0x6 ;  /* 0x0000000603177836 */ /* 0x040fe20000000000 */
[----:B------:R0:W1:Y:S02]  /*4a80*/  @P4 LDS R2, [R5+0x478] ;  /* 0x0004780005024984 */ /* 0x0000640000000800 */
[----:B0-----:R-:W-:-:S05]  /*4a90*/  VIADD R5, R3, 0x1 ;  /* 0x0000000103057836 */ /* 0x001fca0000000000 */
[----:B------:R-:W-:Y:S01]  /*4aa0*/  ISETP.EQ.OR P0, PT, R5, R0, P0 ;  /* 0x000000000500720c */ /* 0x000fe20000702670 */
[----:B------:R-:W-:-:S05]  /*4ab0*/  VIADD R5, R3, 0x4 ;  /* 0x0000000403057836 */ /* 0x000fca0000000000 */
[----:B------:R-:W-:Y:S02]  /*4ac0*/  ISETP.EQ.OR P6, PT, R5, R0, P6 ;  /* 0x000000000500720c */ /* 0x000fe400037c2670 */
[----:B------:R-:W-:Y:S02]  /*4ad0*/  PRMT R5, R16, 0x7610, R5 ;  /* 0x0000761010057816 */ /* 0x000fe40000000005 */
[----:B------:R-:W-:Y:S02]  /*4ae0*/  P2R R22, PR, RZ, 0x40 ;  /* 0x00000040ff167803 */ /* 0x000fe40000000000 */
[----:B-1----:R-:W-:Y:S01]  /*4af0*/  @P4 ISETP.NE.AND P3, PT, R2, R25, PT ;  /* 0x000000190200420c */ /* 0x002fe20003f65270 */
[----:B------:R-:W-:Y:S02]  /*4b00*/  IMAD.MOV.U32 R2, RZ, RZ, 0x1 ;  /* 0x00000001ff027424 */ /* 0x000fe400078e00ff */
[----:B------:R-:W-:Y:S01]  /*4b10*/  VIADD R25, R3, 0x7 ;  /* 0x0000000703197836 */ /* 0x000fe20000000000 */
[----:B------:R-:W-:-:S02]  /*4b20*/  @P4 SEL R2, RZ, 0x1, !P3 ;  /* 0x00000001ff024807 */ /* 0x000fc40005800000 */
[----:B------:R-:W-:Y:S01]  /*4b30*/  ISETP.NE.AND P3, PT, R21, R6, PT ;  /* 0x000000061500720c */ /* 0x000fe20003f65270 */
[C---:B------:R-:W-:Y:S01]  /*4b40*/  VIADD R21, R3.reuse, 0x2 ;  /* 0x0000000203157836 */ /* 0x040fe20000000000 */
[-C--:B------:R-:W-:Y:S02]  /*4b50*/  ISETP.NE.AND P4, PT, R3, R0.reuse, PT ;  /* 0x000000000300720c */ /* 0x080fe40003f85270 */
[-C--:B------:R-:W-:Y:S02]  /*4b60*/  ISETP.EQ.OR P3, PT, R23, R0.reuse, P3 ;  /* 0x000000001700720c */ /* 0x080fe40001f62670 */
[----:B------:R-:W-:Y:S01]  /*4b70*/  ISETP.EQ.OR P1, PT, R21, R0, P1 ;  /* 0x000000001500720c */ /* 0x000fe20000f22670 */
[C---:B------:R-:W-:Y:S01]  /*4b80*/  VIADD R21, R3.reuse, 0x5 ;  /* 0x0000000503157836 */ /* 0x040fe20000000000 */
[----:B------:R-:W-:Y:S01]  /*4b90*/  P2R R4, PR, RZ, 0x8 ;  /* 0x00000008ff047803 */ /* 0x000fe20000000000 */
[----:B------:R-:W-:Y:S01]  /*4ba0*/  VIADD R3, R3, 0x8 ;  /* 0x0000000803037836 */ /* 0x000fe20000000000 */
[----:B------:R-:W-:-:S02]  /*4bb0*/  SEL R2, R2, 0x1, P4 ;  /* 0x0000000102027807 */ /* 0x000fc40002000000 */
[----:B------:R-:W-:Y:S02]  /*4bc0*/  ISETP.EQ.OR P5, PT, R21, R0, P5 ;  /* 0x000000001500720c */ /* 0x000fe40002fa2670 */
[----:B------:R-:W-:Y:S02]  /*4bd0*/  ISETP.NE.AND P3, PT, R22, RZ, PT ;  /* 0x000000ff1600720c */ /* 0x000fe40003f65270 */
[----:B------:R-:W-:Y:S02]  /*4be0*/  PLOP3.LUT P6, PT, P2, P0, P1, 0xfe, 0x0 ;  /* 0x000000000000781c */ /* 0x000fe400017c1f16 */
[----:B------:R-:W-:Y:S02]  /*4bf0*/  ISETP.NE.AND P4, PT, R6, R7, PT ;  /* 0x000000070600720c */ /* 0x000fe40003f85270 */
[----:B------:R-:W-:Y:S02]  /*4c00*/  P2R R23, PR, RZ, 0x20 ;  /* 0x00000020ff177803 */ /* 0x000fe40000000000 */
[----:B------:R-:W-:-:S02]  /*4c10*/  PLOP3.LUT P6, PT, P5, P6, P3, 0xfe, 0x0 ;  /* 0x000000000000781c */ /* 0x000fc40002fcdf36 */
[----:B------:R-:W-:Y:S02]  /*4c20*/  ISETP.EQ.OR P4, PT, R25, R0, P4 ;  /* 0x000000001900720c */ /* 0x000fe40002782670 */
[----:B------:R-:W-:Y:S02]  /*4c30*/  ISETP.NE.AND P3, PT, R4, RZ, PT ;  /* 0x000000ff0400720c */ /* 0x000fe40003f65270 */
[----:B------:R-:W-:Y:S02]  /*4c40*/  ISETP.NE.AND P5, PT, R7, R20, PT ;  /* 0x000000140700720c */ /* 0x000fe40003fa5270 */
[----:B------:R-:W-:Y:S02]  /*4c50*/  PLOP3.LUT P6, PT, P4, P6, P3, 0xfe, 0x0 ;  /* 0x000000000000781c */ /* 0x000fe400027cdf36 */
[----:B------:R-:W-:Y:S02]  /*4c60*/  ISETP.EQ.OR P5, PT, R3, R0, P5 ;  /* 0x000000000300720c */ /* 0x000fe40002fa2670 */
[----:B---3--:R-:W-:Y:S01]  /*4c70*/  PRMT R3, R10, 0x7610, R3 ;  /* 0x000076100a037816 */ /* 0x008fe20000000003 */
[----:B------:R-:W-:Y:S01]  /*4c80*/  @!P0 HADD2 R3, R9.H0_H0, R10.H0_H0 ;  /* 0x2000000a09038230 */ /* 0x000fe20000000800 */
[----:B------:R-:W-:-:S02]  /*4c90*/  PLOP3.LUT P6, PT, P6, P5, PT, 0xf8, 0x8f ;  /* 0x00000000008f781c */ /* 0x000fc400037cbf70 */
[----:B------:R-:W-:Y:S02]  /*4ca0*/  P2R R20, PR, RZ, 0x1 ;  /* 0x00000001ff147803 */ /* 0x000fe40000000000 */
[----:B------:R-:W-:Y:S02]  /*4cb0*/  ISETP.NE.AND P0, PT, R22, RZ, PT ;  /* 0x000000ff1600720c */ /* 0x000fe40003f05270 */
[----:B------:R-:W-:Y:S02]  /*4cc0*/  SEL R21, RZ, 0x1, !P6 ;  /* 0x00000001ff157807 */ /* 0x000fe40007000000 */
[----:B------:R-:W-:Y:S02]  /*4cd0*/  ISETP.NE.AND P6, PT, R23, RZ, PT ;  /* 0x000000ff1700720c */ /* 0x000fe40003fc5270 */
[----:B----4-:R-:W-:Y:S01]  /*4ce0*/  PRMT R6, R11, 0x7610, R6 ;  /* 0x000076100b067816 */ /* 0x010fe20000000006 */
[----:B------:R-:W-:Y:S01]  /*4cf0*/  @!P1 HADD2 R6, R3.H0_H0, R11.H0_H0 ;  /* 0x2000000b03069230 */ /* 0x000fe20000000800 */
[----:B------:R-:W-:-:S02]  /*4d00*/  PRMT R4, R12, 0x7610, R4 ;  /* 0x000076100c047816 */ /* 0x000fc40000000004 */
[----:B------:R-:W-:Y:S01]  /*4d10*/  PRMT R7, R13, 0x7610, R7 ;  /* 0x000076100d077816 */ /* 0x000fe20000000007 */
[----:B------:R-:W-:Y:S01]  /*4d20*/  @!P2 HADD2 R4, R6.H0_H0, R12.H0_H0 ;  /* 0x2000000c0604a230 */ /* 0x000fe20000000800 */
[----:B------:R-:W-:Y:S02]  /*4d30*/  PRMT R3, R14, 0x7610, R3 ;  /* 0x000076100e037816 */ /* 0x000fe40000000003 */
[----:B------:R-:W-:Y:S01]  /*4d40*/  LOP3.LUT R6, R2, R21, RZ, 0xfc, !PT ;  /* 0x0000001502067212 */ /* 0x000fe200078efcff */
[----:B------:R-:W-:Y:S01]  /*4d50*/  @!P0 HADD2 R7, R4.H0_H0, R13.H0_H0 ;  /* 0x2000000d04078230 */ /* 0x000fe20000000800 */
[----:B------:R-:W-:Y:S02]  /*4d60*/  PRMT R4, R15, 0x7610, R4 ;  /* 0x000076100f047816 */ /* 0x000fe40000000004 */
[----:B------:R-:W-:Y:S01]  /*4d70*/  ISETP.GE.AND P0, PT, R18, 0x10, PT ;  /* 0x000000101200780c */ /* 0x000fe20003f06270 */
[----:B------:R-:W-:Y:S01]  /*4d80*/  @!P6 HADD2 R3, R7.H0_H0, R14.H0_H0 ;  /* 0x2000000e0703e230 */ /* 0x000fe20000000800 */
[----:B------:R-:W-:-:S03]  /*4d90*/  ISETP.NE.AND P6, PT, R6, RZ, PT ;  /* 0x000000ff0600720c */ /* 0x000fc60003fc5270 */
[----:B------:R-:W-:Y:S01]  /*4da0*/  @!P3 HADD2 R4, R3.H0_H0, R15.H0_H0 ;  /* 0x2000000f0304b230 */ /* 0x000fe20000000800 */
[----:B------:R-:W-:-:S03]  /*4db0*/  PRMT R3, R17, 0x7610, R3 ;  /* 0x0000761011037816 */ /* 0x000fc60000000003 */
        /* <DEDUP_REMOVED lines=113> */
.L_x_624:
[----:B------:R-:W-:Y:S05]  /*54d0*/  BSYNC.RECONVERGENT B1 ;  /* 0x0000000000017941 */ /* 0x000fea0003800200 */
.L_x_623:
        /* <DEDUP_REMOVED lines=15> */
.L_x_622:
[----:B------:R-:W-:Y:S01]  /*55d0*/  ISETP.NE.AND P0, PT, R8, RZ, PT ;  /* 0x000000ff0800720c */ /* 0x000fe20003f05270 */
[----:B------:R-:W-:-:S12]  /*55e0*/  IMAD.MOV.U32 R4, RZ, RZ, RZ ;  /* 0x000000ffff047224 */ /* 0x000fd800078e00ff */
[----:B------:R-:W0:Y:S02]  /*55f0*/  @!P0 LDC.64 R2, c[0x0][0x388] ;  /* 0x0000e200ff028b82 */ /* 0x000e240000000a00 */
[----:B0-----:R-:W-:-:S05]  /*5600*/  @!P0 IMAD.WIDE.U32 R2, R33, 0x4, R2 ;  /* 0x0000000421028825 */ /* 0x001fca00078e0002 */
[----:B------:R0:W5:Y:S01]  /*5610*/  @!P0 LDG.E R4, desc[UR8][R2.64] ;  /* 0x0000000802048981 */ /* 0x000162000c1e1900 */
[----:B------:R-:W-:Y:S01]  /*5620*/  ISETP.NE.AND P1, PT, R26, R27, PT ;  /* 0x0000001b1a00720c */ /* 0x000fe20003f25270 */
[C---:B--2---:R-:W-:Y:S01]  /*5630*/  IMAD R5, R8.reuse, 0x9, RZ ;  /* 0x0000000908057824 */ /* 0x044fe200078e02ff */
[----:B------:R-:W-:Y:S02]  /*5640*/  ISETP.NE.AND P5, PT, R27, R22, PT ;  /* 0x000000161b00720c */ /* 0x000fe40003fa5270 */
[C---:B------:R-:W-:Y:S01]  /*5650*/  LEA R27, R8.reuse, UR4, 0x2 ;  /* 0x00000004081b7c11 */ /* 0x040fe2000f8e10ff */
[----:B------:R-:W-:Y:S01]  /*5660*/  VIADD R29, R5, 0x1 ;  /* 0x00000001051d7836 */ /* 0x000fe20000000000 */
[----:B------:R-:W-:Y:S01]  /*5670*/  ISETP.NE.AND P0, PT, R25, R26, PT ;  /* 0x0000001a1900720c */ /* 0x000fe20003f05270 */
[----:B------:R-:W-:Y:S01]  /*5680*/  VIADD R31, R5, 0x3 ;  /* 0x00000003051f7836 */ /* 0x000fe20000000000 */
[----:B------:R-:W-:Y:S01]  /*5690*/  ISETP.NE.AND P3, PT, R8, RZ, PT ;  /* 0x000000ff0800720c */ /* 0x000fe20003f65270 */
[----:B------:R-:W-:Y:S01]  /*56a0*/  STS [R27+0x47c], R20 ;  /* 0x00047c141b007388 */ /* 0x000fe20000000800 */
[----:B------:R-:W-:Y:S01]  /*56b0*/  BAR.SYNC.DEFER_BLOCKING 0x0 ;  /* 0x0000000000007b1d */ /* 0x000fe20000010000 */
[-C--:B------:R-:W-:Y:S01]  /*56c0*/  ISETP.EQ.OR P0, PT, R29, R0.reuse, P0 ;  /* 0x000000001d00720c */ /* 0x080fe20000702670 */
[C---:B------:R-:W-:Y:S01]  /*56d0*/  VIADD R29, R5.reuse, 0x2 ;  /* 0x00000002051d7836 */ /* 0x040fe20000000000 */
[----:B------:R-:W-:Y:S01]  /*56e0*/  ISETP.NE.AND P4, PT, R22, R23, PT ;  /* 0x000000171600720c */ /* 0x000fe20003f85270 */
[----:B0-----:R-:W-:Y:S01]  /*56f0*/  VIADD R3, R5, 0x4 ;  /* 0x0000000405037836 */ /* 0x001fe20000000000 */
[-C--:B------:R-:W-:Y:S01]  /*5700*/  ISETP.EQ.OR P5, PT, R31, R0.reuse, P5 ;  /* 0x000000001f00720c */ /* 0x080fe20002fa2670 */
[----:B------:R-:W-:Y:S01]  /*5710*/  VIADD R31, R5, 0x6 ;  /* 0x00000006051f7836 */ /* 0x000fe20000000000 */
[----:B------:R-:W-:Y:S01]  /*5720*/  ISETP.EQ.OR P1, PT, R29, R0, P1 ;  /* 0x000000001d00720c */ /* 0x000fe20000f22670 */
[----:B------:R-:W-:Y:S01]  /*5730*/  VIADD R29, R5, 0x5 ;  /* 0x00000005051d7836 */ /* 0x000fe20000000000 */
[----:B---3--:R-:W-:-:S02]  /*5740*/  PRMT R2, R10, 0x7610, R2 ;  /* 0x000076100a027816 */ /* 0x008fc40000000002 */
[-C--:B------:R-:W-:Y:S02]  /*5750*/  ISETP.EQ.OR P6, PT, R3, R0.reuse, P4 ;  /* 0x000000000300720c */ /* 0x080fe400027c2670 */
[----:B------:R-:W-:Y:S01]  /*5760*/  ISETP.NE.AND P2, PT, R23, R21, PT ;  /* 0x000000151700720c */ /* 0x000fe20003f45270 */
[----:B------:R-:W-:Y:S01]  /*5770*/  @!P0 HADD2 R2, R9.H0_H0, R10.H0_H0 ;  /* 0x2000000a09028230 */ /* 0x000fe20000000800 */
[----:B----4-:R-:W-:Y:S02]  /*5780*/  PRMT R3, R11, 0x7610, R3 ;  /* 0x000076100b037816 */ /* 0x010fe40000000003 */
[----:B------:R-:W-:Y:S02]  /*5790*/  ISETP.EQ.OR P2, PT, R29, R0, P2 ;  /* 0x000000001d00720c */ /* 0x000fe40001742670 */
[----:B------:R-:W-:Y:S01]  /*57a0*/  PRMT R23, R12, 0x7610, R23 ;  /* 0x000076100c177816 */ /* 0x000fe20000000017 */
[----:B------:R-:W-:Y:S01]  /*57b0*/  @!P1 HADD2 R3, R2.H0_H0, R11.H0_H0 ;  /* 0x2000000b02039230 */ /* 0x000fe20000000800 */
[----:B------:R-:W-:-:S02]  /*57c0*/  ISETP.NE.AND P4, PT, R6, R7, PT ;  /* 0x000000070600720c */ /* 0x000fc40003f85270 */
[----:B------:R-:W-:Y:S01]  /*57d0*/  PRMT R2, R13, 0x7610, R2 ;  /* 0x000076100d027816 */ /* 0x000fe20000000002 */
[----:B------:R-:W-:Y:S02]  /*57e0*/  @!P5 HADD2 R23, R3.H0_H0, R12.H0_H0 ;  /* 0x2000000c0317d230 */ /* 0x000fe40000000800 */
[C---:B------:R-:W-:Y:S01]  /*57f0*/  VIADD R3, R5.reuse, 0x7 ;  /* 0x0000000705037836 */ /* 0x040fe20000000000 */
[----:B------:R-:W-:Y:S01]  /*5800*/  P2R R22, PR, RZ, 0x20 ;  /* 0x00000020ff167803 */ /* 0x000fe20000000000 */
[----:B------:R-:W-:Y:S02]  /*5810*/  @!P6 HADD2 R2, R23.H0_H0, R13.H0_H0 ;  /* 0x2000000d1702e230 */ /* 0x000fe40000000800 */
[----:B------:R-:W-:Y:S01]  /*5820*/  VIADD R23, R5, 0x8 ;  /* 0x0000000805177836 */ /* 0x000fe20000000000 */
[----:B------:R-:W-:Y:S02]  /*5830*/  ISETP.EQ.OR P4, PT, R3, R0, P4 ;  /* 0x000000000300720c */ /* 0x000fe40002782670 */
[----:B------:R-:W-:-:S02]  /*5840*/  ISETP.NE.AND P5, PT, R7, R20, PT ;  /* 0x000000140700720c */ /* 0x000fc40003fa5270 */
[----:B------:R-:W-:Y:S01]  /*5850*/  PRMT R3, R14, 0x7610, R3 ;  /* 0x000076100e037816 */ /* 0x000fe20000000003 */
[----:B------:R-:W-:Y:S01]  /*5860*/  @!P2 HADD2 R3, R2.H0_H0, R14.H0_H0 ;  /* 0x2000000e0203a230 */ /* 0x000fe20000000800 */
[----:B------:R-:W-:Y:S02]  /*5870*/  ISETP.EQ.OR P5, PT, R23, R0, P5 ;  /* 0x000000001700720c */ /* 0x000fe40002fa2670 */
[----:B------:R-:W-:Y:S02]  /*5880*/  PRMT R2, R16, 0x7610, R2 ;  /* 0x0000761010027816 */ /* 0x000fe40000000002 */
[----:B------:R-:W-:Y:S01]  /*5890*/  P2R R23, PR, RZ, 0x4 ;  /* 0x00000004ff177803 */ /* 0x000fe20000000000 */
[----:B-----5:R-:W0:Y:S01]  /*58a0*/  @P3 LDS R4, [R27+0x478] ;  /* 0x000478001b043984 */ /* 0x020e220000000800 */
[----:B------:R-:W-:Y:S02]  /*58b0*/  ISETP.NE.AND P3, PT, R21, R6, PT ;  /* 0x000000061500720c */ /* 0x000fe40003f65270 */
[----:B------:R-:W-:-:S02]  /*58c0*/  PRMT R6, R15, 0x7610, R6 ;  /* 0x000076100f067816 */ /* 0x000fc40000000006 */
[----:B------:R-:W-:Y:S02]  /*58d0*/  ISETP.EQ.OR P3, PT, R31, R0, P3 ;  /* 0x000000001f00720c */ /* 0x000fe40001f62670 */
[----:B------:R-:W-:Y:S02]  /*58e0*/  P2R R21, PR, RZ, 0x40 ;  /* 0x00000040ff157803 */ /* 0x000fe40000000000 */
[----:B------:R-:W-:Y:S02]  /*58f0*/  P2R R7, PR, RZ, 0x8 ;  /* 0x00000008ff077803 */ /* 0x000fe40000000000 */
[----:B------:R-:W-:-:S07]  /*5900*/  ISETP.NE.AND P2, PT, R21, RZ, PT ;  /* 0x000000ff1500720c */ /* 0x000fce0003f45270 */
[----:B------:R-:W-:Y:S01]  /*5910*/  @!P3 HADD2 R6, R3.H0_H0, R15.H0_H0 ;  /* 0x2000000f0306b230 */ /* 0x000fe20000000800 */
[----:B------:R-:W-:Y:S02]  /*5920*/  PRMT R3, R17, 0x7610, R3 ;  /* 0x0000761011037816 */ /* 0x000fe40000000003 */
[----:B------:R-:W-:Y:S01]  /*5930*/  ISETP.NE.AND P3, PT, R22, RZ, PT ;  /* 0x000000ff1600720c */ /* 0x000fe20003f65270 */
[----:B------:R-:W-:-:S04]  /*5940*/  @!P4 HADD2 R2, R6.H0_H0, R16.H0_H0 ;  /* 0x200000100602c230 */ /* 0x000fc80000000800 */
[----:B------:R-:W-:-:S05]  /*5950*/  @!P5 HADD2 R2, R2.H0_H0, R17.H0_H0 ;  /* 0x200000110202d230 */ /* 0x000fca0000000800 */
[----:B------:R-:W-:-:S04]  /*5960*/  @!P5 PRMT R3, R2, 0x7610, R3 ;  /* 0x000076100203d816 */ /* 0x000fc80000000003 */
[----:B------:R-:W-:Y:S02]  /*5970*/  PRMT R2, R3, 0x5410, R0 ;  /* 0x0000541003027816 */ /* 0x000fe40000000000 */
[----:B0-----:R-:W-:-:S03]  /*5980*/  ISETP.NE.AND P6, PT, R4, R25, PT ;  /* 0x000000190400720c */ /* 0x001fc60003fc5270 */
[----:B------:R-:W0:Y:S01]  /*5990*/  SHFL.UP PT, R6, R2, 0x1, RZ ;  /* 0x0420000002067989 */ /* 0x000e2200000e00ff */
[----:B------:R-:W-:Y:S02]  /*59a0*/  PRMT R4, R3, 0x7610, R4 ;  /* 0x0000761003047816 */ /* 0x000fe40000000004 */
[----:B------:R-:W-:-:S04]  /*59b0*/  ISETP.EQ.OR P6, PT, R5, R0, P6 ;  /* 0x000000000500720c */ /* 0x000fc800037c2670 */
[----:B------:R-:W-:Y:S02]  /*59c0*/  P2R R20, PR, RZ, 0x40 ;  /* 0x00000040ff147803 */ /* 0x000fe40000000000 */
[----:B------:R-:W-:-:S04]  /*59d0*/  PLOP3.LUT P6, PT, P1, P0, P6, 0xfe, 0x0 ;  /* 0x000000000000781c */ /* 0x000fc80000fc1f66 */
[----:B------:R-:W-:Y:S02]  /*59e0*/  PLOP3.LUT P6, PT, P2, P3, P6, 0xfe, 0x0 ;  /* 0x000000000000781c */ /* 0x000fe400017c7f66 */
[----:B------:R-:W-:Y:S02]  /*59f0*/  ISETP.NE.AND P3, PT, R7, RZ, PT ;  /* 0x000000ff0700720c */ /* 0x000fe40003f65270 */
[----:B------:R-:W-:-:S04]  /*5a00*/  ISETP.NE.AND P2, PT, R23, RZ, PT ;  /* 0x000000ff1700720c */ /* 0x000fc80003f45270 */
[----:B------:R-:W-:-:S04]  /*5a10*/  PLOP3.LUT P6, PT, P3, P2, P6, 0xfe, 0x0 ;  /* 0x000000000000781c */ /* 0x000fc80001fc5f66 */
[----:B------:R-:W-:-:S13]  /*5a20*/  PLOP3.LUT P6, PT, P5, P4, P6, 0xfe, 0x0 ;  /* 0x000000000000781c */ /* 0x000fda0002fc9f66 */
[----:B0-----:R-:W-:Y:S01]  /*5a30*/  @!P6 HADD2 R5, R6.H0_H0, R3.H0_H0 ;  /* 0x200000030605e230 */ /* 0x001fe20000000800 */
[----:B------:R-:W-:-:S04]  /*5a40*/  SEL R6, RZ, 0x1, !P6 ;  /* 0x00000001ff067807 */ /* 0x000fc80007000000 */
        /* <DEDUP_REMOVED lines=35> */
[----:B------:R-:W-:Y:S02]  /*5c80*/  PRMT R23, R4, 0x7610, R23 ;  /* 0x0000761004177816 */ /* 0x000fe40000000017 */
[----:B0-----:R-:W-:Y:S02]  /*5c90*/  SEL R3, R5, RZ, P6 ;  /* 0x000000ff05037207 */ /* 0x001fe40003000000 */
[----:B------:R-:W0:Y:S02]  /*5ca0*/  SHFL.UP PT, R5, R2, 0x10, RZ ;  /* 0x0600000002057989 */ /* 0x000e2400000e00ff */
[----:B------:R-:W-:-:S05]  /*5cb0*/  LOP3.LUT P6, R25, R3, RZ, R24, 0xfa, !PT ;  /* 0x000000ff03197212 */ /* 0x000fca00078cfa18 */
[----:B------:R-:W1:Y:S08]  /*5cc0*/  SHFL.UP PT, R3, R25, 0x10, RZ ;  /* 0x0600000019037989 */ /* 0x000e7000000e00ff */
[----:B0-----:R-:W-:-:S05]  /*5cd0*/  @!P6 HADD2 R5, R5.H0_H0, R4.H0_H0 ;  /* 0x200000040505e230 */ /* 0x001fca0000000800 */
[----:B------:R-:W-:Y:S02]  /*5ce0*/  @!P6 PRMT R23, R5, 0x7610, R23 ;  /* 0x000076100517e816 */ /* 0x000fe40000000017 */
[----:B------:R-:W-:-:S04]  /*5cf0*/  ISETP.GE.AND P6, PT, R18, 0x10, PT ;  /* 0x000000101200780c */ /* 0x000fc80003fc6270 */
[----:B-1----:R-:W-:Y:S02]  /*5d00*/  SEL R24, R3, RZ, P6 ;  /* 0x000000ff03187207 */ /* 0x002fe40003000000 */
[----:B------:R-:W-:Y:S02]  /*5d10*/  ISETP.NE.AND P6, PT, R18, 0x1f, PT ;  /* 0x0000001f1200780c */ /* 0x000fe40003fc5270 */
[----:B------:R-:W-:-:S11]  /*5d20*/  LOP3.LUT R24, R24, R25, RZ, 0xfc, !PT ;  /* 0x0000001918187212 */ /* 0x000fd600078efcff */
[----:B------:R-:W-:-:S05]  /*5d30*/  @!P6 LEA R26, R19, UR4, 0x3 ;  /* 0x00000004131aec11 */ /* 0x000fca000f8e18ff */
[----:B------:R-:W-:Y:S04]  /*5d40*/  @!P6 STS [R26], R24 ;  /* 0x000000181a00e388 */ /* 0x000fe80000000800 */
[----:B------:R-:W-:Y:S01]  /*5d50*/  @!P6 STS.U16 [R26+0x4], R23 ;  /* 0x000004171a00e388 */ /* 0x000fe20000000400 */
[----:B------:R-:W-:Y:S01]  /*5d60*/  BAR.SYNC.DEFER_BLOCKING 0x0 ;  /* 0x0000000000007b1d */ /* 0x000fe20000010000 */
[----:B------:R-:W-:-:S04]  /*5d70*/  ISETP.GE.AND P6, PT, R18, 0x10, PT ;  /* 0x000000101200780c */ /* 0x000fc80003fc6270 */
[----:B------:R-:W-:Y:S02]  /*5d80*/  SEL R3, R4, R23, !P6 ;  /* 0x0000001704037207 */ /* 0x000fe40007000000 */
[----:B------:R-:W0:Y:S04]  /*5d90*/  LDS.128 R4, [UR4] ;  /* 0x00000004ff047984 */ /* 0x000e280008000c00 */
[----:B------:R-:W1:Y:S04]  /*5da0*/  LDS R25, [UR4+0x10] ;  /* 0x00001004ff197984 */ /* 0x000e680008000800 */
[----:B------:R-:W2:Y:S04]  /*5db0*/  LDS.U16 R27, [UR4+0x14] ;  /* 0x00001404ff1b7984 */ /* 0x000ea80008000400 */
[----:B------:R-:W3:Y:S04]  /*5dc0*/  LDS R23, [UR4+0x18] ;  /* 0x00001804ff177984 */ /* 0x000ee80008000800 */
[----:B------:R-:W4:Y:S01]  /*5dd0*/  LDS.U16 R26, [UR4+0x1c] ;  /* 0x00001c04ff1a7984 */ /* 0x000f220008000400 */
[----:B0-----:R-:W-:-:S02]  /*5de0*/  ISETP.NE.AND P6, PT, R6, RZ, PT ;  /* 0x000000ff0600720c */ /* 0x001fc40003fc5270 */
[----:B------:R-:W-:-:S11]  /*5df0*/  PRMT R2, R7, 0x7610, R2 ;  /* 0x0000761007027816 */ /* 0x000fd60000000002 */
[----:B------:R-:W-:-:S05]  /*5e00*/  @!P6 HADD2 R7, R5.H0_H0, R2.H0_H0 ;  /* 0x200000020507e230 */ /* 0x000fca0000000800 */
[----:B------:R-:W-:Y:S02]  /*5e10*/  @!P6 PRMT R2, R7, 0x7610, R2 ;  /* 0x000076100702e816 */ /* 0x000fe40000000002 */
[----:B-1----:R-:W-:-:S13]  /*5e20*/  ISETP.NE.AND P6, PT, R25, RZ, PT ;  /* 0x000000ff1900720c */ /* 0x002fda0003fc5270 */
[----:B--2---:R-:W-:-:S05]  /*5e30*/  @!P6 HADD2 R7, R2.H0_H0, R27.H0_H0 ;  /* 0x2000001b0207e230 */ /* 0x004fca0000000800 */
[----:B------:R-:W-:Y:S02]  /*5e40*/  @!P6 PRMT R27, R7, 0x7610, R27 ;  /* 0x00007610071be816 */ /* 0x000fe4000000001b */
[----:B---3--:R-:W-:-:S13]  /*5e50*/  ISETP.NE.AND P6, PT, R23, RZ, PT ;  /* 0x000000ff1700720c */ /* 0x008fda0003fc5270 */
[----:B----4-:R-:W-:-:S05]  /*5e60*/  @!P6 HADD2 R7, R27.H0_H0, R26.H0_H0 ;  /* 0x2000001a1b07e230 */ /* 0x010fca0000000800 */
[----:B------:R-:W-:Y:S02]  /*5e70*/  @!P6 PRMT R26, R7, 0x7610, R26 ;  /* 0x00007610071ae816 */ /* 0x000fe4000000001a */
[----:B------:R-:W-:Y:S02]  /*5e80*/  ISETP.NE.AND P6, PT, R19, 0x2, PT ;  /* 0x000000021300780c */ /* 0x000fe40003fc5270 */
[-C--:B------:R-:W-:Y:S02]  /*5e90*/  LOP3.LUT R7, R6, R4.reuse, RZ, 0xfc, !PT ;  /* 0x0000000406077212 */ /* 0x080fe400078efcff */
[----:B------:R-:W-:Y:S02]  /*5ea0*/  SEL R2, R2, R5, !P6 ;  /* 0x0000000502027207 */ /* 0x000fe40007000000 */
[----:B------:R-:W0:Y:S01]  /*5eb0*/  LDS R5, [UR4+0x20] ;  /* 0x00002004ff057984 */ /* 0x000e220008000800 */
[----:B------:R-:W-:Y:S02]  /*5ec0*/  SEL R7, R7, R4, !P6 ;  /* 0x0000000407077207 */ /* 0x000fe40007000000 */
[----:B------:R-:W-:-:S02]  /*5ed0*/  LOP3.LUT R4, R25, R6, R4, 0xfe, !PT ;  /* 0x0000000619047212 */ /* 0x000fc400078efe04 */
[----:B------:R-:W-:Y:S01]  /*5ee0*/  ISETP.NE.AND P6, PT, R19, 0x3, PT ;  /* 0x000000031300780c */ /* 0x000fe20003fc5270 */
[----:B------:R-:W-:Y:S03]  /*5ef0*/  LDS.U16 R6, [UR4+0x2c] ;  /* 0x00002c04ff067984 */ /* 0x000fe60008000400 */
[----:B------:R-:W-:Y:S02]  /*5f00*/  SEL R27, R27, R2, !P6 ;  /* 0x000000021b1b7207 */ /* 0x000fe40007000000 */
[----:B------:R-:W-:Y:S02]  /*5f10*/  SEL R7, R4, R7, !P6 ;  /* 0x0000000704077207 */ /* 0x000fe40007000000 */
[----:B------:R-:W-:Y:S02]  /*5f20*/  LOP3.LUT R2, R23, R4, RZ, 0xfc, !PT ;  /* 0x0000000417027212 */ /* 0x000fe400078efcff */
[----:B------:R-:W-:-:S04]  /*5f30*/  ISETP.NE.AND P6, PT, R19, 0x4, PT ;  /* 0x000000041300780c */ /* 0x000fc80003fc5270 */
[----:B------:R-:W-:Y:S02]  /*5f40*/  SEL R2, R2, R7, !P6 ;  /* 0x0000000702027207 */ /* 0x000fe40007000000 */
[----:B------:R-:W1:Y:S01]  /*5f50*/  LDS.U16 R7, [UR4+0x24] ;  /* 0x00002404ff077984 */ /* 0x000e620008000400 */
[----:B------:R-:W-:Y:S02]  /*5f60*/  SEL R28, R26, R27, !P6 ;  /* 0x0000001b1a1c7207 */ /* 0x000fe40007000000 */
[C---:B0-----:R-:W-:Y:S02]  /*5f70*/  ISETP.NE.AND P6, PT, R5.reuse, RZ, PT ;  /* 0x000000ff0500720c */ /* 0x041fe40003fc5270 */
[----:B------:R-:W-:Y:S02]  /*5f80*/  LOP3.LUT R5, R5, R23, R4, 0xfe, !PT ;  /* 0x0000001705057212 */ /* 0x000fe400078efe04 */
[----:B------:R-:W-:Y:S09]  /*5f90*/  LDS R4, [UR4+0x30] ;  /* 0x00003004ff047984 */ /* 0x000ff20008000800 */
[----:B-1----:R-:W-:-:S05]  /*5fa0*/  @!P6 HADD2 R26, R26.H0_H0, R7.H0_H0 ;  /* 0x200000071a1ae230 */ /* 0x002fca0000000800 */
[----:B------:R-:W-:Y:S02]  /*5fb0*/  @!P6 PRMT R7, R26, 0x7610, R7 ;  /* 0x000076101a07e816 */ /* 0x000fe40000000007 */
[----:B------:R-:W0:Y:S02]  /*5fc0*/  LDS R26, [UR4+0x28] ;  /* 0x00002804ff1a7984 */ /* 0x000e240008000800 */
[----:B0-----:R-:W-:-:S13]  /*5fd0*/  ISETP.NE.AND P6, PT, R26, RZ, PT ;  /* 0x000000ff1a00720c */ /* 0x001fda0003fc5270 */
[----:B------:R-:W-:-:S05]  /*5fe0*/  @!P6 HADD2 R25, R7.H0_H0, R6.H0_H0 ;  /* 0x200000060719e230 */ /* 0x000fca0000000800 */
[----:B------:R-:W-:Y:S02]  /*5ff0*/  @!P6 PRMT R6, R25, 0x7610, R6 ;  /* 0x000076101906e816 */ /* 0x000fe40000000006 */
[----:B------:R-:W-:Y:S01]  /*6000*/  ISETP.NE.AND P6, PT, R19, 0x5, PT ;  /* 0x000000051300780c */ /* 0x000fe20003fc5270 */
[----:B------:R-:W-:Y:S03]  /*6010*/  LDS.U16 R25, [UR4+0x3c] ;  /* 0x00003c04ff197984 */ /* 0x000fe60008000400 */
[----:B------:R-:W-:Y:S02]  /*6020*/  SEL R23, R7, R28, !P6 ;  /* 0x0000001c07177207 */ /* 0x000fe40007000000 */
[----:B------:R-:W-:Y:S01]  /*6030*/  SEL R2, R5, R2, !P6 ;  /* 0x0000000205027207 */ /* 0x000fe20007000000 */
[----:B------:R-:W0:Y:S01]  /*6040*/  LDS R28, [UR4+0x38] ;  /* 0x00003804ff1c7984 */ /* 0x000e220008000800 */
[----:B------:R-:W-:-:S02]  /*6050*/  LOP3.LUT R7, R26, R5, RZ, 0xfc, !PT ;  /* 0x000000051a077212 */ /* 0x000fc400078efcff */
[----:B------:R-:W-:-:S04]  /*6060*/  ISETP.NE.AND P6, PT, R19, 0x6, PT ;  /* 0x000000061300780c */ /* 0x000fc80003fc5270 */
[----:B------:R-:W-:Y:S02]  /*6070*/  SEL R2, R7, R2, !P6 ;  /* 0x0000000207027207 */ /* 0x000fe40007000000 */
[----:B------:R-:W-:Y:S01]  /*6080*/  LDS.U16 R7, [UR4+0x34] ;  /* 0x00003404ff077984 */ /* 0x000fe20008000400 */
[----:B------:R-:W-:Y:S02]  /*6090*/  SEL R30, R6, R23, !P6 ;  /* 0x00000017061e7207 */ /* 0x000fe40007000000 */
[C---:B------:R-:W-:Y:S02]  /*60a0*/  ISETP.NE.AND P6, PT, R4.reuse, RZ, PT ;  /* 0x000000ff0400720c */ /* 0x040fe40003fc5270 */
[----:B------:R-:W-:Y:S02]  /*60b0*/  LOP3.LUT R23, R4, R26, R5, 0xfe, !PT ;  /* 0x0000001a04177212 */ /* 0x000fe400078efe05 */
[----:B------:R-:W-:-:S06]  /*60c0*/  PRMT R4, R3, 0x7610, R0 ;  /* 0x0000761003047816 */ /* 0x000fcc0000000000 */
[----:B------:R-:W1:Y:S01]  /*60d0*/  SHFL.UP PT, R4, R4, 0x1, RZ ;  /* 0x0420000004047989 */ /* 0x000e6200000e00ff */
[----:B0-----:R-:W-:Y:S02]  /*60e0*/  LOP3.LUT R3, R28, R23, RZ, 0xfc, !PT ;  /* 0x000000171c037212 */ /* 0x001fe400078efcff */
[----:B-1----:R-:W-:Y:S01]  /*60f0*/  PRMT R26, R4, 0x7610, R26 ;  /* 0x00007610041a7816 */ /* 0x002fe2000000001a */
[----:B------:R-:W-:-:S05]  /*6100*/  @!P6 HADD2 R6, R6.H0_H0, R7.H0_H0 ;  /* 0x200000070606e230 */ /* 0x000fca0000000800 */
[----:B------:R-:W-:Y:S02]  /*6110*/  @!P6 PRMT R7, R6, 0x7610, R7 ;  /* 0x000076100607e816 */ /* 0x000fe40000000007 */
[----:B------:R-:W-:-:S13]  /*6120*/  ISETP.NE.AND P6, PT, R28, RZ, PT ;  /* 0x000000ff1c00720c */ /* 0x000fda0003fc5270 */
[----:B------:R-:W-:-:S05]  /*6130*/  @!P6 HADD2 R6, R7.H0_H0, R25.H0_H0 ;  /* 0x200000190706e230 */ /* 0x000fca0000000800 */
[----:B------:R-:W-:Y:S02]  /*6140*/  @!P6 PRMT R25, R6, 0x7610, R25 ;  /* 0x000076100619e816 */ /* 0x000fe40000000019 */
[----:B------:R-:W-:Y:S02]  /*6150*/  ISETP.NE.AND P6, PT, R19, 0x7, PT ;  /* 0x000000071300780c */ /* 0x000fe40003fc5270 */
[----:B------:R0:W1:Y:S02]  /*6160*/  SHFL.UP PT, R19, R24, 0x1, RZ ;  /* 0x0420000018137989 */ /* 0x00006400000e00ff */
[----:B------:R-:W-:Y:S02]  /*6170*/  SEL R7, R7, R30, !P6 ;  /* 0x0000001e07077207 */ /* 0x000fe40007000000 */
[----:B------:R-:W-:Y:S02]  /*6180*/  SEL R2, R23, R2, !P6 ;  /* 0x0000000217027207 */ /* 0x000fe40007000000 */
[----:B------:R-:W-:-:S13]  /*6190*/  ISETP.GE.U32.AND P6, PT, R8, 0x20, PT ;  /* 0x000000200800780c */ /* 0x000fda0003fc6070 */
[----:B0-----:R-:W-:Y:S05]  /*61a0*/  @!P6 BRA `(.L_x_626) ;  /* 0x000000000020e947 */ /* 0x001fea0003800000 */
[----:B-1----:R-:W-:-:S13]  /*61b0*/  ISETP.NE.AND P6, PT, R19, RZ, PT ;  /* 0x000000ff1300720c */ /* 0x002fda0003fc5270 */
[----:B------:R-:W-:-:S05]  /*61c0*/  @!P6 HADD2 R3, R7.H0_H0, R26.H0_H0 ;  /* 0x2000001a0703e230 */ /* 0x000fca0000000800 */
[----:B------:R-:W-:Y:S02]  /*61d0*/  @!P6 PRMT R26, R3, 0x7610, R26 ;  /* 0x00007610031ae816 */ /* 0x000fe4000000001a */
[----:B------:R-:W-:-:S04]  /*61e0*/  ISETP.NE.AND P6, PT, R18, RZ, PT ;  /* 0x000000ff1200720c */ /* 0x000fc80003fc5270 */
[----:B------:R-:W-:Y:S02]  /*61f0*/  SEL R19, R19, RZ, P6 ;  /* 0x000000ff13137207 */ /* 0x000fe40003000000 */
[----:B------:R-:W-:Y:S02]  /*6200*/  SEL R26, R7, R26, !P6 ;  /* 0x0000001a071a7207 */ /* 0x000fe40007000000 */
[----:B------:R-:W-:Y:S01]  /*6210*/  LOP3.LUT R19, R2, R19, RZ, 0xfc, !PT ;  /* 0x0000001302137212 */ /* 0x000fe200078efcff */
[----:B------:R-:W-:Y:S06]  /*6220*/  BRA `(.L_x_627) ;  /* 0x0000000c00807947 */ /* 0x000fec0003800000 */
.L_x_626:
[----:B------:R-:W0:Y:S01]  /*6230*/  LDC.64 R4, c[0x0][0x3a0] ;  /* 0x0000e800ff047b82 */ /* 0x000e220000000a00 */
[----:B------:R-:W-:Y:S01]  /*6240*/  ISETP.NE.AND P6, PT, R8, RZ, PT ;  /* 0x000000ff0800720c */ /* 0x000fe20003fc5270 */
[----:B------:R-:W2:Y:S01]  /*6250*/  LDCU UR5, c[0x0][0x370] ;  /* 0x00006e00ff0577ac */ /* 0x000ea20008000800 */
[----:B------:R-:W-:-:S11]  /*6260*/  LOP3.LUT R7, RZ, R8, RZ, 0x33, !PT ;  /* 0x00000008ff077212 */ /* 0x000fd600078e33ff */
[----:B------:R-:W-:Y:S01]  /*6270*/  @!P6 LOP3.LUT R2, R25, 0xffff, RZ, 0xc0, !PT ;  /* 0x0000ffff1902e812 */ /* 0x000fe200078ec0ff */
[----:B------:R3:W-:Y:S03]  /*6280*/  @!P6 STS [UR4+0x74], R3 ;  /* 0x00007403ff00e988 */ /* 0x0007e60008000804 */
[----:B------:R-:W-:Y:S01]  /*6290*/  @!P6 LOP3.LUT R2, R2, 0x640000, RZ, 0xfc, !PT ;  /* 0x006400000202e812 */ /* 0x000fe200078efcff */
[----:B------:R3:W-:Y:S01]  /*62a0*/  @!P6 STS.U16 [UR4+0x78], R25 ;  /* 0x00007819ff00e988 */ /* 0x0007e20008000404 */
[----:B--2---:R-:W-:Y:S01]  /*62b0*/  UISETP.GT.U32.AND UP0, UPT, UR5, 0x1f3, UPT ;  /* 0x000001f30500788c */ /* 0x004fe2000bf04070 */
[----:B0-----:R-:W-:-:S05]  /*62c0*/  IMAD.WIDE.U32 R4, R33, 0x8, R4 ;  /* 0x0000000821047825 */ /* 0x001fca00078e0004 */
[----:B------:R3:W-:Y:S03]  /*62d0*/  @!P6 ST.E.64.STRONG.GPU desc[UR8][R4.64+0x100], R2 ;  /* 0x000100020400e985 */ /* 0x0007e6000c10fb08 */
[----:B------:R-:W-:Y:S05]  /*62e0*/  BRA.U UP0, `(.L_x_628) ;  /* 0x0000000100087547 */ /* 0x000fea000b800000 */
[----:B------:R0:W-:Y:S06]  /*62f0*/  MEMBAR.SC.CTA ;  /* 0x0000000000007992 */ /* 0x0001ec0000000000 */
[----:B0-----:R-:W-:Y:S05]  /*6300*/  BRA `(.L_x_629) ;  /* 0x0000000000087947 */ /* 0x001fea0003800000 */
.L_x_628:
[----:B------:R-:W-:Y:S05]  /*6310*/  NANOSLEEP 0x1c2 ;  /* 0x000001c20000795d */ /* 0x000fea0003800000 */
[----:B------:R-:W-:Y:S01]  /*6320*/  NOP ;  /* 0x0000000000007918 */ /* 0x000fe20000000000 */
.L_x_629:
[----:B---3--:R-:W-:-:S07]  /*6330*/  IMAD.WIDE R4, R7, 0x8, R4 ;  /* 0x0000000807047825 */ /* 0x008fce00078e0204 */
.L_x_631:
        /* <DEDUP_REMOVED lines=8> */
.L_x_726:
        /* <DEDUP_REMOVED lines=13> */
[----:B0-----:R0:W2:Y:S04]  /*6490*/  SHFL.DOWN PT, R32, R2, 0x1, R43 ;  /* 0x0820000002207989 */ /* 0x0010a800000e002b */
[----:B------:R0:W3:Y:S02]  /*64a0*/  SHFL.DOWN PT, R5, R3, 0x1, R43 ;  /* 0x0820000003057989 */ /* 0x0000e400000e002b */
.L_x_731:
[----:B------:R-:W-:Y:S01]  /*64b0*/  ISETP.GE.AND P6, PT, R18, R43, PT ;  /* 0x0000002b1200720c */ /* 0x000fe20003fc6270 */
[----:B------:R-:W-:-:S12]  /*64c0*/  BSSY.RECONVERGENT B1, `(.L_x_633) ;  /* 0x0000005000017945 */ /* 0x000fd80003800200 */
[----:B------:R-:W-:Y:S05]  /*64d0*/  @P6 BRA `(.L_x_634) ;  /* 0x00000000000c6947 */ /* 0x000fea0003800000 */
[----:B------:R-:W-:Y:S02]  /*64e0*/  ISETP.NE.AND P6, PT, R30, RZ, PT ;  /* 0x000000ff1e00720c */ /* 0x000fe40003fc5270 */
[----:B---3--:R-:W-:-:S11]  /*64f0*/  LOP3.LUT R30, R5, R30, RZ, 0xfc, !PT ;  /* 0x0000001e051e7212 */ /* 0x008fd600078efcff */
[----:B--2---:R-:W-:-:S07]  /*6500*/  @!P6 HADD2 R27, R32.H0_H0, R27.H0_H0 ;  /* 0x2000001b201be230 */ /* 0x004fce0000000800 */
.L_x_634:
[----:B------:R-:W-:Y:S05]  /*6510*/  BSYNC.RECONVERGENT B1 ;  /* 0x0000000000017941 */ /* 0x000fea0003800200 */
.L_x_633:
[----:B------:R-:W-:-:S03]  /*6520*/  UMOV UR5, 0xffffffff ;  /* 0xffffffff00057882 */ /* 0x000fc60000000000 */
[----:B------:R-:W-:Y:S05]  /*6530*/  BRA.DIV UR5, `(.L_x_635) ;  /* 0x0000002205507947 */ /* 0x000fea000b800000 */
[----:B0-----:R0:W4:Y:S04]  /*6540*/  SHFL.DOWN PT, R2, R27, 0x2, R43 ;  /* 0x084000001b027989 */ /* 0x00112800000e002b */
[----:B------:R0:W0:Y:S02]  /*6550*/  SHFL.DOWN PT, R3, R30, 0x2, R43 ;  /* 0x084000001e037989 */ /* 0x00002400000e002b */
.L_x_735:
[----:B------:R-:W-:Y:S01]  /*6560*/  VIADD R4, R18, 0x2 ;  /* 0x0000000212047836 */ /* 0x000fe20000000000 */
[----:B------:R-:W-:Y:S04]  /*6570*/  BSSY.RECONVERGENT B1, `(.L_x_636) ;  /* 0x0000006000017945 */ /* 0x000fe80003800200 */
[----:B------:R-:W-:-:S13]  /*6580*/  ISETP.GT.AND P6, PT, R4, R43, PT ;  /* 0x0000002b0400720c */ /* 0x000fda0003fc4270 */
[----:B------:R-:W-:Y:S05]  /*6590*/  @P6 BRA `(.L_x_637) ;  /* 0x00000000000c6947 */ /* 0x000fea0003800000 */
[----:B------:R-:W-:Y:S02]  /*65a0*/  ISETP.NE.AND P6, PT, R30, RZ, PT ;  /* 0x000000ff1e00720c */ /* 0x000fe40003fc5270 */
[----:B0-----:R-:W-:-:S11]  /*65b0*/  LOP3.LUT R30, R3, R30, RZ, 0xfc, !PT ;  /* 0x0000001e031e7212 */ /* 0x001fd600078efcff */
[----:B----4-:R-:W-:-:S07]  /*65c0*/  @!P6 HADD2 R27, R2.H0_H0, R27.H0_H0 ;  /* 0x2000001b021be230 */ /* 0x010fce0000000800 */
.L_x_637:
[----:B------:R-:W-:Y:S05]  /*65d0*/  BSYNC.RECONVERGENT B1 ;  /* 0x0000000000017941 */ /* 0x000fea0003800200 */
.L_x_636:
[----:B------:R-:W-:-:S03]  /*65e0*/  UMOV UR5, 0xffffffff ;  /* 0xffffffff00057882 */ /* 0x000fc60000000000 */
[----:B------:R-:W-:Y:S05]  /*65f0*/  BRA.DIV UR5, `(.L_x_638) ;  /* 0x0000002205647947 */ /* 0x000fea000b800000 */
[----:B----4-:R4:W1:Y:S04]  /*6600*/  SHFL.DOWN PT, R2, R27, 0x4, R43 ;  /* 0x088000001b027989 */ /* 0x01086800000e002b */
[----:B0-----:R4:W0:Y:S02]  /*6610*/  SHFL.DOWN PT, R3, R30, 0x4, R43 ;  /* 0x088000001e037989 */ /* 0x00182400000e002b */
.L_x_739:
[----:B------:R-:W-:Y:S01]  /*6620*/  VIADD R4, R18, 0x4 ;  /* 0x0000000412047836 */ /* 0x000fe20000000000 */
[----:B------:R-:W-:Y:S04]  /*6630*/  BSSY.RECONVERGENT B1, `(.L_x_639) ;  /* 0x0000006000017945 */ /* 0x000fe80003800200 */
[----:B------:R-:W-:-:S13]  /*6640*/  ISETP.GT.AND P6, PT, R4, R43, PT ;  /* 0x0000002b0400720c */ /* 0x000fda0003fc4270 */
[----:B------:R-:W-:Y:S05]  /*6650*/  @P6 BRA `(.L_x_640) ;  /* 0x00000000000c6947 */ /* 0x000fea0003800000 */
[----:B------:R-:W-:Y:S02]  /*6660*/  ISETP.NE.AND P6, PT, R30, RZ, PT ;  /* 0x000000ff1e00720c */ /* 0x000fe40003fc5270 */
[----:B0---4-:R-:W-:-:S11]  /*6670*/  LOP3.LUT R30, R3, R30, RZ, 0xfc, !PT ;  /* 0x0000001e031e7212 */ /* 0x011fd600078efcff */
[----:B-1----:R-:W-:-:S07]  /*6680*/  @!P6 HADD2 R27, R2.H0_H0, R27.H0_H0 ;  /* 0x2000001b021be230 */ /* 0x002fce0000000800 */
.L_x_640:
[----:B------:R-:W-:Y:S05]  /*6690*/  BSYNC.RECONVERGENT B1 ;  /* 0x0000000000017941 */ /* 0x000fea0003800200 */
.L_x_639:
[----:B------:R-:W-:-:S03]  /*66a0*/  UMOV UR5, 0xffffffff ;  /* 0xffffffff00057882 */ /* 0x000fc60000000000 */
[----:B------:R-:W-:Y:S05]  /*66b0*/  BRA.DIV UR5, `(.L_x_641) ;  /* 0x0000002205787947 */ /* 0x000fea000b800000 */
[----:B-1----:R1:W1:Y:S04]  /*66c0*/  SHFL.DOWN PT, R2, R27, 0x8, R43 ;  /* 0x090000001b027989 */ /* 0x00226800000e002b */
[----:B0-----:R0:W0:Y:S02]  /*66d0*/  SHFL.DOWN PT, R3, R30, 0x8, R43 ;  /* 0x090000001e037989 */ /* 0x00102400000e002b */
.L_x_743:
[----:B------:R-:W-:Y:S01]  /*66e0*/  VIADD R4, R18, 0x8 ;  /* 0x0000000812047836 */ /* 0x000fe20000000000 */
[----:B------:R-:W-:Y:S04]  /*66f0*/  BSSY.RECONVERGENT B1, `(.L_x_642) ;  /* 0x0000006000017945 */ /* 0x000fe80003800200 */
[----:B------:R-:W-:-:S13]  /*6700*/  ISETP.GT.AND P6, PT, R4, R43, PT ;  /* 0x0000002b0400720c */ /* 0x000fda0003fc4270 */
[----:B------:R-:W-:Y:S05]  /*6710*/  @P6 BRA `(.L_x_643) ;  /* 0x00000000000c6947 */ /* 0x000fea0003800000 */
[----:B------:R-:W-:Y:S02]  /*6720*/  ISETP.NE.AND P6, PT, R30, RZ, PT ;  /* 0x000000ff1e00720c */ /* 0x000fe40003fc5270 */
[----:B0---4-:R-:W-:-:S11]  /*6730*/  LOP3.LUT R30, R3, R30, RZ, 0xfc, !PT ;  /* 0x0000001e031e7212 */ /* 0x011fd600078efcff */
[----:B-1----:R-:W-:-:S07]  /*6740*/  @!P6 HADD2 R27, R2.H0_H0, R27.H0_H0 ;  /* 0x2000001b021be230 */ /* 0x002fce0000000800 */
.L_x_643:
[----:B------:R-:W-:Y:S05]  /*6750*/  BSYNC.RECONVERGENT B1 ;  /* 0x0000000000017941 */ /* 0x000fea0003800200 */
.L_x_642:
[----:B------:R-:W-:-:S03]  /*6760*/  UMOV UR5, 0xffffffff ;  /* 0xffffffff00057882 */ /* 0x000fc60000000000 */
[----:B------:R-:W-:Y:S05]  /*6770*/  BRA.DIV UR5, `(.L_x_644) ;  /* 0x00000022058c7947 */ /* 0x000fea000b800000 */
[----:B------:R0:W0:Y:S04]  /*6780*/  SHFL.DOWN PT, R4, R27, 0x10, R43 ;  /* 0x0a0000001b047989 */ /* 0x00002800000e002b */
[----:B---3--:R3:W0:Y:S02]  /*6790*/  SHFL.DOWN PT, R5, R30, 0x10, R43 ;  /* 0x0a0000001e057989 */ /* 0x00862400000e002b */
.L_x_747:
[----:B01----:R-:W0:Y:S01]  /*67a0*/  LDC.64 R2, c[0x0][0x3a0] ;  /* 0x0000e800ff027b82 */ /* 0x003e220000000a00 */
[----:B------:R-:W1:Y:S01]  /*67b0*/  S2R R31, SR_CTAID.X ;  /* 0x00000000001f7919 */ /* 0x000e620000002500 */
[----:B------:R-:W-:Y:S01]  /*67c0*/  VIADD R24, R18, 0x10 ;  /* 0x0000001012187836 */ /* 0x000fe20000000000 */
[----:B------:R-:W-:Y:S01]  /*67d0*/  BSSY.RECONVERGENT B1, `(.L_x_645) ;  /* 0x0000009000017945 */ /* 0x000fe20003800200 */
[----:B0-----:R-:W-:-:S05]  /*67e0*/  IADD3 R2, P6, PT, R2, 0x100, RZ ;  /* 0x0000010002027810 */ /* 0x001fca0007fde0ff */
[----:B------:R-:W-:Y:S01]  /*67f0*/  IMAD.X R3, RZ, RZ, R3, P6 ;  /* 0x000000ffff037224 */ /* 0x000fe200030e0603 */
[----:B------:R-:W-:Y:S01]  /*6800*/  ISETP.GT.AND P6, PT, R24, R43, PT ;  /* 0x0000002b1800720c */ /* 0x000fe20003fc4270 */
[----:B-1----:R-:W-:-:S12]  /*6810*/  IMAD.IADD R35, R7, 0x1, R31 ;  /* 0x0000000107237824 */ /* 0x002fd800078e021f */
[----:B------:R-:W-:Y:S05]  /*6820*/  @P6 BRA `(.L_x_646) ;  /* 0x00000000000c6947 */ /* 0x000fea0003800000 */
[----:B------:R-:W-:Y:S02]  /*6830*/  ISETP.NE.AND P6, PT, R30, RZ, PT ;  /* 0x000000ff1e00720c */ /* 0x000fe40003fc5270 */
[----:B---34-:R-:W-:-:S11]  /*6840*/  LOP3.LUT R30, R5, R30, RZ, 0xfc, !PT ;  /* 0x0000001e051e7212 */ /* 0x018fd600078efcff */
[----:B------:R-:W-:-:S07]  /*6850*/  @!P6 HADD2 R27, R4.H0_H0, R27.H0_H0 ;  /* 0x2000001b041be230 */ /* 0x000fce0000000800 */
.L_x_646:
[----:B------:R-:W-:Y:S05]  /*6860*/  BSYNC.RECONVERGENT B1 ;  /* 0x0000000000017941 */ /* 0x000fea0003800200 */
.L_x_645:
[----:B------:R-:W-:Y:S01]  /*6870*/  UMOV UR5, 0xffffffff ;  /* 0xffffffff00057882 */ /* 0x000fe20000000000 */
[----:B------:R-:W-:Y:S02]  /*6880*/  ISETP.NE.AND P6, PT, R6, 0x65, PT ;  /* 0x000000650600780c */ /* 0x000fe40003fc5270 */
[----:B------:R-:W-:Y:S11]  /*6890*/  BRA.DIV UR5, `(.L_x_647) ;  /* 0x0000002205887947 */ /* 0x000ff6000b800000 */
[----:B------:R-:W-:-:S13]  /*68a0*/  VOTE.ALL P6, P6 ;  /* 0x0000000000ff7806 */ /* 0x000fda00030c0000 */
.L_x_750:
[----:B------:R-:W-:Y:S05]  /*68b0*/  @!P6 BRA `(.L_x_648) ;  /* 0x000000040064e947 */ /* 0x000fea0003800000 */
.L_x_667:
[----:B01234-:R-:W-:-:S07]  /*68c0*/  IMAD.WIDE R6, R35, 0x8, R2 ;  /* 0x0000000823067825 */ /* 0x01ffce00078e0202 */
.L_x_650:
[----:B------:R-:W5:Y:S01]  /*68d0*/  LD.E.64.STRONG.GPU R4, desc[UR8][R6.64+-0x100] ;  /* 0xffff000806047980 */ /* 0x000f62000c10fb00 */
[----:B------:R-:W-:Y:S05]  /*68e0*/  YIELD ;  /* 0x0000000000007946 */ /* 0x000fea0003800000 */
[----:B------:R-:W-:Y:S01]  /*68f0*/  UMOV UR5, 0xffffffff ;  /* 0xffffffff00057882 */ /* 0x000fe20000000000 */
[----:B-----5:R-:W-:-:S04]  /*6900*/  SHF.R.U64 R24, R4, 0x10, R5 ;  /* 0x0000001004187819 */ /* 0x020fc80000001205 */
[----:B--2---:R-:W-:-:S04]  /*6910*/  PRMT R32, R24, 0x9910, RZ ;  /* 0x0000991018207816 */ /* 0x004fc800000000ff */
[----:B------:R-:W-:Y:S01]  /*6920*/  ISETP.NE.AND P6, PT, R32, 0x63, PT ;  /* 0x000000632000780c */ /* 0x000fe20003fc5270 */
[----:B------:R-:W-:-:S12]  /*6930*/  BRA.DIV UR5, `(.L_x_649) ;  /* 0x00000022057c7947 */ /* 0x000fd8000b800000 */
[----:B------:R-:W-:-:S13]  /*6940*/  VOTE.ANY P6, !P6 ;  /* 0x0000000000ff7806 */ /* 0x000fda00070c0100 */
.L_x_753:
        /* <DEDUP_REMOVED lines=8> */
[----:B------:R-:W-:-:S04]  /*69d0*/  LOP3.LUT R6, R33, R6, RZ, 0xc, !PT ;  /* 0x0000000621067212 */ /* 0x000fc800078e0cff */
[----:B---34-:R-:W0:Y:S02]  /*69e0*/  POPC R43, R6 ;  /* 0x00000006002b7309 */ /* 0x018e240000000000 */
[----:B0-----:R0:W1:Y:S04]  /*69f0*/  SHFL.DOWN PT, R34, R5, 0x1, R43 ;  /* 0x0820000005227989 */ /* 0x00106800000e002b */
[----:B------:R0:W2:Y:S02]  /*6a00*/  SHFL.DOWN PT, R7, R31, 0x1, R43 ;  /* 0x082000001f077989 */ /* 0x0000a400000e002b */
.L_x_758:
[----:B------:R-:W-:Y:S01]  /*6a10*/  ISETP.GE.AND P6, PT, R18, R43, PT ;  /* 0x0000002b1200720c */ /* 0x000fe20003fc6270 */
[----:B------:R-:W-:-:S12]  /*6a20*/  BSSY.RECONVERGENT B1, `(.L_x_652) ;  /* 0x0000005000017945 */ /* 0x000fd80003800200 */
[----:B------:R-:W-:Y:S05]  /*6a30*/  @P6 BRA `(.L_x_653) ;  /* 0x00000000000c6947 */ /* 0x000fea0003800000 */
[----:B------:R-:W-:Y:S02]  /*6a40*/  ISETP.NE.AND P6, PT, R5, RZ, PT ;  /* 0x000000ff0500720c */ /* 0x000fe40003fc5270 */
[----:B01----:R-:W-:-:S11]  /*6a50*/  LOP3.LUT R5, R34, R5, RZ, 0xfc, !PT ;  /* 0x0000000522057212 */ /* 0x003fd600078efcff */
[----:B--2---:R-:W-:-:S07]  /*6a60*/  @!P6 HADD2 R4, R7.H0_H0, R4.H0_H0 ;  /* 0x200000040704e230 */ /* 0x004fce0000000800 */
.L_x_653:
[----:B------:R-:W-:Y:S05]  /*6a70*/  BSYNC.RECONVERGENT B1 ;  /* 0x0000000000017941 */ /* 0x000fea0003800200 */
.L_x_652:
[----:B------:R-:W-:Y:S01]  /*6a80*/  UMOV UR5, 0xffffffff ;  /* 0xffffffff00057882 */ /* 0x000fe20000000000 */
[----:B------:R-:W-:Y:S02]  /*6a90*/  PRMT R37, R4, 0x7610, R37 ;  /* 0x0000761004257816 */ /* 0x000fe40000000025 */
[----:B------:R-:W-:Y:S05]  /*6aa0*/  BRA.DIV UR5, `(.L_x_654) ;  /* 0x0000002205a87947 */ /* 0x000fea000b800000 */
[----:B------:R3:W4:Y:S04]  /*6ab0*/  SHFL.DOWN PT, R6, R5, 0x2, R43 ;  /* 0x0840000005067989 */ /* 0x00072800000e002b */
[----:B--2---:R3:W2:Y:S02]  /*6ac0*/  SHFL.DOWN PT, R7, R37, 0x2, R43 ;  /* 0x0840000025077989 */ /* 0x0046a400000e002b */
.L_x_762:
[----:B------:R-:W-:Y:S01]  /*6ad0*/  VIADD R24, R18, 0x2 ;  /* 0x0000000212187836 */ /* 0x000fe20000000000 */
[----:B------:R-:W-:Y:S04]  /*6ae0*/  BSSY.RECONVERGENT B1, `(.L_x_655) ;  /* 0x0000006000017945 */ /* 0x000fe80003800200 */
[----:B------:R-:W-:-:S13]  /*6af0*/  ISETP.GT.AND P6, PT, R24, R43, PT ;  /* 0x0000002b1800720c */ /* 0x000fda0003fc4270 */
[----:B------:R-:W-:Y:S05]  /*6b00*/  @P6 BRA `(.L_x_656) ;  /* 0x00000000000c6947 */ /* 0x000fea0003800000 */
[----:B------:R-:W-:Y:S02]  /*6b10*/  ISETP.NE.AND P6, PT, R5, RZ, PT ;  /* 0x000000ff0500720c */ /* 0x000fe40003fc5270 */
[----:B0--34-:R-:W-:-:S11]  /*6b20*/  LOP3.LUT R5, R6, R5, RZ, 0xfc, !PT ;  /* 0x0000000506057212 */ /* 0x019fd600078efcff */
[----:B--2---:R-:W-:-:S07]  /*6b30*/  @!P6 HADD2 R4, R7.H0_H0, R4.H0_H0 ;  /* 0x200000040704e230 */ /* 0x004fce0000000800 */
.L_x_656:
[----:B------:R-:W-:Y:S05]  /*6b40*/  BSYNC.RECONVERGENT B1 ;  /* 0x0000000000017941 */ /* 0x000fea0003800200 */
.L_x_655:
[----:B------:R-:W-:Y:S01]  /*6b50*/  UMOV UR5, 0xffffffff ;  /* 0xffffffff00057882 */ /* 0x000fe20000000000 */
[----:B------:R-:W-:Y:S02]  /*6b60*/  PRMT R39, R4, 0x7610, R39 ;  /* 0x0000761004277816 */ /* 0x000fe40000000027 */
[----:B------:R-:W-:Y:S05]  /*6b70*/  BRA.DIV UR5, `(.L_x_657) ;  /* 0x0000002205b87947 */ /* 0x000fea000b800000 */
[----:B----4-:R4:W0:Y:S04]  /*6b80*/  SHFL.DOWN PT, R6, R5, 0x4, R43 ;  /* 0x0880000005067989 */ /* 0x01082800000e002b */
[----:B--2---:R4:W2:Y:S02]  /*6b90*/  SHFL.DOWN PT, R7, R39, 0x4, R43 ;  /* 0x0880000027077989 */ /* 0x0048a400000e002b */
.L_x_766:
[----:B------:R-:W-:Y:S01]  /*6ba0*/  VIADD R24, R18, 0x4 ;  /* 0x0000000412187836 */ /* 0x000fe20000000000 */
[----:B------:R-:W-:Y:S04]  /*6bb0*/  BSSY.RECONVERGENT B1, `(.L_x_658) ;  /* 0x0000006000017945 */ /* 0x000fe80003800200 */
[----:B------:R-:W-:-:S13]  /*6bc0*/  ISETP.GT.AND P6, PT, R24, R43, PT ;  /* 0x0000002b1800720c */ /* 0x000fda0003fc4270 */
[----:B------:R-:W-:Y:S05]  /*6bd0*/  @P6 BRA `(.L_x_659) ;  /* 0x00000000000c6947 */ /* 0x000fea0003800000 */
[----:B------:R-:W-:Y:S02]  /*6be0*/  ISETP.NE.AND P6, PT, R5, RZ, PT ;  /* 0x000000ff0500720c */ /* 0x000fe40003fc5270 */
[----:B0--34-:R-:W-:-:S11]  /*6bf0*/  LOP3.LUT R5, R6, R5, RZ, 0xfc, !PT ;  /* 0x0000000506057212 */ /* 0x019fd600078efcff */
[----:B--2---:R-:W-:-:S07]  /*6c00*/  @!P6 HADD2 R4, R7.H0_H0, R4.H0_H0 ;  /* 0x200000040704e230 */ /* 0x004fce0000000800 */
.L_x_659:
[----:B------:R-:W-:Y:S05]  /*6c10*/  BSYNC.RECONVERGENT B1 ;  /* 0x0000000000017941 */ /* 0x000fea0003800200 */
.L_x_658:
[----:B------:R-:W-:Y:S01]  /*6c20*/  UMOV UR5, 0xffffffff ;  /* 0xffffffff00057882 */ /* 0x000fe20000000000 */
[----:B------:R-:W-:Y:S02]  /*6c30*/  PRMT R41, R4, 0x7610, R41 ;  /* 0x0000761004297816 */ /* 0x000fe40000000029 */
[----:B------:R-:W-:Y:S05]  /*6c40*/  BRA.DIV UR5, `(.L_x_660) ;  /* 0x0000002205c87947 */ /* 0x000fea000b800000 */
[----:B0-----:R0:W0:Y:S04]  /*6c50*/  SHFL.DOWN PT, R6, R5, 0x8, R43 ;  /* 0x0900000005067989 */ /* 0x00102800000e002b */
[----:B--2---:R2:W0:Y:S02]  /*6c60*/  SHFL.DOWN PT, R7, R41, 0x8, R43 ;  /* 0x0900000029077989 */ /* 0x00442400000e002b */
.L_x_770:
[----:B------:R-:W-:Y:S01]  /*6c70*/  VIADD R24, R18, 0x8 ;  /* 0x0000000812187836 */ /* 0x000fe20000000000 */
[----:B------:R-:W-:Y:S04]  /*6c80*/  BSSY.RECONVERGENT B1, `(.L_x_661) ;  /* 0x0000006000017945 */ /* 0x000fe80003800200 */
[----:B------:R-:W-:-:S13]  /*6c90*/  ISETP.GT.AND P6, PT, R24, R43, PT ;  /* 0x0000002b1800720c */ /* 0x000fda0003fc4270 */
[----:B------:R-:W-:Y:S05]  /*6ca0*/  @P6 BRA `(.L_x_662) ;  /* 0x00000000000c6947 */ /* 0x000fea0003800000 */
[----:B------:R-:W-:Y:S02]  /*6cb0*/  ISETP.NE.AND P6, PT, R5, RZ, PT ;  /* 0x000000ff0500720c */ /* 0x000fe40003fc5270 */
[----:B0--34-:R-:W-:-:S11]  /*6cc0*/  LOP3.LUT R5, R6, R5, RZ, 0xfc, !PT ;  /* 0x0000000506057212 */ /* 0x019fd600078efcff */
[----:B------:R-:W-:-:S07]  /*6cd0*/  @!P6 HADD2 R4, R7.H0_H0, R4.H0_H0 ;  /* 0x200000040704e230 */ /* 0x000fce0000000800 */
.L_x_662:
[----:B------:R-:W-:Y:S05]  /*6ce0*/  BSYNC.RECONVERGENT B1 ;  /* 0x0000000000017941 */ /* 0x000fea0003800200 */
.L_x_661:
[----:B------:R-:W-:Y:S01]  /*6cf0*/  UMOV UR5, 0xffffffff ;  /* 0xffffffff00057882 */ /* 0x000fe20000000000 */
[----:B------:R-:W-:Y:S02]  /*6d00*/  PRMT R45, R4, 0x7610, R45 ;  /* 0x00007610042d7816 */ /* 0x000fe4000000002d */
[----:B------:R-:W-:Y:S05]  /*6d10*/  BRA.DIV UR5, `(.L_x_663) ;  /* 0x0000002205d87947 */ /* 0x000fea000b800000 */
[----:B0-----:R0:W0:Y:S04]  /*6d20*/  SHFL.DOWN PT, R6, R5, 0x10, R43 ;  /* 0x0a00000005067989 */ /* 0x00102800000e002b */
[----:B------:R0:W0:Y:S02]  /*6d30*/  SHFL.DOWN PT, R7, R45, 0x10, R43 ;  /* 0x0a0000002d077989 */ /* 0x00002400000e002b */
.L_x_774:
[----:B------:R-:W-:Y:S01]  /*6d40*/  VIADD R24, R18, 0x10 ;  /* 0x0000001012187836 */ /* 0x000fe20000000000 */
[----:B------:R-:W-:Y:S04]  /*6d50*/  BSSY.RECONVERGENT B1, `(.L_x_664) ;  /* 0x0000006000017945 */ /* 0x000fe80003800200 */
[----:B------:R-:W-:-:S13]  /*6d60*/  ISETP.GT.AND P6, PT, R24, R43, PT ;  /* 0x0000002b1800720c */ /* 0x000fda0003fc4270 */
[----:B------:R-:W-:Y:S05]  /*6d70*/  @P6 BRA `(.L_x_665) ;  /* 0x00000000000c6947 */ /* 0x000fea0003800000 */
[----:B------:R-:W-:Y:S02]  /*6d80*/  ISETP.NE.AND P6, PT, R5, RZ, PT ;  /* 0x000000ff0500720c */ /* 0x000fe40003fc5270 */
[----:B0--34-:R-:W-:-:S11]  /*6d90*/  LOP3.LUT R5, R6, R5, RZ, 0xfc, !PT ;  /* 0x0000000506057212 */ /* 0x019fd600078efcff */
[----:B------:R-:W-:-:S07]  /*6da0*/  @!P6 HADD2 R4, R7.H0_H0, R4.H0_H0 ;  /* 0x200000040704e230 */ /* 0x000fce0000000800 */
.L_x_665:
[----:B------:R-:W-:Y:S05]  /*6db0*/  BSYNC.RECONVERGENT B1 ;  /* 0x0000000000017941 */ /* 0x000fea0003800200 */
.L_x_664:
        /* <DEDUP_REMOVED lines=8> */
.L_x_777:
[----:B------:R-:W-:Y:S05]  /*6e40*/  @P6 BRA `(.L_x_667) ;  /* 0xfffffff8009c6947 */ /* 0x000fea000383ffff */
.L_x_648:
[----:B------:R-:W-:Y:S01]  /*6e50*/  ISETP.NE.AND P6, PT, R8, RZ, PT ;  /* 0x000000ff0800720c */ /* 0x000fe20003fc5270 */
[----:B------:R-:W-:-:S12]  /*6e60*/  BSSY.RECONVERGENT B1, `(.L_x_668) ;  /* 0x0000014000017945 */ /* 0x000fd80003800200 */
[----:B------:R-:W-:Y:S05]  /*6e70*/  @P6 BRA `(.L_x_669) ;  /* 0x0000000000486947 */ /* 0x000fea0003800000 */
[----:B------:R-:W-:Y:S01]  /*6e80*/  LOP3.LUT R2, R28, R23, RZ, 0xfc, !PT ;  /* 0x000000171c027212 */ /* 0x000fe200078efcff */
[----:B0--34-:R-:W0:Y:S01]  /*6e90*/  S2R R5, SR_CTAID.X ;  /* 0x0000000000057919 */ /* 0x019e220000002500 */
[----:B------:R-:W3:Y:S01]  /*6ea0*/  S2UR UR6, SR_CgaCtaId ;  /* 0x00000000000679c3 */ /* 0x000ee20000008800 */
[----:B------:R-:W-:Y:S01]  /*6eb0*/  UMOV UR5, 0x400 ;  /* 0x0000040000057882 */ /* 0x000fe20000000000 */
[----:B------:R-:W-:Y:S02]  /*6ec0*/  ISETP.NE.AND P6, PT, R2, RZ, PT ;  /* 0x000000ff0200720c */ /* 0x000fe40003fc5270 */
[----:B------:R-:W-:-:S11]  /*6ed0*/  LOP3.LUT R29, R30, R28, R23, 0xfe, !PT ;  /* 0x0000001c1e1d7212 */ /* 0x000fd600078efe17 */
[----:B------:R-:W-:-:S05]  /*6ee0*/  @!P6 HADD2 R2, R27.H0_H0, R25.H0_H0 ;  /* 0x200000191b02e230 */ /* 0x000fca0000000800 */
[----:B------:R-:W-:Y:S02]  /*6ef0*/  @!P6 PRMT R25, R2, 0x7610, R25 ;  /* 0x000076100219e816 */ /* 0x000fe40000000019 */
[----:B------:R-:W0:Y:S02]  /*6f00*/  LDC.64 R2, c[0x0][0x3a0] ;  /* 0x0000e800ff027b82 */ /* 0x000e240000000a00 */
[----:B------:R-:W-:Y:S01]  /*6f10*/  LOP3.LUT R4, R25, 0xffff, RZ, 0xc0, !PT ;  /* 0x0000ffff19047812 */ /* 0x000fe200078ec0ff */
[----:B---3--:R-:W-:-:S03]  /*6f20*/  ULEA UR5, UR6, UR5, 0x18 ;  /* 0x0000000506057291 */ /* 0x008fc6000f8ec0ff */
[----:B------:R-:W-:Y:S01]  /*6f30*/  LOP3.LUT R28, R4, 0x650000, RZ, 0xfc, !PT ;  /* 0x00650000041c7812 */ /* 0x000fe200078efcff */
[----:B0-----:R-:W-:-:S05]  /*6f40*/  IMAD.WIDE.U32 R2, R5, 0x8, R2 ;  /* 0x0000000805027825 */ /* 0x001fca00078e0002 */
[----:B------:R0:W-:Y:S04]  /*6f50*/  ST.E.64.STRONG.GPU desc[UR8][R2.64+0x100], R28 ;  /* 0x0001001c02007985 */ /* 0x0001e8000c10fb08 */
[----:B------:R0:W-:Y:S04]  /*6f60*/  STS [UR5+0x6c], R29 ;  /* 0x00006c1dff007988 */ /* 0x0001e80008000805 */
[----:B------:R0:W-:Y:S04]  /*6f70*/  STS.U16 [UR5+0x70], R25 ;  /* 0x00007019ff007988 */ /* 0x0001e80008000405 */
[----:B------:R0:W-:Y:S04]  /*6f80*/  STS.U16 [UR5+0x68], R27 ;  /* 0x0000681bff007988 */ /* 0x0001e80008000405 */
[----:B------:R0:W-:Y:S02]  /*6f90*/  STS [UR5+0x64], R30 ;  /* 0x0000641eff007988 */ /* 0x0001e40008000805 */
.L_x_669:
[----:B------:R-:W-:Y:S05]  /*6fa0*/  BSYNC.RECONVERGENT B1 ;  /* 0x0000000000017941 */ /* 0x000fea0003800200 */
.L_x_668:
        /* <DEDUP_REMOVED lines=8> */
.L_x_627:
[----:B------:R-:W-:Y:S01]  /*7030*/  ISETP.NE.AND P6, PT, R19, RZ, PT ;  /* 0x000000ff1300720c */ /* 0x000fe20003fc5270 */
[----:B------:R-:W-:Y:S05]  /*7040*/  WARPSYNC.ALL ;  /* 0x0000000000007948 */ /* 0x000fea0003800000 */
[----:B------:R-:W-:Y:S01]  /*7050*/  BAR.SYNC.DEFER_BLOCKING 0x0 ;  /* 0x0000000000007b1d */ /* 0x000fe20000010000 */
[----:B------:R-:W-:Y:S02]  /*7060*/  ISETP.EQ.OR P6, PT, R8, RZ, P6 ;  /* 0x000000ff0800720c */ /* 0x000fe400037c2670 */
[----:B------:R-:W-:Y:S02]  /*7070*/  P2R R4, PR, RZ, 0x20 ;  /* 0x00000020ff047803 */ /* 0x000fe40000000000 */
[----:B------:R-:W-:-:S09]  /*7080*/  ISETP.NE.AND P5, PT, R20, RZ, PT ;  /* 0x000000ff1400720c */ /* 0x000fd20003fa5270 */
[----:B0-----:R-:W0:Y:S01]  /*7090*/  @!P6 S2R R3, SR_CgaCtaId ;  /* 0x000000000003e919 */ /* 0x001e220000008800 */
[----:B------:R-:W-:-:S04]  /*70a0*/  @!P6 MOV R2, 0x400 ;  /* 0x000004000002e802 */ /* 0x000fc80000000f00 */
[----:B0-----:R-:W-:-:S06]  /*70b0*/  @!P6 LEA R3, R3, R2, 0x18 ;  /* 0x000000020303e211 */ /* 0x001fcc00078ec0ff */
        /* <DEDUP_REMOVED lines=15> */
.L_x_625:
[----:B------:R-:W-:Y:S05]  /*71b0*/  BSYNC.RECONVERGENT B0 ;  /* 0x0000000000007941 */ /* 0x000fea0003800200 */
.L_x_621:
[----:B------:R-:W0:Y:S01]  /*71c0*/  S2R R2, SR_LANEID ;  /* 0x0000000000027919 */ /* 0x000e220000000000 */
[----:B------:R-:W5:Y:S01]  /*71d0*/  S2UR UR6, SR_CgaCtaId ;  /* 0x00000000000679c3 */ /* 0x000f620000008800 */
[----:B------:R-:W-:Y:S01]  /*71e0*/  SHF.R.U32.HI R3, RZ, 0x5, R8 ;  /* 0x00000005ff037819 */ /* 0x000fe20000011608 */
[----:B------:R-:W-:-:S06]  /*71f0*/  UMOV UR5, 0x400 ;  /* 0x0000040000057882 */ /* 0x000fcc0000000000 */
[----:B------:R-:W-:Y:S01]  /*7200*/  BAR.SYNC.DEFER_BLOCKING 0x0 ;  /* 0x0000000000007b1d */ /* 0x000fe20000010000 */
[----:B------:R-:W-:-:S05]  /*7210*/  ISETP.NE.AND P0, PT, R8, RZ, PT ;  /* 0x000000ff0800720c */ /* 0x000fca0003f05270 */
[----:B------:R-:W1:Y:S01]  /*7220*/  S2R R6, SR_CTAID.X ;  /* 0x0000000000067919 */ /* 0x000e620000002500 */
[----:B-----5:R-:W-:Y:S01]  /*7230*/  ULEA UR5, UR6, UR5, 0x18 ;  /* 0x0000000506057291 */ /* 0x020fe2000f8ec0ff */
[----:B0-----:R-:W-:-:S04]  /*7240*/  IMAD R3, R3, 0x120, R2 ;  /* 0x0000012003037824 */ /* 0x001fc800078e0202 */
[C---:B---34-:R-:W-:Y:S01]  /*7250*/  IMAD R5, R2.reuse, 0x8, R3 ;  /* 0x0000000802057824 */ /* 0x058fe200078e0203 */
[C---:B------:R-:W-:Y:S01]  /*7260*/  LEA R4, R3.reuse, UR5, 0x2 ;  /* 0x0000000503047c11 */ /* 0x040fe2000f8e10ff */
[----:B------:R-:W-:Y:S02]  /*7270*/  UMOV UR5, 0x400 ;  /* 0x0000040000057882 */ /* 0x000fe40000000000 */
[----:B------:R-:W-:Y:S02]  /*7280*/  ULEA UR5, UR6, UR5, 0x18 ;  /* 0x0000000506057291 */ /* 0x000fe4000f8ec0ff */
[--C-:B------:R-:W-:Y:S01]  /*7290*/  IMAD R2, R2, 0x20, R4.reuse ;  /* 0x0000002002027824 */ /* 0x100fe200078e0204 */
[----:B------:R-:W0:Y:S01]  /*72a0*/  LDCU.64 UR6, c[0x0][0x398] ;  /* 0x00007300ff0677ac */ /* 0x000e220008000a00 */
[----:B------:R-:W-:Y:S02]  /*72b0*/  IMAD R8, R3, -0x2, R4 ;  /* 0xfffffffe03087824 */ /* 0x000fe400078e0204 */
[----:B------:R-:W-:-:S02]  /*72c0*/  IMAD R3, R5, -0x2, R2 ;  /* 0xfffffffe05037824 */ /* 0x000fc400078e0202 */
[----:B------:R-:W3:Y:S01]  /*72d0*/  S2R R2, SR_TID.X ;  /* 0x0000000000027919 */ /* 0x000ee20000002100 */
[----:B-1----:R-:W-:Y:S02]  /*72e0*/  IMAD R6, R6, 0x900, RZ ;  /* 0x0000090006067824 */ /* 0x002fe400078e02ff */
[----:B------:R-:W-:Y:S04]  /*72f0*/  STS.U16 [R3], R9 ;  /* 0x0000000903007388 */ /* 0x000fe80000000400 */
[----:B------:R-:W-:Y:S04]  /*7300*/  STS.U16 [R3+0x2], R10 ;  /* 0x0000020a03007388 */ /* 0x000fe80000000400 */
[----:B------:R-:W-:Y:S04]  /*7310*/  STS.U16 [R3+0x4], R11 ;  /* 0x0000040b03007388 */ /* 0x000fe80000000400 */
[----:B------:R-:W-:Y:S04]  /*7320*/  STS.U16 [R3+0x6], R12 ;  /* 0x0000060c03007388 */ /* 0x000fe80000000400 */
[----:B------:R-:W-:Y:S04]  /*7330*/  STS.U16 [R3+0x8], R13 ;  /* 0x0000080d03007388 */ /* 0x000fe80000000400 */
[----:B------:R-:W-:Y:S04]  /*7340*/  STS.U16 [R3+0xa], R14 ;  /* 0x00000a0e03007388 */ /* 0x000fe80000000400 */
[----:B------:R-:W-:Y:S04]  /*7350*/  STS.U16 [R3+0xc], R15 ;  /* 0x00000c0f03007388 */ /* 0x000fe80000000400 */
[----:B------:R-:W-:Y:S04]  /*7360*/  STS.U16 [R3+0xe], R16 ;  /* 0x00000e1003007388 */ /* 0x000fe80000000400 */
[----:B------:R3:W-:Y:S01]  /*7370*/  STS.U16 [R3+0x10], R17 ;  /* 0x0000101103007388 */ /* 0x0007e20000000400 */
[----:B------:R-:W-:-:S03]  /*7380*/  NOP ;  /* 0x0000000000007918 */ /* 0x000fc60000000000 */
[----:B------:R-:W-:Y:S01]  /*7390*/  LDS.U16 R5, [R8] ;  /* 0x0000000008057984 */ /* 0x000fe20000000400 */
[----:B---3--:R-:W-:-:S03]  /*73a0*/  LOP3.LUT R3, R2, 0x3e0, RZ, 0xc0, !PT ;  /* 0x000003e002037812 */ /* 0x008fc600078ec0ff */
[----:B------:R-:W-:Y:S01]  /*73b0*/  LDS.U16 R7, [R8+0x40] ;  /* 0x0000400008077984 */ /* 0x000fe20000000400 */
[----:B------:R-:W-:-:S03]  /*73c0*/  LOP3.LUT R2, R2, 0x1f, RZ, 0xc0, !PT ;  /* 0x0000001f02027812 */ /* 0x000fc600078ec0ff */
[----:B------:R-:W-:Y:S02]  /*73d0*/  LDS.U16 R9, [R8+0x80] ;  /* 0x0000800008097984 */ /* 0x000fe40000000400 */
[----:B------:R-:W-:Y:S02]  /*73e0*/  IMAD R23, R3, 0x9, R2 ;  /* 0x0000000903177824 */ /* 0x000fe400078e0202 */
[----:B------:R-:W-:Y:S02]  /*73f0*/  LDS.U16 R11, [R8+0xc0] ;  /* 0x0000c000080b7984 */ /* 0x000fe40000000400 */
[C---:B------:R-:W-:Y:S02]  /*7400*/  VIADD R25, R23.reuse, 0x20 ;  /* 0x0000002017197836 */ /* 0x040fe40000000000 */
[----:B------:R-:W-:Y:S01]  /*7410*/  LDS.U16 R13, [R8+0x100] ;  /* 0x00010000080d7984 */ /* 0x000fe20000000400 */
[C---:B------:R-:W-:Y:S02]  /*7420*/  VIADD R27, R23.reuse, 0x40 ;  /* 0x00000040171b7836 */ /* 0x040fe40000000000 */
[----:B------:R-:W-:Y:S01]  /*7430*/  VIADD R29, R23, 0xa0 ;  /* 0x000000a0171d7836 */ /* 0x000fe20000000000 */
[----:B------:R-:W-:Y:S04]  /*7440*/  LDS.U16 R15, [R8+0x140] ;  /* 0x00014000080f7984 */ /* 0x000fe80000000400 */
[----:B------:R-:W-:Y:S04]  /*7450*/  LDS.U16 R17, [R8+0x180] ;  /* 0x0001800008117984 */ /* 0x000fe80000000400 */
[----:B------:R-:W-:Y:S04]  /*7460*/  LDS.U16 R19, [R8+0x1c0] ;  /* 0x0001c00008137984 */ /* 0x000fe80000000400 */
[----:B------:R-:W-:Y:S04]  /*7470*/  LDS.U16 R21, [R8+0x200] ;  /* 0x0002000008157984 */ /* 0x000fe80000000400 */
[----:B------:R-:W-:Y:S01]  /*7480*/  @!P0 STS [UR5+0x1200], R0 ;  /* 0x00120000ff008988 */ /* 0x000fe20008000805 */
[----:B------:R-:W-:Y:S01]  /*7490*/  BAR.SYNC.DEFER_BLOCKING 0x0 ;  /* 0x0000000000007b1d */ /* 0x000fe20000010000 */
[----:B------:R-:W-:-:S05]  /*74a0*/  IADD3 R3, P0, PT, R6, R23, RZ ;  /* 0x0000001706037210 */ /* 0x000fca0007f1e0ff */
[----:B------:R-:W-:Y:S01]  /*74b0*/  IMAD.X R6, RZ, RZ, RZ, P0 ;  /* 0x000000ffff067224 */ /* 0x000fe200000e06ff */
[----:B0-----:R-:W-:-:S04]  /*74c0*/  LEA R2, P0, R3, UR6, 0x1 ;  /* 0x0000000603027c11 */ /* 0x001fc8000f8008ff */
[----:B------:R-:W-:Y:S01]  /*74d0*/  LEA.HI.X R3, R3, UR7, R6, 0x1, P0 ;  /* 0x0000000703037c11 */ /* 0x000fe200080f0c06 */
        /* <DEDUP_REMOVED lines=12> */
[----:B------:R0:W-:Y:S01]  /*75a0*/  @!P6 STG.E.U16 desc[UR8][R2.64], R5 ;  /* 0x000000050200e986 */ /* 0x0001e2000c101508 */
[-C--:B------:R-:W-:Y:S02]  /*75b0*/  ISETP.GE.AND P5, PT, R25, R4.reuse, PT ;  /* 0x000000041900720c */ /* 0x080fe40003fa6270 */
[-C--:B------:R-:W-:Y:S01]  /*75c0*/  ISETP.GE.AND P6, PT, R27, R4.reuse, PT ;  /* 0x000000041b00720c */ /* 0x080fe20003fc6270 */
        /* <DEDUP_REMOVED lines=11> */
.L_x_563:
[----:B------:R-:W-:Y:S01]  /*7680*/  BSSY B1, `(.L_x_670) ;  /* 0x0000006000017945 */ /* 0x000fe20003800000 */
[----:B------:R-:W-:Y:S01]  /*7690*/  PLOP3.LUT P6, PT, P6, PT, PT, 0x8, 0x80 ;  /* 0x000000000080781c */ /* 0x000fe200037ce170 */
[----:B------:R-:W-:-:S12]  /*76a0*/  IMAD.MOV.U32 R33, RZ, RZ, -0x1 ;  /* 0xffffffffff217424 */ /* 0x000fd800078e00ff */
[----:B------:R-:W-:Y:S05]  /*76b0*/  WARPSYNC.COLLECTIVE R33, `(.L_x_671) ;  /* 0x0000000021087348 */ /* 0x000fea0003c00000 */
[----:B------:R-:W-:Y:S01]  /*76c0*/  VOTE.ANY P6, P6 ;  /* 0x0000000000ff7806 */ /* 0x000fe200030c0100 */
[----:B------:R-:W-:-:S12]  /*76d0*/  ENDCOLLECTIVE ;  /* 0x000000000000791b */ /* 0x000fd80003800000 */
.L_x_671:
[----:B------:R-:W-:Y:S05]  /*76e0*/  BSYNC B1 ;  /* 0x0000000000017941 */ /* 0x000fea0003800000 */
.L_x_670:
[----:B------:R-:W-:Y:S05]  /*76f0*/  BRA `(.L_x_672) ;  /* 0xffffffac00c07947 */ /* 0x000fea000383ffff */
.L_x_565:
[----:B------:R-:W0:Y:S01]  /*7700*/  S2R R12, SR_GEMASK ;  /* 0x00000000000c7919 */ /* 0x000e220000003c00 */
[----:B------:R-:W-:Y:S01]  /*7710*/  BSSY B1, `(.L_x_673) ;  /* 0x0000006000017945 */ /* 0x000fe20003800000 */
[----:B------:R-:W-:Y:S01]  /*7720*/  PLOP3.LUT P6, PT, P6, PT, PT, 0x8, 0x80 ;  /* 0x000000000080781c */ /* 0x000fe200037ce170 */
[----:B------:R-:W-:-:S12]  /*7730*/  IMAD.MOV.U32 R33, RZ, RZ, -0x1 ;  /* 0xffffffffff217424 */ /* 0x000fd800078e00ff */
[----:B0-----:R-:W-:Y:S05]  /*7740*/  WARPSYNC.COLLECTIVE R33, `(.L_x_674) ;  /* 0x0000000021087348 */ /* 0x001fea0003c00000 */
[----:B------:R-:W-:Y:S01]  /*7750*/  VOTE.ANY R33, PT, P6 ;  /* 0x0000000000217806 */ /* 0x000fe200030e0100 */
[----:B0-----:R-:W-:Y:S06]  /*7760*/  ENDCOLLECTIVE ;  /* 0x000000000000791b */ /* 0x001fec0003800000 */
.L_x_674:
[----:B------:R-:W-:Y:S05]  /*7770*/  BSYNC B1 ;  /* 0x0000000000017941 */ /* 0x000fea0003800000 */
.L_x_673:
        /* <DEDUP_REMOVED lines=13> */
.L_x_675:
[----:B------:R-:W-:Y:S02]  /*7850*/  IMAD.MOV.U32 R42, RZ, RZ, R12 ;  /* 0x000000ffff2a7224 */ /* 0x000fe400078e000c */
[----:B------:R-:W-:Y:S02]  /*7860*/  IMAD.MOV.U32 R13, RZ, RZ, R24 ;  /* 0x000000ffff0d7224 */ /* 0x000fe400078e0018 */
[----:B------:R-:W-:-:S07]  /*7870*/  IMAD.MOV.U32 R24, RZ, RZ, 0x1 ;  /* 0x00000001ff187424 */ /* 0x000fce00078e00ff */
[----:B------:R-:W-:Y:S05]  /*7880*/  WARPSYNC.COLLECTIVE R33, `(.L_x_676) ;  /* 0x0000000021087348 */ /* 0x000fea0003c00000 */
[----:B------:R0:W1:Y:S02]  /*7890*/  SHFL.DOWN P6, R24, R42, R24, R43 ;  /* 0x080000182a187389 */ /* 0x00006400000c002b */
[----:B01----:R-:W-:Y:S05]  /*78a0*/  ENDCOLLECTIVE ;  /* 0x000000000000791b */ /* 0x003fea0003800000 */
.L_x_676:
[----:B------:R-:W-:Y:S01]  /*78b0*/  IMAD.MOV.U32 R37, RZ, RZ, R24 ;  /* 0x000000ffff257224 */ /* 0x000fe200078e0018 */
[----:B------:R-:W-:Y:S06]  /*78c0*/  BRA `(.L_x_677) ;  /* 0xffffffac00887947 */ /* 0x000fec000383ffff */
.L_x_568:
[----:B------:R-:W-:Y:S01]  /*78d0*/  BSSY B1, `(.L_x_678) ;  /* 0x0000007000017945 */ /* 0x000fe20003800000 */
[----:B------:R-:W-:Y:S02]  /*78e0*/  IMAD.MOV.U32 R42, RZ, RZ, R34 ;  /* 0x000000ffff2a7224 */ /* 0x000fe400078e0022 */
[----:B------:R-:W-:Y:S02]  /*78f0*/  IMAD.MOV.U32 R24, RZ, RZ, 0x2 ;  /* 0x00000002ff187424 */ /* 0x000fe400078e00ff */
[----:B------:R-:W-:-:S07]  /*7900*/  IMAD.MOV.U32 R33, RZ, RZ, -0x1 ;  /* 0xffffffffff217424 */ /* 0x000fce00078e00ff */
[----:B012---:R-:W-:Y:S05]  /*7910*/  WARPSYNC.COLLECTIVE R33, `(.L_x_679) ;  /* 0x0000000021087348 */ /* 0x007fea0003c00000 */
[----:B------:R3:W4:Y:S02]  /*7920*/  SHFL.DOWN P6, R24, R42, R24, R43 ;  /* 0x080000182a187389 */ /* 0x00072400000c002b */
[----:B01234-:R-:W-:Y:S05]  /*7930*/  ENDCOLLECTIVE ;  /* 0x000000000000791b */ /* 0x01ffea0003800000 */
.L_x_679:
[----:B------:R-:W-:Y:S05]  /*7940*/  BSYNC B1 ;  /* 0x0000000000017941 */ /* 0x000fea0003800000 */
.L_x_678:
[----:B------:R-:W-:Y:S02]  /*7950*/  IMAD.MOV.U32 R13, RZ, RZ, R24 ;  /* 0x000000ffff0d7224 */ /* 0x000fe400078e0018 */
[----:B------:R-:W-:Y:S02]  /*7960*/  IMAD.MOV.U32 R24, RZ, RZ, 0x2 ;  /* 0x00000002ff187424 */ /* 0x000fe400078e00ff */
[----:B------:R-:W-:Y:S02]  /*7970*/  IMAD.MOV.U32 R42, RZ, RZ, R32 ;  /* 0x000000ffff2a7224 */ /* 0x000fe400078e0020 */
[----:B------:R-:W-:-:S07]  /*7980*/  IMAD.MOV.U32 R33, RZ, RZ, -0x1 ;  /* 0xffffffffff217424 */ /* 0x000fce00078e00ff */
[----:B------:R-:W-:Y:S05]  /*7990*/  WARPSYNC.COLLECTIVE R33, `(.L_x_680) ;  /* 0x0000000021087348 */ /* 0x000fea0003c00000 */
[----:B------:R0:W1:Y:S02]  /*79a0*/  SHFL.DOWN P6, R24, R42, R24, R43 ;  /* 0x080000182a187389 */ /* 0x00006400000c002b */
[----:B01----:R-:W-:Y:S05]  /*79b0*/  ENDCOLLECTIVE ;  /* 0x000000000000791b */ /* 0x003fea0003800000 */
.L_x_680:
[----:B------:R-:W-:Y:S01]  /*79c0*/  IMAD.MOV.U32 R15, RZ, RZ, R24 ;  /* 0x000000ffff0f7224 */ /* 0x000fe200078e0018 */
[----:B------:R-:W-:Y:S06]  /*79d0*/  BRA `(.L_x_681) ;  /* 0xffffffac00707947 */ /* 0x000fec000383ffff */
.L_x_571:
[----:B------:R-:W-:Y:S01]  /*79e0*/  BSSY B1, `(.L_x_682) ;  /* 0x0000007000017945 */ /* 0x000fe20003800000 */
[----:B------:R-:W-:Y:S02]  /*79f0*/  IMAD.MOV.U32 R42, RZ, RZ, R34 ;  /* 0x000000ffff2a7224 */ /* 0x000fe400078e0022 */
[----:B------:R-:W-:Y:S02]  /*7a00*/  IMAD.MOV.U32 R24, RZ, RZ, 0x4 ;  /* 0x00000004ff187424 */ /* 0x000fe400078e00ff */
[----:B------:R-:W-:-:S07]  /*7a10*/  IMAD.MOV.U32 R33, RZ, RZ, -0x1 ;  /* 0xffffffffff217424 */ /* 0x000fce00078e00ff */
[----:B0123--:R-:W-:Y:S05]  /*7a20*/  WARPSYNC.COLLECTIVE R33, `(.L_x_683) ;  /* 0x0000000021087348 */ /* 0x00ffea0003c00000 */
[----:B------:R4:W0:Y:S02]  /*7a30*/  SHFL.DOWN P6, R24, R42, R24, R43 ;  /* 0x080000182a187389 */ /* 0x00082400000c002b */
[----:B01234-:R-:W-:Y:S05]  /*7a40*/  ENDCOLLECTIVE ;  /* 0x000000000000791b */ /* 0x01ffea0003800000 */
.L_x_683:
[----:B------:R-:W-:Y:S05]  /*7a50*/  BSYNC B1 ;  /* 0x0000000000017941 */ /* 0x000fea0003800000 */
.L_x_682:
[----:B------:R-:W-:Y:S02]  /*7a60*/  IMAD.MOV.U32 R13, RZ, RZ, R24 ;  /* 0x000000ffff0d7224 */ /* 0x000fe400078e0018 */
[----:B------:R-:W-:Y:S02]  /*7a70*/  IMAD.MOV.U32 R24, RZ, RZ, 0x4 ;  /* 0x00000004ff187424 */ /* 0x000fe400078e00ff */
[----:B------:R-:W-:Y:S02]  /*7a80*/  IMAD.MOV.U32 R42, RZ, RZ, R32 ;  /* 0x000000ffff2a7224 */ /* 0x000fe400078e0020 */
[----:B------:R-:W-:-:S07]  /*7a90*/  IMAD.MOV.U32 R33, RZ, RZ, -0x1 ;  /* 0xffffffffff217424 */ /* 0x000fce00078e00ff */
[----:B------:R-:W-:Y:S05]  /*7aa0*/  WARPSYNC.COLLECTIVE R33, `(.L_x_684) ;  /* 0x0000000021087348 */ /* 0x000fea0003c00000 */
[----:B------:R0:W1:Y:S02]  /*7ab0*/  SHFL.DOWN P6, R24, R42, R24, R43 ;  /* 0x080000182a187389 */ /* 0x00006400000c002b */
[----:B01----:R-:W-:Y:S05]  /*7ac0*/  ENDCOLLECTIVE ;  /* 0x000000000000791b */ /* 0x003fea0003800000 */
.L_x_684:
[----:B------:R-:W-:Y:S01]  /*7ad0*/  IMAD.MOV.U32 R15, RZ, RZ, R24 ;  /* 0x000000ffff0f7224 */ /* 0x000fe200078e0018 */
[----:B------:R-:W-:Y:S06]  /*7ae0*/  BRA `(.L_x_685) ;  /* 0xffffffac005c7947 */ /* 0x000fec000383ffff */
.L_x_574:
[----:B------:R-:W-:Y:S01]  /*7af0*/  BSSY B1, `(.L_x_686) ;  /* 0x0000007000017945 */ /* 0x000fe20003800000 */
[----:B------:R-:W-:Y:S02]  /*7b00*/  IMAD.MOV.U32 R42, RZ, RZ, R34 ;  /* 0x000000ffff2a7224 */ /* 0x000fe400078e0022 */
[----:B------:R-:W-:Y:S02]  /*7b10*/  IMAD.MOV.U32 R24, RZ, RZ, 0x8 ;  /* 0x00000008ff187424 */ /* 0x000fe400078e00ff */
[----:B------:R-:W-:-:S07]  /*7b20*/  IMAD.MOV.U32 R33, RZ, RZ, -0x1 ;  /* 0xffffffffff217424 */ /* 0x000fce00078e00ff */
[----:B01234-:R-:W-:Y:S05]  /*7b30*/  WARPSYNC.COLLECTIVE R33, `(.L_x_687) ;  /* 0x0000000021087348 */ /* 0x01ffea0003c00000 */
[----:B------:R0:W0:Y:S02]  /*7b40*/  SHFL.DOWN P6, R24, R42, R24, R43 ;  /* 0x080000182a187389 */ /* 0x00002400000c002b */
[----:B01234-:R-:W-:Y:S05]  /*7b50*/  ENDCOLLECTIVE ;  /* 0x000000000000791b */ /* 0x01ffea0003800000 */
.L_x_687:
[----:B------:R-:W-:Y:S05]  /*7b60*/  BSYNC B1 ;  /* 0x0000000000017941 */ /* 0x000fea0003800000 */
.L_x_686:
[----:B------:R-:W-:Y:S02]  /*7b70*/  IMAD.MOV.U32 R13, RZ, RZ, R24 ;  /* 0x000000ffff0d7224 */ /* 0x000fe400078e0018 */
[----:B------:R-:W-:Y:S02]  /*7b80*/  IMAD.MOV.U32 R24, RZ, RZ, 0x8 ;  /* 0x00000008ff187424 */ /* 0x000fe400078e00ff */
[----:B------:R-:W-:Y:S02]  /*7b90*/  IMAD.MOV.U32 R42, RZ, RZ, R32 ;  /* 0x000000ffff2a7224 */ /* 0x000fe400078e0020 */
[----:B------:R-:W-:-:S07]  /*7ba0*/  IMAD.MOV.U32 R33, RZ, RZ, -0x1 ;  /* 0xffffffffff217424 */ /* 0x000fce00078e00ff */
[----:B------:R-:W-:Y:S05]  /*7bb0*/  WARPSYNC.COLLECTIVE R33, `(.L_x_688) ;  /* 0x0000000021087348 */ /* 0x000fea0003c00000 */
[----:B------:R0:W1:Y:S02]  /*7bc0*/  SHFL.DOWN P6, R24, R42, R24, R43 ;  /* 0x080000182a187389 */ /* 0x00006400000c002b */
[----:B01----:R-:W-:Y:S05]  /*7bd0*/  ENDCOLLECTIVE ;  /* 0x000000000000791b */ /* 0x003fea0003800000 */
.L_x_688:
[----:B------:R-:W-:Y:S01]  /*7be0*/  IMAD.MOV.U32 R15, RZ, RZ, R24 ;  /* 0x000000ffff0f7224 */ /* 0x000fe200078e0018 */
[----:B------:R-:W-:Y:S06]  /*7bf0*/  BRA `(.L_x_689) ;  /* 0xffffffac00487947 */ /* 0x000fec000383ffff */
.L_x_577:
[----:B------:R-:W-:Y:S01]  /*7c00*/  BSSY B1, `(.L_x_690) ;  /* 0x0000007000017945 */ /* 0x000fe20003800000 */
[----:B------:R-:W-:Y:S02]  /*7c10*/  IMAD.MOV.U32 R42, RZ, RZ, R34 ;  /* 0x000000ffff2a7224 */ /* 0x000fe400078e0022 */
[----:B------:R-:W-:Y:S02]  /*7c20*/  IMAD.MOV.U32 R24, RZ, RZ, 0x10 ;  /* 0x00000010ff187424 */ /* 0x000fe400078e00ff */
[----:B------:R-:W-:-:S07]  /*7c30*/  IMAD.MOV.U32 R33, RZ, RZ, -0x1 ;  /* 0xffffffffff217424 */ /* 0x000fce00078e00ff */
[----:B01234-:R-:W-:Y:S05]  /*7c40*/  WARPSYNC.COLLECTIVE R33, `(.L_x_691) ;  /* 0x0000000021087348 */ /* 0x01ffea0003c00000 */
[----:B------:R0:W0:Y:S02]  /*7c50*/  SHFL.DOWN P6, R24, R42, R24, R43 ;  /* 0x080000182a187389 */ /* 0x00002400000c002b */
[----:B01234-:R-:W-:Y:S05]  /*7c60*/  ENDCOLLECTIVE ;  /* 0x000000000000791b */ /* 0x01ffea0003800000 */
.L_x_691:
[----:B------:R-:W-:Y:S05]  /*7c70*/  BSYNC B1 ;  /* 0x0000000000017941 */ /* 0x000fea0003800000 */
.L_x_690:
[----:B------:R-:W-:Y:S02]  /*7c80*/  IMAD.MOV.U32 R15, RZ, RZ, R24 ;  /* 0x000000ffff0f7224 */ /* 0x000fe400078e0018 */
[----:B------:R-:W-:Y:S02]  /*7c90*/  IMAD.MOV.U32 R24, RZ, RZ, 0x10 ;  /* 0x00000010ff187424 */ /* 0x000fe400078e00ff */
[----:B------:R-:W-:Y:S02]  /*7ca0*/  IMAD.MOV.U32 R42, RZ, RZ, R32 ;  /* 0x000000ffff2a7224 */ /* 0x000fe400078e0020 */
[----:B------:R-:W-:-:S07]  /*7cb0*/  IMAD.MOV.U32 R33, RZ, RZ, -0x1 ;  /* 0xffffffffff217424 */ /* 0x000fce00078e00ff */
[----:B------:R-:W-:Y:S05]  /*7cc0*/  WARPSYNC.COLLECTIVE R33, `(.L_x_692) ;  /* 0x0000000021087348 */ /* 0x000fea0003c00000 */
[----:B------:R0:W1:Y:S02]  /*7cd0*/  SHFL.DOWN P6, R24, R42, R24, R43 ;  /* 0x080000182a187389 */ /* 0x00006400000c002b */
[----:B01----:R-:W-:Y:S05]  /*7ce0*/  ENDCOLLECTIVE ;  /* 0x000000000000791b */ /* 0x003fea0003800000 */
.L_x_692:
[----:B------:R-:W-:Y:S01]  /*7cf0*/  IMAD.MOV.U32 R37, RZ, RZ, R24 ;  /* 0x000000ffff257224 */ /* 0x000fe200078e0018 */
[----:B------:R-:W-:Y:S06]  /*7d00*/  BRA `(.L_x_693) ;  /* 0xffffffac00347947 */ /* 0x000fec000383ffff */
.L_x_580:
[----:B------:R-:W-:Y:S01]  /*7d10*/  BSSY B1, `(.L_x_694) ;  /* 0x0000005000017945 */ /* 0x000fe20003800000 */
[----:B------:R-:W-:-:S07]  /*7d20*/  IMAD.MOV.U32 R33, RZ, RZ, -0x1 ;  /* 0xffffffffff217424 */ /* 0x000fce00078e00ff */
[----:B0-234-:R-:W-:Y:S05]  /*7d30*/  WARPSYNC.COLLECTIVE R33, `(.L_x_695) ;  /* 0x0000000021087348 */ /* 0x01dfea0003c00000 */
[----:B------:R-:W-:Y:S01]  /*7d40*/  VOTE.ALL P6, P6 ;  /* 0x0000000000ff7806 */ /* 0x000fe200030c0000 */
[----:B0-234-:R-:W-:-:S12]  /*7d50*/  ENDCOLLECTIVE ;  /* 0x000000000000791b */ /* 0x01dfd80003800000 */
.L_x_695:
[----:B------:R-:W-:Y:S05]  /*7d60*/  BSYNC B1 ;  /* 0x0000000000017941 */ /* 0x000fea0003800000 */
.L_x_694:
[----:B------:R-:W-:Y:S05]  /*7d70*/  BRA `(.L_x_696) ;  /* 0xffffffac005c7947 */ /* 0x000fea000383ffff */
.L_x_582:
[----:B------:R-:W-:Y:S01]  /*7d80*/  BSSY B1, `(.L_x_697) ;  /* 0x0000006000017945 */ /* 0x000fe20003800000 */
[----:B------:R-:W-:Y:S01]  /*7d90*/  PLOP3.LUT P6, PT, P6, PT, PT, 0x8, 0x80 ;  /* 0x000000000080781c */ /* 0x000fe200037ce170 */
[----:B------:R-:W-:-:S12]  /*7da0*/  IMAD.MOV.U32 R33, RZ, RZ, -0x1 ;  /* 0xffffffffff217424 */ /* 0x000fd800078e00ff */
[----:B--234-:R-:W-:Y:S05]  /*7db0*/  WARPSYNC.COLLECTIVE R33, `(.L_x_698) ;  /* 0x0000000021087348 */ /* 0x01cfea0003c00000 */
[----:B------:R-:W-:Y:S01]  /*7dc0*/  VOTE.ANY P6, P6 ;  /* 0x0000000000ff7806 */ /* 0x000fe200030c0100 */
[----:B--234-:R-:W-:-:S12]  /*7dd0*/  ENDCOLLECTIVE ;  /* 0x000000000000791b */ /* 0x01cfd80003800000 */
.L_x_698:
[----:B------:R-:W-:Y:S05]  /*7de0*/  BSYNC B1 ;  /* 0x0000000000017941 */ /* 0x000fea0003800000 */
.L_x_697:
[----:B------:R-:W-:Y:S05]  /*7df0*/  BRA `(.L_x_699) ;  /* 0xffffffac00647947 */ /* 0x000fea000383ffff */
.L_x_584:
        /* <DEDUP_REMOVED lines=8> */
.L_x_701:
[----:B------:R-:W-:Y:S05]  /*7e80*/  BSYNC B1 ;  /* 0x0000000000017941 */ /* 0x000fea0003800000 */
.L_x_700:
        /* <DEDUP_REMOVED lines=11> */
.L_x_702:
[----:B------:R-:W-:Y:S02]  /*7f40*/  IMAD.MOV.U32 R42, RZ, RZ, R37 ;  /* 0x000000ffff2a7224 */ /* 0x000fe400078e0025 */
[----:B------:R-:W-:Y:S02]  /*7f50*/  IMAD.MOV.U32 R14, RZ, RZ, R24 ;  /* 0x000000ffff0e7224 */ /* 0x000fe400078e0018 */
[----:B------:R-:W-:-:S07]  /*7f60*/  IMAD.MOV.U32 R24, RZ, RZ, 0x1 ;  /* 0x00000001ff187424 */ /* 0x000fce00078e00ff */
[----:B------:R-:W-:Y:S05]  /*7f70*/  WARPSYNC.COLLECTIVE R33, `(.L_x_703) ;  /* 0x0000000021087348 */ /* 0x000fea0003c00000 */
[----:B------:R0:W1:Y:S02]  /*7f80*/  SHFL.DOWN P6, R24, R42, R24, R43 ;  /* 0x080000182a187389 */ /* 0x00006400000c002b */
[----:B01----:R-:W-:Y:S05]  /*7f90*/  ENDCOLLECTIVE ;  /* 0x000000000000791b */ /* 0x003fea0003800000 */
.L_x_703:
[----:B------:R-:W-:Y:S01]  /*7fa0*/  IMAD.MOV.U32 R33, RZ, RZ, R24 ;  /* 0x000000ffff217224 */ /* 0x000fe200078e0018 */
[----:B------:R-:W-:Y:S06]  /*7fb0*/  BRA `(.L_x_704) ;  /* 0xffffffac002c7947 */ /* 0x000fec000383ffff */
.L_x_587:
[----:B------:R-:W-:Y:S01]  /*7fc0*/  BSSY B1, `(.L_x_705) ;  /* 0x0000007000017945 */ /* 0x000fe20003800000 */
[----:B------:R-:W-:Y:S02]  /*7fd0*/  IMAD.MOV.U32 R42, RZ, RZ, R25 ;  /* 0x000000ffff2a7224 */ /* 0x000fe400078e0019 */
[----:B------:R-:W-:Y:S02]  /*7fe0*/  IMAD.MOV.U32 R24, RZ, RZ, 0x2 ;  /* 0x00000002ff187424 */ /* 0x000fe400078e00ff */
[----:B--2---:R-:W-:-:S07]  /*7ff0*/  IMAD.MOV.U32 R33, RZ, RZ, -0x1 ;  /* 0xffffffffff217424 */ /* 0x004fce00078e00ff */
[----:B01----:R-:W-:Y:S05]  /*8000*/  WARPSYNC.COLLECTIVE R33, `(.L_x_706) ;  /* 0x0000000021087348 */ /* 0x003fea0003c00000 */
[----:B------:R2:W3:Y:S02]  /*8010*/  SHFL.DOWN P6, R24, R42, R24, R43 ;  /* 0x080000182a187389 */ /* 0x0004e400000c002b */
[----:B0123--:R-:W-:Y:S05]  /*8020*/  ENDCOLLECTIVE ;  /* 0x000000000000791b */ /* 0x00ffea0003800000 */
.L_x_706:
[----:B------:R-:W-:Y:S05]  /*8030*/  BSYNC B1 ;  /* 0x0000000000017941 */ /* 0x000fea0003800000 */
.L_x_705:
[----:B------:R-:W-:Y:S02]  /*8040*/  IMAD.MOV.U32 R14, RZ, RZ, R24 ;  /* 0x000000ffff0e7224 */ /* 0x000fe400078e0018 */
[----:B------:R-:W-:Y:S02]  /*8050*/  IMAD.MOV.U32 R24, RZ, RZ, 0x2 ;  /* 0x00000002ff187424 */ /* 0x000fe400078e00ff */
[----:B------:R-:W-:Y:S02]  /*8060*/  IMAD.MOV.U32 R42, RZ, RZ, R38 ;  /* 0x000000ffff2a7224 */ /* 0x000fe400078e0026 */
[----:B------:R-:W-:-:S07]  /*8070*/  IMAD.MOV.U32 R33, RZ, RZ, -0x1 ;  /* 0xffffffffff217424 */ /* 0x000fce00078e00ff */
[----:B------:R-:W-:Y:S05]  /*8080*/  WARPSYNC.COLLECTIVE R33, `(.L_x_707) ;  /* 0x0000000021087348 */ /* 0x000fea0003c00000 */
[----:B------:R0:W1:Y:S02]  /*8090*/  SHFL.DOWN P6, R24, R42, R24, R43 ;  /* 0x080000182a187389 */ /* 0x00006400000c002b */
[----:B01----:R-:W-:Y:S05]  /*80a0*/  ENDCOLLECTIVE ;  /* 0x000000000000791b */ /* 0x003fea0003800000 */
.L_x_707:
[----:B------:R-:W-:Y:S05]  /*80b0*/  BRA `(.L_x_708) ;  /* 0xffffffac001c7947 */ /* 0x000fea000383ffff */
.L_x_590:
[----:B------:R-:W-:Y:S01]  /*80c0*/  BSSY B1, `(.L_x_709) ;  /* 0x0000007000017945 */ /* 0x000fe20003800000 */
[----:B------:R-:W-:Y:S02]  /*80d0*/  IMAD.MOV.U32 R42, RZ, RZ, R25 ;  /* 0x000000ffff2a7224 */ /* 0x000fe400078e0019 */
[----:B----4-:R-:W-:Y:S02]  /*80e0*/  IMAD.MOV.U32 R24, RZ, RZ, 0x4 ;  /* 0x00000004ff187424 */ /* 0x010fe400078e00ff */
[----:B------:R-:W-:-:S07]  /*80f0*/  IMAD.MOV.U32 R33, RZ, RZ, -0x1 ;  /* 0xffffffffff217424 */ /* 0x000fce00078e00ff */
[----:B01-3--:R-:W-:Y:S05]  /*8100*/  WARPSYNC.COLLECTIVE R33, `(.L_x_710) ;  /* 0x0000000021087348 */ /* 0x00bfea0003c00000 */
[----:B------:R2:W4:Y:S02]  /*8110*/  SHFL.DOWN P6, R24, R42, R24, R43 ;  /* 0x080000182a187389 */ /* 0x00052400000c002b */
[----:B01234-:R-:W-:Y:S05]  /*8120*/  ENDCOLLECTIVE ;  /* 0x000000000000791b */ /* 0x01ffea0003800000 */
.L_x_710:
[----:B------:R-:W-:Y:S05]  /*8130*/  BSYNC B1 ;  /* 0x0000000000017941 */ /* 0x000fea0003800000 */
.L_x_709:
[----:B------:R-:W-:Y:S02]  /*8140*/  IMAD.MOV.U32 R14, RZ, RZ, R24 ;  /* 0x000000ffff0e7224 */ /* 0x000fe400078e0018 */
[----:B------:R-:W-:Y:S02]  /*8150*/  IMAD.MOV.U32 R24, RZ, RZ, 0x4 ;  /* 0x00000004ff187424 */ /* 0x000fe400078e00ff */
[----:B------:R-:W-:Y:S02]  /*8160*/  IMAD.MOV.U32 R42, RZ, RZ, R39 ;  /* 0x000000ffff2a7224 */ /* 0x000fe400078e0027 */
[----:B------:R-:W-:-:S07]  /*8170*/  IMAD.MOV.U32 R33, RZ, RZ, -0x1 ;  /* 0xffffffffff217424 */ /* 0x000fce00078e00ff */
[----:B------:R-:W-:Y:S05]  /*8180*/  WARPSYNC.COLLECTIVE R33, `(.L_x_711) ;  /* 0x0000000021087348 */ /* 0x000fea0003c00000 */
[----:B------:R0:W1:Y:S02]  /*8190*/  SHFL.DOWN P6, R24, R42, R24, R43 ;  /* 0x080000182a187389 */ /* 0x00006400000c002b */
[----:B01----:R-:W-:Y:S05]  /*81a0*/  ENDCOLLECTIVE ;  /* 0x000000000000791b */ /* 0x003fea0003800000 */
.L_x_711:
[----:B------:R-:W-:Y:S05]  /*81b0*/  BRA `(.L_x_712) ;  /* 0xffffffac00107947 */ /* 0x000fea000383ffff */
.L_x_593:
[----:B------:R-:W-:Y:S01]  /*81c0*/  BSSY B1, `(.L_x_713) ;  /* 0x0000007000017945 */ /* 0x000fe20003800000 */
[----:B------:R-:W-:Y:S02]  /*81d0*/  IMAD.MOV.U32 R42, RZ, RZ, R25 ;  /* 0x000000ffff2a7224 */ /* 0x000fe400078e0019 */
[----:B----4-:R-:W-:Y:S02]  /*81e0*/  IMAD.MOV.U32 R24, RZ, RZ, 0x8 ;  /* 0x00000008ff187424 */ /* 0x010fe400078e00ff */
[----:B------:R-:W-:-:S07]  /*81f0*/  IMAD.MOV.U32 R33, RZ, RZ, -0x1 ;  /* 0xffffffffff217424 */ /* 0x000fce00078e00ff */
[----:B0123--:R-:W-:Y:S05]  /*8200*/  WARPSYNC.COLLECTIVE R33, `(.L_x_714) ;  /* 0x0000000021087348 */ /* 0x00ffea0003c00000 */
[----:B------:R4:W0:Y:S02]  /*8210*/  SHFL.DOWN P6, R24, R42, R24, R43 ;  /* 0x080000182a187389 */ /* 0x00082400000c002b */
[----:B01234-:R-:W-:Y:S05]  /*8220*/  ENDCOLLECTIVE ;  /* 0x000000000000791b */ /* 0x01ffea0003800000 */
.L_x_714:
[----:B------:R-:W-:Y:S05]  /*8230*/  BSYNC B1 ;  /* 0x0000000000017941 */ /* 0x000fea0003800000 */
.L_x_713:
[----:B------:R-:W-:Y:S02]  /*8240*/  IMAD.MOV.U32 R14, RZ, RZ, R24 ;  /* 0x000000ffff0e7224 */ /* 0x000fe400078e0018 */
[----:B------:R-:W-:Y:S02]  /*8250*/  IMAD.MOV.U32 R24, RZ, RZ, 0x8 ;  /* 0x00000008ff187424 */ /* 0x000fe400078e00ff */
[----:B------:R-:W-:Y:S02]  /*8260*/  IMAD.MOV.U32 R42, RZ, RZ, R40 ;  /* 0x000000ffff2a7224 */ /* 0x000fe400078e0028 */
[----:B------:R-:W-:-:S07]  /*8270*/  IMAD.MOV.U32 R33, RZ, RZ, -0x1 ;  /* 0xffffffffff217424 */ /* 0x000fce00078e00ff */
[----:B------:R-:W-:Y:S05]  /*8280*/  WARPSYNC.COLLECTIVE R33, `(.L_x_715) ;  /* 0x0000000021087348 */ /* 0x000fea0003c00000 */
[----:B------:R0:W1:Y:S02]  /*8290*/  SHFL.DOWN P6, R24, R42, R24, R43 ;  /* 0x080000182a187389 */ /* 0x00006400000c002b */
[----:B01----:R-:W-:Y:S05]  /*82a0*/  ENDCOLLECTIVE ;  /* 0x000000000000791b */ /* 0x003fea0003800000 */
.L_x_715:
[----:B------:R-:W-:Y:S05]  /*82b0*/  BRA `(.L_x_716) ;  /* 0xffffffac00047947 */ /* 0x000fea000383ffff */
.L_x_596:
[----:B------:R-:W-:Y:S01]  /*82c0*/  BSSY B1, `(.L_x_717) ;  /* 0x0000007000017945 */ /* 0x000fe20003800000 */
[----:B------:R-:W-:Y:S02]  /*82d0*/  IMAD.MOV.U32 R42, RZ, RZ, R25 ;  /* 0x000000ffff2a7224 */ /* 0x000fe400078e0019 */
[----:B----4-:R-:W-:Y:S02]  /*82e0*/  IMAD.MOV.U32 R24, RZ, RZ, 0x10 ;  /* 0x00000010ff187424 */ /* 0x010fe400078e00ff */
[----:B------:R-:W-:-:S07]  /*82f0*/  IMAD.MOV.U32 R33, RZ, RZ, -0x1 ;  /* 0xffffffffff217424 */ /* 0x000fce00078e00ff */
[----:B0123--:R-:W-:Y:S05]  /*8300*/  WARPSYNC.COLLECTIVE R33, `(.L_x_718) ;  /* 0x0000000021087348 */ /* 0x00ffea0003c00000 */
[----:B------:R4:W0:Y:S02]  /*8310*/  SHFL.DOWN P6, R24, R42, R24, R43 ;  /* 0x080000182a187389 */ /* 0x00082400000c002b */
[----:B01234-:R-:W-:Y:S05]  /*8320*/  ENDCOLLECTIVE ;  /* 0x000000000000791b */ /* 0x01ffea0003800000 */
.L_x_718:
[----:B------:R-:W-:Y:S05]  /*8330*/  BSYNC B1 ;  /* 0x0000000000017941 */ /* 0x000fea0003800000 */
.L_x_717:
[----:B------:R-:W-:Y:S02]  /*8340*/  IMAD.MOV.U32 R14, RZ, RZ, R24 ;  /* 0x000000ffff0e7224 */ /* 0x000fe400078e0018 */
[----:B------:R-:W-:Y:S02]  /*8350*/  IMAD.MOV.U32 R24, RZ, RZ, 0x10 ;  /* 0x00000010ff187424 */ /* 0x000fe400078e00ff */
[----:B------:R-:W-:Y:S02]  /*8360*/  IMAD.MOV.U32 R42, RZ, RZ, R41 ;  /* 0x000000ffff2a7224 */ /* 0x000fe400078e0029 */
[----:B------:R-:W-:-:S07]  /*8370*/  IMAD.MOV.U32 R33, RZ, RZ, -0x1 ;  /* 0xffffffffff217424 */ /* 0x000fce00078e00ff */
[----:B------:R-:W-:Y:S05]  /*8380*/  WARPSYNC.COLLECTIVE R33, `(.L_x_719) ;  /* 0x0000000021087348 */ /* 0x000fea0003c00000 */
[----:B------:R0:W1:Y:S02]  /*8390*/  SHFL.DOWN P6, R24, R42, R24, R43 ;  /* 0x080000182a187389 */ /* 0x00006400000c002b */
[----:B01----:R-:W-:Y:S05]  /*83a0*/  ENDCOLLECTIVE ;  /* 0x000000000000791b */ /* 0x003fea0003800000 */
.L_x_719:
[----:B------:R-:W-:Y:S05]  /*83b0*/  BRA `(.L_x_720) ;  /* 0xffffffa800f87947 */ /* 0x000fea000383ffff */
.L_x_599:
[----:B------:R-:W-:Y:S01]  /*83c0*/  BSSY B1, `(.L_x_721) ;  /* 0x0000005000017945 */ /* 0x000fe20003800000 */
[----:B------:R-:W-:-:S07]  /*83d0*/  IMAD.MOV.U32 R33, RZ, RZ, -0x1 ;  /* 0xffffffffff217424 */ /* 0x000fce00078e00ff */
[----:B01234-:R-:W-:Y:S05]  /*83e0*/  WARPSYNC.COLLECTIVE R33, `(.L_x_722) ;  /* 0x0000000021087348 */ /* 0x01ffea0003c00000 */
[----:B------:R-:W-:Y:S01]  /*83f0*/  VOTE.ALL P6, P6 ;  /* 0x0000000000ff7806 */ /* 0x000fe200030c0000 */
[----:B01234-:R-:W-:-:S12]  /*8400*/  ENDCOLLECTIVE ;  /* 0x000000000000791b */ /* 0x01ffd80003800000 */
.L_x_722:
[----:B------:R-:W-:Y:S05]  /*8410*/  BSYNC B1 ;  /* 0x0000000000017941 */ /* 0x000fea0003800000 */
.L_x_721:
[----:B------:R-:W-:Y:S05]  /*8420*/  BRA `(.L_x_723) ;  /* 0xffffffac001c7947 */ /* 0x000fea000383ffff */
.L_x_630:
[----:B------:R-:W-:Y:S01]  /*8430*/  BSSY B1, `(.L_x_724) ;  /* 0x0000006000017945 */ /* 0x000fe20003800000 */
[----:B------:R-:W-:Y:S01]  /*8440*/  PLOP3.LUT P6, PT, P6, PT, PT, 0x8, 0x80 ;  /* 0x000000000080781c */ /* 0x000fe200037ce170 */
[----:B------:R-:W-:-:S12]  /*8450*/  IMAD.MOV.U32 R33, RZ, RZ, -0x1 ;  /* 0xffffffffff217424 */ /* 0x000fd800078e00ff */
[----:B-1----:R-:W-:Y:S05]  /*8460*/  WARPSYNC.COLLECTIVE R33, `(.L_x_725) ;  /* 0x0000000021087348 */ /* 0x002fea0003c00000 */
[----:B------:R-:W-:Y:S01]  /*8470*/  VOTE.ANY P6, P6 ;  /* 0x0000000000ff7806 */ /* 0x000fe200030c0100 */
[----:B-1----:R-:W-:-:S12]  /*8480*/  ENDCOLLECTIVE ;  /* 0x000000000000791b */ /* 0x002fd80003800000 */
.L_x_725:
[----:B------:R-:W-:Y:S05]  /*8490*/  BSYNC B1 ;  /* 0x0000000000017941 */ /* 0x000fea0003800000 */
.L_x_724:
[----:B------:R-:W-:Y:S05]  /*84a0*/  BRA `(.L_x_726) ;  /* 0xffffffdc00c47947 */ /* 0x000fea000383ffff */
.L_x_632:
[----:B------:R-:W-:Y:S01]  /*84b0*/  BSSY B1, `(.L_x_727) ;  /* 0x0000006000017945 */ /* 0x000fe20003800000 */
[----:B------:R-:W-:Y:S01]  /*84c0*/  PLOP3.LUT P6, PT, P6, PT, PT, 0x8, 0x80 ;  /* 0x000000000080781c */ /* 0x000fe200037ce170 */
[----:B------:R-:W-:-:S12]  /*84d0*/  IMAD.MOV.U32 R33, RZ, RZ, -0x1 ;  /* 0xffffffffff217424 */ /* 0x000fd800078e00ff */
[----:B-1----:R-:W-:Y:S05]  /*84e0*/  WARPSYNC.COLLECTIVE R33, `(.L_x_728) ;  /* 0x0000000021087348 */ /* 0x002fea0003c00000 */
[----:B------:R-:W-:Y:S01]  /*84f0*/  VOTE.ANY R33, PT, P6 ;  /* 0x0000000000217806 */ /* 0x000fe200030e0100 */
[----:B-1----:R-:W-:Y:S06]  /*8500*/  ENDCOLLECTIVE ;  /* 0x000000000000791b */ /* 0x002fec0003800000 */
.L_x_728:
[----:B------:R-:W-:Y:S05]  /*8510*/  BSYNC B1 ;  /* 0x0000000000017941 */ /* 0x000fea0003800000 */
.L_x_727:
        /* <DEDUP_REMOVED lines=14> */
.L_x_729:
[----:B------:R-:W-:Y:S02]  /*8600*/  IMAD.MOV.U32 R42, RZ, RZ, R2 ;  /* 0x000000ffff2a7224 */ /* 0x000fe400078e0002 */
[----:B------:R-:W-:Y:S02]  /*8610*/  IMAD.MOV.U32 R5, RZ, RZ, R24 ;  /* 0x000000ffff057224 */ /* 0x000fe400078e0018 */
[----:B------:R-:W-:-:S07]  /*8620*/  IMAD.MOV.U32 R24, RZ, RZ, 0x1 ;  /* 0x00000001ff187424 */ /* 0x000fce00078e00ff */
[----:B------:R-:W-:Y:S05]  /*8630*/  WARPSYNC.COLLECTIVE R33, `(.L_x_730) ;  /* 0x0000000021087348 */ /* 0x000fea0003c00000 */
[----:B------:R0:W1:Y:S02]  /*8640*/  SHFL.DOWN P6, R24, R42, R24, R43 ;  /* 0x080000182a187389 */ /* 0x00006400000c002b */
[----:B01----:R-:W-:Y:S05]  /*8650*/  ENDCOLLECTIVE ;  /* 0x000000000000791b */ /* 0x003fea0003800000 */
.L_x_730:
[----:B------:R-:W-:Y:S01]  /*8660*/  IMAD.MOV.U32 R32, RZ, RZ, R24 ;  /* 0x000000ffff207224 */ /* 0x000fe200078e0018 */
[----:B------:R-:W-:Y:S06]  /*8670*/  BRA `(.L_x_731) ;  /* 0xffffffdc008c7947 */ /* 0x000fec000383ffff */
.L_x_635:
[----:B------:R-:W-:Y:S01]  /*8680*/  BSSY B1, `(.L_x_732) ;  /* 0x0000007000017945 */ /* 0x000fe20003800000 */
[----:B------:R-:W-:Y:S02]  /*8690*/  IMAD.MOV.U32 R42, RZ, RZ, R30 ;  /* 0x000000ffff2a7224 */ /* 0x000fe400078e001e */
[----:B------:R-:W-:Y:S02]  /*86a0*/  IMAD.MOV.U32 R24, RZ, RZ, 0x2 ;  /* 0x00000002ff187424 */ /* 0x000fe400078e00ff */
[----:B------:R-:W-:-:S07]  /*86b0*/  IMAD.MOV.U32 R33, RZ, RZ, -0x1 ;  /* 0xffffffffff217424 */ /* 0x000fce00078e00ff */
[----:B0123--:R-:W-:Y:S05]  /*86c0*/  WARPSYNC.COLLECTIVE R33, `(.L_x_733) ;  /* 0x0000000021087348 */ /* 0x00ffea0003c00000 */
[----:B------:R4:W0:Y:S02]  /*86d0*/  SHFL.DOWN P6, R24, R42, R24, R43 ;  /* 0x080000182a187389 */ /* 0x00082400000c002b */
[----:B01234-:R-:W-:Y:S05]  /*86e0*/  ENDCOLLECTIVE ;  /* 0x000000000000791b */ /* 0x01ffea0003800000 */
.L_x_733:
[----:B------:R-:W-:Y:S05]  /*86f0*/  BSYNC B1 ;  /* 0x0000000000017941 */ /* 0x000fea0003800000 */
.L_x_732:
[----:B------:R-:W-:Y:S02]  /*8700*/  IMAD.MOV.U32 R3, RZ, RZ, R24 ;  /* 0x000000ffff037224 */ /* 0x000fe400078e0018 */
[----:B------:R-:W-:Y:S02]  /*8710*/  IMAD.MOV.U32 R24, RZ, RZ, 0x2 ;  /* 0x00000002ff187424 */ /* 0x000fe400078e00ff */
[----:B------:R-:W-:Y:S02]  /*8720*/  IMAD.MOV.U32 R42, RZ, RZ, R27 ;  /* 0x000000ffff2a7224 */ /* 0x000fe400078e001b */
[----:B------:R-:W-:-:S07]  /*8730*/  IMAD.MOV.U32 R33, RZ, RZ, -0x1 ;  /* 0xffffffffff217424 */ /* 0x000fce00078e00ff */
[----:B------:R-:W-:Y:S05]  /*8740*/  WARPSYNC.COLLECTIVE R33, `(.L_x_734) ;  /* 0x0000000021087348 */ /* 0x000fea0003c00000 */
[----:B------:R0:W1:Y:S02]  /*8750*/  SHFL.DOWN P6, R24, R42, R24, R43 ;  /* 0x080000182a187389 */ /* 0x00006400000c002b */
[----:B01----:R-:W-:Y:S05]  /*8760*/  ENDCOLLECTIVE ;  /* 0x000000000000791b */ /* 0x003fea0003800000 */
.L_x_734:
[----:B------:R-:W-:Y:S01]  /*8770*/  IMAD.MOV.U32 R2, RZ, RZ, R24 ;  /* 0x000000ffff027224 */ /* 0x000fe200078e0018 */
[----:B------:R-:W-:Y:S06]  /*8780*/  BRA `(.L_x_735) ;  /* 0xffffffdc00747947 */ /* 0x000fec000383ffff */
.L_x_638:
[----:B------:R-:W-:Y:S01]  /*8790*/  BSSY B1, `(.L_x_736) ;  /* 0x0000007000017945 */ /* 0x000fe20003800000 */
[----:B------:R-:W-:Y:S02]  /*87a0*/  IMAD.MOV.U32 R42, RZ, RZ, R30 ;  /* 0x000000ffff2a7224 */ /* 0x000fe400078e001e */
[----:B------:R-:W-:Y:S02]  /*87b0*/  IMAD.MOV.U32 R24, RZ, RZ, 0x4 ;  /* 0x00000004ff187424 */ /* 0x000fe400078e00ff */
[----:B------:R-:W-:-:S07]  /*87c0*/  IMAD.MOV.U32 R33, RZ, RZ, -0x1 ;  /* 0xffffffffff217424 */ /* 0x000fce00078e00ff */
[----:B01234-:R-:W-:Y:S05]  /*87d0*/  WARPSYNC.COLLECTIVE R33, `(.L_x_737) ;  /* 0x0000000021087348 */ /* 0x01ffea0003c00000 */
[----:B------:R0:W0:Y:S02]  /*87e0*/  SHFL.DOWN P6, R24, R42, R24, R43 ;  /* 0x080000182a187389 */ /* 0x00002400000c002b */
[----:B01234-:R-:W-:Y:S05]  /*87f0*/  ENDCOLLECTIVE ;  /* 0x000000000000791b */ /* 0x01ffea0003800000 */
.L_x_737:
[----:B------:R-:W-:Y:S05]  /*8800*/  BSYNC B1 ;  /* 0x0000000000017941 */ /* 0x000fea0003800000 */
.L_x_736:
[----:B------:R-:W-:Y:S02]  /*8810*/  IMAD.MOV.U32 R3, RZ, RZ, R24 ;  /* 0x000000ffff037224 */ /* 0x000fe400078e0018 */
[----:B------:R-:W-:Y:S02]  /*8820*/  IMAD.MOV.U32 R24, RZ, RZ, 0x4 ;  /* 0x00000004ff187424 */ /* 0x000fe400078e00ff */
[----:B------:R-:W-:Y:S02]  /*8830*/  IMAD.MOV.U32 R42, RZ, RZ, R27 ;  /* 0x000000ffff2a7224 */ /* 0x000fe400078e001b */
[----:B------:R-:W-:-:S07]  /*8840*/  IMAD.MOV.U32 R33, RZ, RZ, -0x1 ;  /* 0xffffffffff217424 */ /* 0x000fce00078e00ff */
[----:B------:R-:W-:Y:S05]  /*8850*/  WARPSYNC.COLLECTIVE R33, `(.L_x_738) ;  /* 0x0000000021087348 */ /* 0x000fea0003c00000 */
[----:B------:R0:W1:Y:S02]  /*8860*/  SHFL.DOWN P6, R24, R42, R24, R43 ;  /* 0x080000182a187389 */ /* 0x00006400000c002b */
[----:B01----:R-:W-:Y:S05]  /*8870*/  ENDCOLLECTIVE ;  /* 0x000000000000791b */ /* 0x003fea0003800000 */
.L_x_738:
[----:B------:R-:W-:Y:S01]  /*8880*/  IMAD.MOV.U32 R2, RZ, RZ, R24 ;  /* 0x000000ffff027224 */ /* 0x000fe200078e0018 */
[----:B------:R-:W-:Y:S06]  /*8890*/  BRA `(.L_x_739) ;  /* 0xffffffdc00607947 */ /* 0x000fec000383ffff */
.L_x_641:
[----:B------:R-:W-:Y:S01]  /*88a0*/  BSSY B1, `(.L_x_740) ;  /* 0x0000007000017945 */ /* 0x000fe20003800000 */
[----:B------:R-:W-:Y:S02]  /*88b0*/  IMAD.MOV.U32 R42, RZ, RZ, R30 ;  /* 0x000000ffff2a7224 */ /* 0x000fe400078e001e */
[----:B------:R-:W-:Y:S02]  /*88c0*/  IMAD.MOV.U32 R24, RZ, RZ, 0x8 ;  /* 0x00000008ff187424 */ /* 0x000fe400078e00ff */
[----:B------:R-:W-:-:S07]  /*88d0*/  IMAD.MOV.U32 R33, RZ, RZ, -0x1 ;  /* 0xffffffffff217424 */ /* 0x000fce00078e00ff */
[----:B01234-:R-:W-:Y:S05]  /*88e0*/  WARPSYNC.COLLECTIVE R33, `(.L_x_741) ;  /* 0x0000000021087348 */ /* 0x01ffea0003c00000 */
[----:B------:R0:W0:Y:S02]  /*88f0*/  SHFL.DOWN P6, R24, R42, R24, R43 ;  /* 0x080000182a187389 */ /* 0x00002400000c002b */
[----:B01234-:R-:W-:Y:S05]  /*8900*/  ENDCOLLECTIVE ;  /* 0x000000000000791b */ /* 0x01ffea0003800000 */
.L_x_741:
[----:B------:R-:W-:Y:S05]  /*8910*/  BSYNC B1 ;  /* 0x0000000000017941 */ /* 0x000fea0003800000 */
.L_x_740:
[----:B------:R-:W-:Y:S02]  /*8920*/  IMAD.MOV.U32 R3, RZ, RZ, R24 ;  /* 0x000000ffff037224 */ /* 0x000fe400078e0018 */
[----:B------:R-:W-:Y:S02]  /*8930*/  IMAD.MOV.U32 R24, RZ, RZ, 0x8 ;  /* 0x00000008ff187424 */ /* 0x000fe400078e00ff */
[----:B------:R-:W-:Y:S02]  /*8940*/  IMAD.MOV.U32 R42, RZ, RZ, R27 ;  /* 0x000000ffff2a7224 */ /* 0x000fe400078e001b */
[----:B------:R-:W-:-:S07]  /*8950*/  IMAD.MOV.U32 R33, RZ, RZ, -0x1 ;  /* 0xffffffffff217424 */ /* 0x000fce00078e00ff */
[----:B------:R-:W-:Y:S05]  /*8960*/  WARPSYNC.COLLECTIVE R33, `(.L_x_742) ;  /* 0x0000000021087348 */ /* 0x000fea0003c00000 */
[----:B------:R0:W1:Y:S02]  /*8970*/  SHFL.DOWN P6, R24, R42, R24, R43 ;  /* 0x080000182a187389 */ /* 0x00006400000c002b */
[----:B01----:R-:W-:Y:S05]  /*8980*/  ENDCOLLECTIVE ;  /* 0x000000000000791b */ /* 0x003fea0003800000 */
.L_x_742:
[----:B------:R-:W-:Y:S01]  /*8990*/  IMAD.MOV.U32 R2, RZ, RZ, R24 ;  /* 0x000000ffff027224 */ /* 0x000fe200078e0018 */
[----:B------:R-:W-:Y:S06]  /*89a0*/  BRA `(.L_x_743) ;  /* 0xffffffdc004c7947 */ /* 0x000fec000383ffff */
.L_x_644:
[----:B------:R-:W-:Y:S01]  /*89b0*/  BSSY B1, `(.L_x_744) ;  /* 0x0000007000017945 */ /* 0x000fe20003800000 */
[----:B------:R-:W-:Y:S02]  /*89c0*/  IMAD.MOV.U32 R42, RZ, RZ, R30 ;  /* 0x000000ffff2a7224 */ /* 0x000fe400078e001e */
[----:B------:R-:W-:Y:S02]  /*89d0*/  IMAD.MOV.U32 R24, RZ, RZ, 0x10 ;  /* 0x00000010ff187424 */ /* 0x000fe400078e00ff */
[----:B------:R-:W-:-:S07]  /*89e0*/  IMAD.MOV.U32 R33, RZ, RZ, -0x1 ;  /* 0xffffffffff217424 */ /* 0x000fce00078e00ff */
[----:B01234-:R-:W-:Y:S05]  /*89f0*/  WARPSYNC.COLLECTIVE R33, `(.L_x_745) ;  /* 0x0000000021087348 */ /* 0x01ffea0003c00000 */
[----:B------:R0:W0:Y:S02]  /*8a00*/  SHFL.DOWN P6, R24, R42, R24, R43 ;  /* 0x080000182a187389 */ /* 0x00002400000c002b */
[----:B01234-:R-:W-:Y:S05]  /*8a10*/  ENDCOLLECTIVE ;  /* 0x000000000000791b */ /* 0x01ffea0003800000 */
.L_x_745:
[----:B------:R-:W-:Y:S05]  /*8a20*/  BSYNC B1 ;  /* 0x0000000000017941 */ /* 0x000fea0003800000 */
.L_x_744:
[----:B------:R-:W-:Y:S02]  /*8a30*/  IMAD.MOV.U32 R5, RZ, RZ, R24 ;  /* 0x000000ffff057224 */ /* 0x000fe400078e0018 */
[----:B------:R-:W-:Y:S02]  /*8a40*/  IMAD.MOV.U32 R24, RZ, RZ, 0x10 ;  /* 0x00000010ff187424 */ /* 0x000fe400078e00ff */
[----:B------:R-:W-:Y:S02]  /*8a50*/  IMAD.MOV.U32 R42, RZ, RZ, R27 ;  /* 0x000000ffff2a7224 */ /* 0x000fe400078e001b */
[----:B------:R-:W-:-:S07]  /*8a60*/  IMAD.MOV.U32 R33, RZ, RZ, -0x1 ;  /* 0xffffffffff217424 */ /* 0x000fce00078e00ff */
[----:B------:R-:W-:Y:S05]  /*8a70*/  WARPSYNC.COLLECTIVE R33, `(.L_x_746) ;  /* 0x0000000021087348 */ /* 0x000fea0003c00000 */
[----:B------:R0:W1:Y:S02]  /*8a80*/  SHFL.DOWN P6, R24, R42, R24, R43 ;  /* 0x080000182a187389 */ /* 0x00006400000c002b */
[----:B01----:R-:W-:Y:S05]  /*8a90*/  ENDCOLLECTIVE ;  /* 0x000000000000791b */ /* 0x003fea0003800000 */
.L_x_746:
[----:B------:R-:W-:Y:S01]  /*8aa0*/  IMAD.MOV.U32 R4, RZ, RZ, R24 ;  /* 0x000000ffff047224 */ /* 0x000fe200078e0018 */
[----:B------:R-:W-:Y:S06]  /*8ab0*/  BRA `(.L_x_747) ;  /* 0xffffffdc00387947 */ /* 0x000fec000383ffff */
.L_x_647:
[----:B------:R-:W-:Y:S01]  /*8ac0*/  BSSY B1, `(.L_x_748) ;  /* 0x0000005000017945 */ /* 0x000fe20003800000 */
[----:B------:R-:W-:-:S07]  /*8ad0*/  IMAD.MOV.U32 R33, RZ, RZ, -0x1 ;  /* 0xffffffffff217424 */ /* 0x000fce00078e00ff */
[----:B--234-:R-:W-:Y:S05]  /*8ae0*/  WARPSYNC.COLLECTIVE R33, `(.L_x_749) ;  /* 0x0000000021087348 */ /* 0x01cfea0003c00000 */
[----:B------:R-:W-:Y:S01]  /*8af0*/  VOTE.ALL P6, P6 ;  /* 0x0000000000ff7806 */ /* 0x000fe200030c0000 */
[----:B--234-:R-:W-:-:S12]  /*8b00*/  ENDCOLLECTIVE ;  /* 0x000000000000791b */ /* 0x01cfd80003800000 */
.L_x_749:
[----:B------:R-:W-:Y:S05]  /*8b10*/  BSYNC B1 ;  /* 0x0000000000017941 */ /* 0x000fea0003800000 */
.L_x_748:
[----:B------:R-:W-:Y:S05]  /*8b20*/  BRA `(.L_x_750) ;  /* 0xffffffdc00607947 */ /* 0x000fea000383ffff */
.L_x_649:
[----:B------:R-:W-:Y:S01]  /*8b30*/  BSSY B1, `(.L_x_751) ;  /* 0x0000006000017945 */ /* 0x000fe20003800000 */
[----:B------:R-:W-:Y:S01]  /*8b40*/  PLOP3.LUT P6, PT, P6, PT, PT, 0x8, 0x80 ;  /* 0x000000000080781c */ /* 0x000fe200037ce170 */
[----:B------:R-:W-:-:S12]  /*8b50*/  IMAD.MOV.U32 R33, RZ, RZ, -0x1 ;  /* 0xffffffffff217424 */ /* 0x000fd800078e00ff */
[----:B---34-:R-:W-:Y:S05]  /*8b60*/  WARPSYNC.COLLECTIVE R33, `(.L_x_752) ;  /* 0x0000000021087348 */ /* 0x018fea0003c00000 */
[----:B------:R-:W-:Y:S01]  /*8b70*/  VOTE.ANY P6, P6 ;  /* 0x0000000000ff7806 */ /* 0x000fe200030c0100 */
[----:B---34-:R-:W-:-:S12]  /*8b80*/  ENDCOLLECTIVE ;  /* 0x000000000000791b */ /* 0x018fd80003800000 */
.L_x_752:
[----:B------:R-:W-:Y:S05]  /*8b90*/  BSYNC B1 ;  /* 0x0000000000017941 */ /* 0x000fea0003800000 */
.L_x_751:
[----:B------:R-:W-:Y:S05]  /*8ba0*/  BRA `(.L_x_753) ;  /* 0xffffffdc00687947 */ /* 0x000fea000383ffff */
.L_x_651:
[----:B------:R-:W-:Y:S01]  /*8bb0*/  BSSY B1, `(.L_x_754) ;  /* 0x0000006000017945 */ /* 0x000fe20003800000 */
[----:B------:R-:W-:Y:S01]  /*8bc0*/  PLOP3.LUT P6, PT, P6, PT, PT, 0x8, 0x80 ;  /* 0x000000000080781c */ /* 0x000fe200037ce170 */
[----:B------:R-:W-:-:S12]  /*8bd0*/  IMAD.MOV.U32 R33, RZ, RZ, -0x1 ;  /* 0xffffffffff217424 */ /* 0x000fd800078e00ff */
[----:B---34-:R-:W-:Y:S05]  /*8be0*/  WARPSYNC.COLLECTIVE R33, `(.L_x_755) ;  /* 0x0000000021087348 */ /* 0x018fea0003c00000 */
[----:B------:R-:W-:Y:S01]  /*8bf0*/  VOTE.ANY R33, PT, P6 ;  /* 0x0000000000217806 */ /* 0x000fe200030e0100 */
[----:B---34-:R-:W-:Y:S06]  /*8c00*/  ENDCOLLECTIVE ;  /* 0x000000000000791b */ /* 0x018fec0003800000 */
.L_x_755:
[----:B------:R-:W-:Y:S05]  /*8c10*/  BSYNC B1 ;  /* 0x0000000000017941 */ /* 0x000fea0003800000 */
.L_x_754:
[----:B------:R-:W-:Y:S01]  /*8c20*/  LOP3.LUT R33, R33, 0x80000000, R29, 0xec, !PT ;  /* 0x8000000021217812 */ /* 0x000fe200078eec1d */
[----:B------:R-:W-:Y:S01]  /*8c30*/  IMAD.MOV.U32 R24, RZ, RZ, 0x1 ;  /* 0x00000001ff187424 */ /* 0x000fe200078e00ff */
[----:B------:R-:W-:Y:S01]  /*8c40*/  PRMT R31, R4, 0x7610, R31 ;  /* 0x00007610041f7816 */ /* 0x000fe2000000001f */
[----:B------:R-:W-:Y:S02]  /*8c50*/  IMAD.MOV.U32 R42, RZ, RZ, R5 ;  /* 0x000000ffff2a7224 */ /* 0x000fe400078e0005 */
[----:B------:R-:W-:-:S05]  /*8c60*/  VIADD R6, R33, 0xffffffff ;  /* 0xffffffff21067836 */ /* 0x000fca0000000000 */
[----:B------:R-:W-:Y:S01]  /*8c70*/  LOP3.LUT R6, R33, R6, RZ, 0xc, !PT ;  /* 0x0000000621067212 */ /* 0x000fe200078e0cff */
[----:B------:R-:W-:-:S03]  /*8c80*/  IMAD.MOV.U32 R33, RZ, RZ, -0x1 ;  /* 0xffffffffff217424 */ /* 0x000fc600078e00ff */
[----:B------:R0:W1:Y:S04]  /*8c90*/  POPC R43, R6 ;  /* 0x00000006002b7309 */ /* 0x0000680000000000 */
[----:B01----:R-:W-:Y:S05]  /*8ca0*/  WARPSYNC.COLLECTIVE R33, `(.L_x_756) ;  /* 0x0000000021087348 */ /* 0x003fea0003c00000 */
[----:B-1----:R1:W2:Y:S02]  /*8cb0*/  SHFL.DOWN P6, R24, R42, R24, R43 ;  /* 0x080000182a187389 */ /* 0x0022a400000c002b */
[----:B012---:R-:W-:Y:S05]  /*8cc0*/  ENDCOLLECTIVE ;  /* 0x000000000000791b */ /* 0x007fea0003800000 */
.L_x_756:
[----:B------:R-:W-:Y:S02]  /*8cd0*/  IMAD.MOV.U32 R42, RZ, RZ, R31 ;  /* 0x000000ffff2a7224 */ /* 0x000fe400078e001f */
[----:B------:R-:W-:Y:S02]  /*8ce0*/  IMAD.MOV.U32 R34, RZ, RZ, R24 ;  /* 0x000000ffff227224 */ /* 0x000fe400078e0018 */
[----:B------:R-:W-:-:S07]  /*8cf0*/  IMAD.MOV.U32 R24, RZ, RZ, 0x1 ;  /* 0x00000001ff187424 */ /* 0x000fce00078e00ff */
[----:B------:R-:W-:Y:S05]  /*8d00*/  WARPSYNC.COLLECTIVE R33, `(.L_x_757) ;  /* 0x0000000021087348 */ /* 0x000fea0003c00000 */
[----:B------:R0:W1:Y:S02]  /*8d10*/  SHFL.DOWN P6, R24, R42, R24, R43 ;  /* 0x080000182a187389 */ /* 0x00006400000c002b */
[----:B01----:R-:W-:Y:S05]  /*8d20*/  ENDCOLLECTIVE ;  /* 0x000000000000791b */ /* 0x003fea0003800000 */
.L_x_757:
[----:B------:R-:W-:Y:S01]  /*8d30*/  IMAD.MOV.U32 R7, RZ, RZ, R24 ;  /* 0x000000ffff077224 */ /* 0x000fe200078e0018 */
[----:B------:R-:W-:Y:S06]  /*8d40*/  BRA `(.L_x_758) ;  /* 0xffffffdc00307947 */ /* 0x000fec000383ffff */
.L_x_654:
[----:B------:R-:W-:Y:S01]  /*8d50*/  BSSY B1, `(.L_x_759) ;  /* 0x0000007000017945 */ /* 0x000fe20003800000 */
[----:B------:R-:W-:Y:S02]  /*8d60*/  IMAD.MOV.U32 R42, RZ, RZ, R5 ;  /* 0x000000ffff2a7224 */ /* 0x000fe400078e0005 */
[----:B------:R-:W-:Y:S02]  /*8d70*/  IMAD.MOV.U32 R24, RZ, RZ, 0x2 ;  /* 0x00000002ff187424 */ /* 0x000fe400078e00ff */
[----:B------:R-:W-:-:S07]  /*8d80*/  IMAD.MOV.U32 R33, RZ, RZ, -0x1 ;  /* 0xffffffffff217424 */ /* 0x000fce00078e00ff */
[----:B012---:R-:W-:Y:S05]  /*8d90*/  WARPSYNC.COLLECTIVE R33, `(.L_x_760) ;  /* 0x0000000021087348 */ /* 0x007fea0003c00000 */
[----:B------:R3:W4:Y:S02]  /*8da0*/  SHFL.DOWN P6, R24, R42, R24, R43 ;  /* 0x080000182a187389 */ /* 0x00072400000c002b */
[----:B01234-:R-:W-:Y:S05]  /*8db0*/  ENDCOLLECTIVE ;  /* 0x000000000000791b */ /* 0x01ffea0003800000 */
.L_x_760:
[----:B------:R-:W-:Y:S05]  /*8dc0*/  BSYNC B1 ;  /* 0x0000000000017941 */ /* 0x000fea0003800000 */
.L_x_759:
[----:B------:R-:W-:Y:S02]  /*8dd0*/  IMAD.MOV.U32 R6, RZ, RZ, R24 ;  /* 0x000000ffff067224 */ /* 0x000fe400078e0018 */
[----:B------:R-:W-:Y:S02]  /*8de0*/  IMAD.MOV.U32 R24, RZ, RZ, 0x2 ;  /* 0x00000002ff187424 */ /* 0x000fe400078e00ff */
[----:B------:R-:W-:Y:S02]  /*8df0*/  IMAD.MOV.U32 R42, RZ, RZ, R37 ;  /* 0x000000ffff2a7224 */ /* 0x000fe400078e0025 */
[----:B------:R-:W-:-:S07]  /*8e00*/  IMAD.MOV.U32 R33, RZ, RZ, -0x1 ;  /* 0xffffffffff217424 */ /* 0x000fce00078e00ff */
[----:B------:R-:W-:Y:S05]  /*8e10*/  WARPSYNC.COLLECTIVE R33, `(.L_x_761) ;  /* 0x0000000021087348 */ /* 0x000fea0003c00000 */
[----:B------:R0:W1:Y:S02]  /*8e20*/  SHFL.DOWN P6, R24, R42, R24, R43 ;  /* 0x080000182a187389 */ /* 0x00006400000c002b */
[----:B01----:R-:W-:Y:S05]  /*8e30*/  ENDCOLLECTIVE ;  /* 0x000000000000791b */ /* 0x003fea0003800000 */
.L_x_761:
[----:B------:R-:W-:Y:S01]  /*8e40*/  IMAD.MOV.U32 R7, RZ, RZ, R24 ;  /* 0x000000ffff077224 */ /* 0x000fe200078e0018 */
[----:B------:R-:W-:Y:S06]  /*8e50*/  BRA `(.L_x_762) ;  /* 0xffffffdc001c7947 */ /* 0x000fec000383ffff */
.L_x_657:
[----:B------:R-:W-:Y:S01]  /*8e60*/  BSSY B1, `(.L_x_763) ;  /* 0x0000007000017945 */ /* 0x000fe20003800000 */
[----:B------:R-:W-:Y:S02]  /*8e70*/  IMAD.MOV.U32 R42, RZ, RZ, R5 ;  /* 0x000000ffff2a7224 */ /* 0x000fe400078e0005 */
[----:B------:R-:W-:Y:S02]  /*8e80*/  IMAD.MOV.U32 R24, RZ, RZ, 0x4 ;  /* 0x00000004ff187424 */ /* 0x000fe400078e00ff */
[----:B------:R-:W-:-:S07]  /*8e90*/  IMAD.MOV.U32 R33, RZ, RZ, -0x1 ;  /* 0xffffffffff217424 */ /* 0x000fce00078e00ff */
[----:B01234-:R-:W-:Y:S05]  /*8ea0*/  WARPSYNC.COLLECTIVE R33, `(.L_x_764) ;  /* 0x0000000021087348 */ /* 0x01ffea0003c00000 */
[----:B------:R0:W0:Y:S02]  /*8eb0*/  SHFL.DOWN P6, R24, R42, R24, R43 ;  /* 0x080000182a187389 */ /* 0x00002400000c002b */
[----:B01234-:R-:W-:Y:S05]  /*8ec0*/  ENDCOLLECTIVE ;  /* 0x000000000000791b */ /* 0x01ffea0003800000 */
.L_x_764:
[----:B------:R-:W-:Y:S05]  /*8ed0*/  BSYNC B1 ;  /* 0x0000000000017941 */ /* 0x000fea0003800000 */
.L_x_763:
[----:B------:R-:W-:Y:S02]  /*8ee0*/  IMAD.MOV.U32 R6, RZ, RZ, R24 ;  /* 0x000000ffff067224 */ /* 0x000fe400078e0018 */
[----:B------:R-:W-:Y:S02]  /*8ef0*/  IMAD.MOV.U32 R24, RZ, RZ, 0x4 ;  /* 0x00000004ff187424 */ /* 0x000fe400078e00ff */
[----:B------:R-:W-:Y:S02]  /*8f00*/  IMAD.MOV.U32 R42, RZ, RZ, R39 ;  /* 0x000000ffff2a7224 */ /* 0x000fe400078e0027 */
[----:B------:R-:W-:-:S07]  /*8f10*/  IMAD.MOV.U32 R33, RZ, RZ, -0x1 ;  /* 0xffffffffff217424 */ /* 0x000fce00078e00ff */
[----:B------:R-:W-:Y:S05]  /*8f20*/  WARPSYNC.COLLECTIVE R33, `(.L_x_765) ;  /* 0x0000000021087348 */ /* 0x000fea0003c00000 */
[----:B------:R0:W1:Y:S02]  /*8f30*/  SHFL.DOWN P6, R24, R42, R24, R43 ;  /* 0x080000182a187389 */ /* 0x00006400000c002b */
[----:B01----:R-:W-:Y:S05]  /*8f40*/  ENDCOLLECTIVE ;  /* 0x000000000000791b */ /* 0x003fea0003800000 */
.L_x_765:
[----:B------:R-:W-:Y:S01]  /*8f50*/  IMAD.MOV.U32 R7, RZ, RZ, R24 ;  /* 0x000000ffff077224 */ /* 0x000fe200078e0018 */
[----:B------:R-:W-:Y:S06]  /*8f60*/  BRA `(.L_x_766) ;  /* 0xffffffdc000c7947 */ /* 0x000fec000383ffff */
.L_x_660:
[----:B------:R-:W-:Y:S01]  /*8f70*/  BSSY B1, `(.L_x_767) ;  /* 0x0000007000017945 */ /* 0x000fe20003800000 */
[----:B------:R-:W-:Y:S02]  /*8f80*/  IMAD.MOV.U32 R42, RZ, RZ, R5 ;  /* 0x000000ffff2a7224 */ /* 0x000fe400078e0005 */
[----:B------:R-:W-:Y:S02]  /*8f90*/  IMAD.MOV.U32 R24, RZ, RZ, 0x8 ;  /* 0x00000008ff187424 */ /* 0x000fe400078e00ff */
[----:B------:R-:W-:-:S07]  /*8fa0*/  IMAD.MOV.U32 R33, RZ, RZ, -0x1 ;  /* 0xffffffffff217424 */ /* 0x000fce00078e00ff */
[----:B01234-:R-:W-:Y:S05]  /*8fb0*/  WARPSYNC.COLLECTIVE R33, `(.L_x_768) ;  /* 0x0000000021087348 */ /* 0x01ffea0003c00000 */
[----:B------:R0:W0:Y:S02]  /*8fc0*/  SHFL.DOWN P6, R24, R42, R24, R43 ;  /* 0x080000182a187389 */ /* 0x00002400000c002b */
[----:B01234-:R-:W-:Y:S05]  /*8fd0*/  ENDCOLLECTIVE ;  /* 0x000000000000791b */ /* 0x01ffea0003800000 */
.L_x_768:
[----:B------:R-:W-:Y:S05]  /*8fe0*/  BSYNC B1 ;  /* 0x0000000000017941 */ /* 0x000fea0003800000 */
.L_x_767:
[----:B------:R-:W-:Y:S02]  /*8ff0*/  IMAD.MOV.U32 R6, RZ, RZ, R24 ;  /* 0x000000ffff067224 */ /* 0x000fe400078e0018 */
[----:B------:R-:W-:Y:S02]  /*9000*/  IMAD.MOV.U32 R24, RZ, RZ, 0x8 ;  /* 0x00000008ff187424 */ /* 0x000fe400078e00ff */
[----:B------:R-:W-:Y:S02]  /*9010*/  IMAD.MOV.U32 R42, RZ, RZ, R41 ;  /* 0x000000ffff2a7224 */ /* 0x000fe400078e0029 */
[----:B------:R-:W-:-:S07]  /*9020*/  IMAD.MOV.U32 R33, RZ, RZ, -0x1 ;  /* 0xffffffffff217424 */ /* 0x000fce00078e00ff */
[----:B------:R-:W-:Y:S05]  /*9030*/  WARPSYNC.COLLECTIVE R33, `(.L_x_769) ;  /* 0x0000000021087348 */ /* 0x000fea0003c00000 */
[----:B------:R0:W1:Y:S02]  /*9040*/  SHFL.DOWN P6, R24, R42, R24, R43 ;  /* 0x080000182a187389 */ /* 0x00006400000c002b */
[----:B01----:R-:W-:Y:S05]  /*9050*/  ENDCOLLECTIVE ;  /* 0x000000000000791b */ /* 0x003fea0003800000 */
.L_x_769:
[----:B------:R-:W-:Y:S01]  /*9060*/  IMAD.MOV.U32 R7, RZ, RZ, R24 ;  /* 0x000000ffff077224 */ /* 0x000fe200078e0018 */
[----:B------:R-:W-:Y:S06]  /*9070*/  BRA `(.L_x_770) ;  /* 0xffffffd800fc7947 */ /* 0x000fec000383ffff */
.L_x_663:
[----:B------:R-:W-:Y:S01]  /*9080*/  BSSY B1, `(.L_x_771) ;  /* 0x0000007000017945 */ /* 0x000fe20003800000 */
[----:B------:R-:W-:Y:S02]  /*9090*/  IMAD.MOV.U32 R42, RZ, RZ, R5 ;  /* 0x000000ffff2a7224 */ /* 0x000fe400078e0005 */
[----:B------:R-:W-:Y:S02]  /*90a0*/  IMAD.MOV.U32 R24, RZ, RZ, 0x10 ;  /* 0x00000010ff187424 */ /* 0x000fe400078e00ff */
[----:B------:R-:W-:-:S07]  /*90b0*/  IMAD.MOV.U32 R33, RZ, RZ, -0x1 ;  /* 0xffffffffff217424 */ /* 0x000fce00078e00ff */
[----:B01234-:R-:W-:Y:S05]  /*90c0*/  WARPSYNC.COLLECTIVE R33, `(.L_x_772) ;  /* 0x0000000021087348 */ /* 0x01ffea0003c00000 */
[----:B------:R0:W0:Y:S02]  /*90d0*/  SHFL.DOWN P6, R24, R42, R24, R43 ;  /* 0x080000182a187389 */ /* 0x00002400000c002b */
[----:B01234-:R-:W-:Y:S05]  /*90e0*/  ENDCOLLECTIVE ;  /* 0x000000000000791b */ /* 0x01ffea0003800000 */
.L_x_772:
[----:B------:R-:W-:Y:S05]  /*90f0*/  BSYNC B1 ;  /* 0x0000000000017941 */ /* 0x000fea0003800000 */
.L_x_771:
[----:B------:R-:W-:Y:S02]  /*9100*/  IMAD.MOV.U32 R6, RZ, RZ, R24 ;  /* 0x000000ffff067224 */ /* 0x000fe400078e0018 */
[----:B------:R-:W-:Y:S02]  /*9110*/  IMAD.MOV.U32 R24, RZ, RZ, 0x10 ;  /* 0x00000010ff187424 */ /* 0x000fe400078e00ff */
[----:B------:R-:W-:Y:S02]  /*9120*/  IMAD.MOV.U32 R42, RZ, RZ, R45 ;  /* 0x000000ffff2a7224 */ /* 0x000fe400078e002d */
[----:B------:R-:W-:-:S07]  /*9130*/  IMAD.MOV.U32 R33, RZ, RZ, -0x1 ;  /* 0xffffffffff217424 */ /* 0x000fce00078e00ff */
[----:B------:R-:W-:Y:S05]  /*9140*/  WARPSYNC.COLLECTIVE R33, `(.L_x_773) ;  /* 0x0000000021087348 */ /* 0x000fea0003c00000 */
[----:B------:R0:W1:Y:S02]  /*9150*/  SHFL.DOWN P6, R24, R42, R24, R43 ;  /* 0x080000182a187389 */ /* 0x00006400000c002b */
[----:B01----:R-:W-:Y:S05]  /*9160*/  ENDCOLLECTIVE ;  /* 0x000000000000791b */ /* 0x003fea0003800000 */
.L_x_773:
[----:B------:R-:W-:Y:S01]  /*9170*/  IMAD.MOV.U32 R7, RZ, RZ, R24 ;  /* 0x000000ffff077224 */ /* 0x000fe200078e0018 */
[----:B------:R-:W-:Y:S06]  /*9180*/  BRA `(.L_x_774) ;  /* 0xffffffd800ec7947 */ /* 0x000fec000383ffff */
.L_x_666:
[----:B------:R-:W-:Y:S01]  /*9190*/  BSSY B1, `(.L_x_775) ;  /* 0x0000005000017945 */ /* 0x000fe20003800000 */
[----:B------:R-:W-:-:S07]  /*91a0*/  IMAD.MOV.U32 R33, RZ, RZ, -0x1 ;  /* 0xffffffffff217424 */ /* 0x000fce00078e00ff */
[----:B01234-:R-:W-:Y:S05]  /*91b0*/  WARPSYNC.COLLECTIVE R33, `(.L_x_776) ;  /* 0x0000000021087348 */ /* 0x01ffea0003c00000 */
[----:B------:R-:W-:Y:S01]  /*91c0*/  VOTE.ALL P6, P6 ;  /* 0x0000000000ff7806 */ /* 0x000fe200030c0000 */
[----:B01234-:R-:W-:-:S12]  /*91d0*/  ENDCOLLECTIVE ;  /* 0x000000000000791b */ /* 0x01ffd80003800000 */
.L_x_776:
[----:B------:R-:W-:Y:S05]  /*91e0*/  BSYNC B1 ;  /* 0x0000000000017941 */ /* 0x000fea0003800000 */
.L_x_775:
[----:B------:R-:W-:Y:S05]  /*91f0*/  BRA `(.L_x_777) ;  /* 0xffffffdc00107947 */ /* 0x000fea000383ffff */
.L_x_778:
        /* <DEDUP_REMOVED lines=16> */
.L_x_1071:


//--------------------- .text._ZN3cub18CUB_300001_SM_10006detail11scan_by_key25DeviceScanByKeyInitKernelINS0_24ReduceByKeyScanTileStateI6__halfiLb1EEEN6thrust24THRUST_300001_SM_1000_NS18transform_iteratorI6RowKeyNS8_17counting_iteratorIiNS8_11use_defaultESC_SC_EESC_SC_EEjEEvT_T0_PN4cuda3std3__415iterator_traitsISG_vE10value_typeET1_i --------------------------
	.section	.text._ZN3cub18CUB_300001_SM_10006detail11scan_by_key25DeviceScanByKeyInitKernelINS0_24ReduceByKeyScanTileStateI6__halfiLb1EEEN6thrust24THRUST_300001_SM_1000_NS18transform_iteratorI6RowKeyNS8_17counting_iteratorIiNS8_11use_defaultESC_SC_EESC_SC_EEjEEvT_T0_PN4cuda3std3__415iterator_traitsISG_vE10value_typeET1_i,"ax",@progbits
	.align	128
        .global         _ZN3cub18CUB_300001_SM_10006detail11scan_by_key25DeviceScanByKeyInitKernelINS0_24ReduceByKeyScanTileStateI6__halfiLb1EEEN6thrust24THRUST_300001_SM_1000_NS18transform_iteratorI6RowKeyNS8_17counting_iteratorIiNS8_11use_defaultESC_SC_EESC_SC_EEjEEvT_T0_PN4cuda3std3__415iterator_traitsISG_vE10value_typeET1_i
        .type           _ZN3cub18CUB_300001_SM_10006detail11scan_by_key25DeviceScanByKeyInitKernelINS0_24ReduceByKeyScanTileStateI6__halfiLb1EEEN6thrust24THRUST_300001_SM_1000_NS18transform_iteratorI6RowKeyNS8_17counting_iteratorIiNS8_11use_defaultESC_SC_EESC_SC_EEjEEvT_T0_PN4cuda3std3__415iterator_traitsISG_vE10value_typeET1_i,@function
        .size           _ZN3cub18CUB_300001_SM_10006detail11scan_by_key25DeviceScanByKeyInitKernelINS0_24ReduceByKeyScanTileStateI6__halfiLb1EEEN6thrust24THRUST_300001_SM_1000_NS18transform_iteratorI6RowKeyNS8_17counting_iteratorIiNS8_11use_defaultESC_SC_EESC_SC_EEjEEvT_T0_PN4cuda3std3__415iterator_traitsISG_vE10value_typeET1_i,(.L_x_1072 - _ZN3cub18CUB_300001_SM_10006detail11scan_by_key25DeviceScanByKeyInitKernelINS0_24ReduceByKeyScanTileStateI6__halfiLb1EEEN6thrust24THRUST_300001_SM_1000_NS18transform_iteratorI6RowKeyNS8_17counting_iteratorIiNS8_11use_defaultESC_SC_EESC_SC_EEjEEvT_T0_PN4cuda3std3__415iterator_traitsISG_vE10value_typeET1_i)
        .other          _ZN3cub18CUB_300001_SM_10006detail11scan_by_key25DeviceScanByKeyInitKernelINS0_24ReduceByKeyScanTileStateI6__halfiLb1EEEN6thrust24THRUST_300001_SM_1000_NS18transform_iteratorI6RowKeyNS8_17counting_iteratorIiNS8_11use_defaultESC_SC_EESC_SC_EEjEEvT_T0_PN4cuda3std3__415iterator_traitsISG_vE10value_typeET1_i,@"STO_CUDA_ENTRY STV_DEFAULT"
_ZN3cub18CUB_300001_SM_10006detail11scan_by_key25DeviceScanByKeyInitKernelINS0_24ReduceByKeyScanTileStateI6__halfiLb1EEEN6thrust24THRUST_300001_SM_1000_NS18transform_iteratorI6RowKeyNS8_17counting_iteratorIiNS8_11use_defaultESC_SC_EESC_SC_EEjEEvT_T0_PN4cuda3std3__415iterator_traitsISG_vE10value_typeET1_i:
.text._ZN3cub18CUB_300001_SM_10006detail11scan_by_key25DeviceScanByKeyInitKernelINS0_24ReduceByKeyScanTileStateI6__halfiLb1EEEN6thrust24THRUST_300001_SM_1000_NS18transform_iteratorI6RowKeyNS8_17counting_iteratorIiNS8_11use_defaultESC_SC_EESC_SC_EEjEEvT_T0_PN4cuda3std3__415iterator_traitsISG_vE10value_typeET1_i:
        /* <DEDUP_REMOVED lines=52> */
.L_x_779:
        /* <DEDUP_REMOVED lines=12> */
.L_x_1072:


//--------------------- .text._ZN3cub18CUB_300001_SM_10006detail11scan_by_key21DeviceScanByKeyKernelINS2_10policy_hubIN6thrust24THRUST_300001_SM_1000_NS18transform_iteratorI6RowKeyNS6_17counting_iteratorIiNS6_11use_defaultESA_SA_EESA_SA_EEjjN4cuda3std3__44plusIvEEE10Policy1000ESC_PjSK_NS0_24ReduceByKeyScanTileStateIjiLb1EEENSF_8equal_toIvEESH_NS0_8NullTypeEmjiEEvT0_PT9_T1_T2_T3_iT4_T5_T6_T7_ --------------------------
	.section	.text._ZN3cub18CUB_300001_SM_10006detail11scan_by_key21DeviceScanByKeyKernelINS2_10policy_hubIN6thrust24THRUST_300001_SM_1000_NS18transform_iteratorI6RowKeyNS6_17counting_iteratorIiNS6_11use_defaultESA_SA_EESA_SA_EEjjN4cuda3std3__44plusIvEEE10Policy1000ESC_PjSK_NS0_24ReduceByKeyScanTileStateIjiLb1EEENSF_8equal_toIvEESH_NS0_8NullTypeEmjiEEvT0_PT9_T1_T2_T3_iT4_T5_T6_T7_,"ax",@progbits
	.align	128
        .global         _ZN3cub18CUB_300001_SM_10006detail11scan_by_key21DeviceScanByKeyKernelINS2_10policy_hubIN6thrust24THRUST_300001_SM_1000_NS18transform_iteratorI6RowKeyNS6_17counting_iteratorIiNS6_11use_defaultESA_SA_EESA_SA_EEjjN4cuda3std3__44plusIvEEE10Policy1000ESC_PjSK_NS0_24ReduceByKeyScanTileStateIjiLb1EEENSF_8equal_toIvEESH_NS0_8NullTypeEmjiEEvT0_PT9_T1_T2_T3_iT4_T5_T6_T7_
        .type           _ZN3cub18CUB_300001_SM_10006detail11scan_by_key21DeviceScanByKeyKernelINS2_10policy_hubIN6thrust24THRUST_300001_SM_1000_NS18transform_iteratorI6RowKeyNS6_17counting_iteratorIiNS6_11use_defaultESA_SA_EESA_SA_EEjjN4cuda3std3__44plusIvEEE10Policy1000ESC_PjSK_NS0_24ReduceByKeyScanTileStateIjiLb1EEENSF_8equal_toIvEESH_NS0_8NullTypeEmjiEEvT0_PT9_T1_T2_T3_iT4_T5_T6_T7_,@function
        .size           _ZN3cub18CUB_300001_SM_10006detail11scan_by_key21DeviceScanByKeyKernelINS2_10policy_hubIN6thrust24THRUST_300001_SM_1000_NS18transform_iteratorI6RowKeyNS6_17counting_iteratorIiNS6_11use_defaultESA_SA_EESA_SA_EEjjN4cuda3std3__44plusIvEEE10Policy1000ESC_PjSK_NS0_24ReduceByKeyScanTileStateIjiLb1EEENSF_8equal_toIvEESH_NS0_8NullTypeEmjiEEvT0_PT9_T1_T2_T3_iT4_T5_T6_T7_,(.L_x_1073 - _ZN3cub18CUB_300001_SM_10006detail11scan_by_key21DeviceScanByKeyKernelINS2_10policy_hubIN6thrust24THRUST_300001_SM_1000_NS18transform_iteratorI6RowKeyNS6_17counting_iteratorIiNS6_11use_defaultESA_SA_EESA_SA_EEjjN4cuda3std3__44plusIvEEE10Policy1000ESC_PjSK_NS0_24ReduceByKeyScanTileStateIjiLb1EEENSF_8equal_toIvEESH_NS0_8NullTypeEmjiEEvT0_PT9_T1_T2_T3_iT4_T5_T6_T7_)
        .other          _ZN3cub18CUB_300001_SM_10006detail11scan_by_key21DeviceScanByKeyKernelINS2_10policy_hubIN6thrust24THRUST_300001_SM_1000_NS18transform_iteratorI6RowKeyNS6_17counting_iteratorIiNS6_11use_defaultESA_SA_EESA_SA_EEjjN4cuda3std3__44plusIvEEE10Policy1000ESC_PjSK_NS0_24ReduceByKeyScanTileStateIjiLb1EEENSF_8equal_toIvEESH_NS0_8NullTypeEmjiEEvT0_PT9_T1_T2_T3_iT4_T5_T6_T7_,@"STO_CUDA_ENTRY STV_DEFAULT"
_ZN3cub18CUB_300001_SM_10006detail11scan_by_key21DeviceScanByKeyKernelINS2_10policy_hubIN6thrust24THRUST_300001_SM_1000_NS18transform_iteratorI6RowKeyNS6_17counting_iteratorIiNS6_11use_defaultESA_SA_EESA_SA_EEjjN4cuda3std3__44plusIvEEE10Policy1000ESC_PjSK_NS0_24ReduceByKeyScanTileStateIjiLb1EEENSF_8equal_toIvEESH_NS0_8NullTypeEmjiEEvT0_PT9_T1_T2_T3_iT4_T5_T6_T7_:
.text._ZN3cub18CUB_300001_SM_10006detail11scan_by_key21DeviceScanByKeyKernelINS2_10policy_hubIN6thrust24THRUST_300001_SM_1000_NS18transform_iteratorI6RowKeyNS6_17counting_iteratorIiNS6_11use_defaultESA_SA_EESA_SA_EEjjN4cuda3std3__44plusIvEEE10Policy1000ESC_PjSK_NS0_24ReduceByKeyScanTileStateIjiLb1EEENSF_8equal_toIvEESH_NS0_8NullTypeEmjiEEvT0_PT9_T1_T2_T3_iT4_T5_T6_T7_:
        /* <DEDUP_REMOVED lines=19> */
[----:B------:R-:W-:-:S05]  /*0130*/  IADD3 R46, PT, PT, R25, R4, R6 ;  /* 0x00000004192e7210 */ /* 0x000fca0007ffe006 */
[C---:B------:R-:W-:Y:S02]  /*0140*/  VIADD R48, R46.reuse, 0x20 ;  /* 0x000000202e307836 */ /* 0x040fe40000000000 */
[C---:B------:R-:W-:Y:S02]  /*0150*/  VIADD R50, R46.reuse, 0x40 ;  /* 0x000000402e327836 */ /* 0x040fe40000000000 */
[C---:B------:R-:W-:Y:S02]  /*0160*/  VIADD R54, R46.reuse, 0x80 ;  /* 0x000000802e367836 */ /* 0x040fe40000000000 */
[C---:B------:R-:W-:Y:S01]  /*0170*/  VIADD R28, R46.reuse, 0x100 ;  /* 0x000001002e1c7836 */ /* 0x040fe20000000000 */
[----:B------:R-:W-:Y:S01]  /*0180*/  IABS R42, R50 ;  /* 0x00000032002a7213 */ /* 0x000fe20000000000 */
[----:B------:R-:W-:Y:S01]  /*0190*/  VIADD R56, R46, 0x60 ;  /* 0x000000602e387836 */ /* 0x000fe20000000000 */
[-C--:B------:R-:W-:Y:S01]  /*01a0*/  LOP3.LUT R50, R50, R5.reuse, RZ, 0x3c, !PT ;  /* 0x0000000532327212 */ /* 0x080fe200078e3cff */
[----:B0-----:R-:W-:Y:S01]  /*01b0*/  VIADD R2, R8, 0xffffffe ;  /* 0x0ffffffe08027836 */ /* 0x001fe20000000000 */
[----:B------:R-:W-:Y:S01]  /*01c0*/  IABS R16, R28 ;  /* 0x0000001c00107213 */ /* 0x000fe20000000000 */
[C---:B------:R-:W-:Y:S01]  /*01d0*/  VIADD R40, R46.reuse, 0xc0 ;  /* 0x000000c02e287836 */ /* 0x040fe20000000000 */
[----:B------:R-:W-:Y:S01]  /*01e0*/  IABS R44, R56 ;  /* 0x00000038002c7213 */ /* 0x000fe20000000000 */
[----:B------:R0:W1:Y:S01]  /*01f0*/  F2I.FTZ.U32.TRUNC.NTZ R3, R2 ;  /* 0x0000000200037305 */ /* 0x000062000021f000 */
[----:B------:R-:W-:Y:S01]  /*0200*/  VIADD R52, R46, 0xa0 ;  /* 0x000000a02e347836 */ /* 0x000fe20000000000 */
[-C--:B------:R-:W-:Y:S01]  /*0210*/  LOP3.LUT R56, R56, R5.reuse, RZ, 0x3c, !PT ;  /* 0x0000000538387212 */ /* 0x080fe200078e3cff */
[C---:B------:R-:W-:Y:S01]  /*0220*/  VIADD R30, R46.reuse, 0x120 ;  /* 0x000001202e1e7836 */ /* 0x040fe20000000000 */
[----:B------:R-:W-:Y:S01]  /*0230*/  IABS R10, R40 ;  /* 0x00000028000a7213 */ /* 0x000fe20000000000 */
[----:B------:R-:W-:Y:S01]  /*0240*/  VIADD R34, R46, 0x160 ;  /* 0x000001602e227836 */ /* 0x000fe20000000000 */
[-C--:B------:R-:W-:Y:S01]  /*0250*/  LOP3.LUT R40, R40, R5.reuse, RZ, 0x3c, !PT ;  /* 0x0000000528287212 */ /* 0x080fe200078e3cff */
[----:B------:R-:W-:Y:S01]  /*0260*/  VIADD R38, R46, 0xe0 ;  /* 0x000000e02e267836 */ /* 0x000fe20000000000 */
[-C--:B------:R-:W-:Y:S01]  /*0270*/  LOP3.LUT R28, R28, R5.reuse, RZ, 0x3c, !PT ;  /* 0x000000051c1c7212 */ /* 0x080fe200078e3cff */
[----:B0-----:R-:W-:Y:S01]  /*0280*/  IMAD.MOV.U32 R2, RZ, RZ, RZ ;  /* 0x000000ffff027224 */ /* 0x001fe200078e00ff */
[----:B------:R-:W-:Y:S01]  /*0290*/  IABS R24, R34 ;  /* 0x0000002200187213 */ /* 0x000fe20000000000 */
[C---:B------:R-:W-:Y:S01]  /*02a0*/  VIADD R36, R46.reuse, 0x180 ;  /* 0x000001802e247836 */ /* 0x040fe20000000000 */
[----:B------:R-:W-:Y:S01]  /*02b0*/  IABS R12, R38 ;  /* 0x00000026000c7213 */ /* 0x000fe20000000000 */
[----:B------:R-:W-:Y:S01]  /*02c0*/  VIADD R32, R46, 0x140 ;  /* 0x000001402e207836 */ /* 0x000fe20000000000 */
[-C--:B------:R-:W-:Y:S01]  /*02d0*/  LOP3.LUT R38, R38, R5.reuse, RZ, 0x3c, !PT ;  /* 0x0000000526267212 */ /* 0x080fe200078e3cff */
[----:B-1----:R-:W-:Y:S01]  /*02e0*/  IMAD.MOV R9, RZ, RZ, -R3 ;  /* 0x000000ffff097224 */ /* 0x002fe200078e0a03 */
[----:B------:R-:W-:Y:S01]  /*02f0*/  IABS R60, R36 ;  /* 0x00000024003c7213 */ /* 0x000fe20000000000 */
[----:B------:R-:W-:Y:S01]  /*0300*/  VIADD R26, R46, 0x220 ;  /* 0x000002202e1a7836 */ /* 0x000fe20000000000 */
[-C--:B------:R-:W-:Y:S01]  /*0310*/  LOP3.LUT R34, R34, R5.reuse, RZ, 0x3c, !PT ;  /* 0x0000000522227212 */ /* 0x080fe200078e3cff */
[----:B------:R-:W-:Y:S01]  /*0320*/  IMAD.MOV.U32 R0, RZ, RZ, R9 ;  /* 0x000000ffff007224 */ /* 0x000fe200078e0009 */
[----:B------:R-:W-:Y:S01]  /*0330*/  LOP3.LUT R36, R36, R5, RZ, 0x3c, !PT ;  /* 0x0000000524247212 */ /* 0x000fe200078e3cff */
[----:B------:R-:W-:Y:S01]  /*0340*/  VIADD R22, R46, 0x200 ;  /* 0x000002002e167836 */ /* 0x000fe20000000000 */
[----:B------:R-:W-:Y:S01]  /*0350*/  IABS R64, R26 ;  /* 0x0000001a00407213 */ /* 0x000fe20000000000 */
[----:B------:R-:W-:Y:S01]  /*0360*/  IMAD R33, R0, R31, RZ ;  /* 0x0000001f00217224 */ /* 0x000fe200078e02ff */
[----:B------:R-:W-:-:S02]  /*0370*/  IABS R0, R46 ;  /* 0x0000002e00007213 */ /* 0x000fc40000000000 */
[----:B------:R-:W-:Y:S01]  /*0380*/  IABS R66, R22 ;  /* 0x0000001600427213 */ /* 0x000fe20000000000 */
[----:B------:R-:W-:Y:S01]  /*0390*/  IMAD.HI.U32 R33, R3, R33, R2 ;  /* 0x0000002103217227 */ /* 0x000fe200078e0002 */
[----:B------:R-:W-:Y:S02]  /*03a0*/  IABS R2, R48 ;  /* 0x0000003000027213 */ /* 0x000fe40000000000 */
[-C--:B------:R-:W-:Y:S02]  /*03b0*/  LOP3.LUT R48, R48, R5.reuse, RZ, 0x3c, !PT ;  /* 0x0000000530307212 */ /* 0x080fe400078e3cff */
[-C--:B------:R-:W-:Y:S01]  /*03c0*/  LOP3.LUT R22, R22, R5.reuse, RZ, 0x3c, !PT ;  /* 0x0000000516167212 */ /* 0x080fe200078e3cff */
[----:B------:R-:W-:Y:S01]  /*03d0*/  IMAD.HI.U32 R35, R33, R2, RZ ;  /* 0x0000000221237227 */ /* 0x000fe200078e00ff */
[----:B------:R-:W-:-:S03]  /*03e0*/  LOP3.LUT R26, R26, R5, RZ, 0x3c, !PT ;  /* 0x000000051a1a7212 */ /* 0x000fc600078e3cff */
[----:B------:R-:W-:Y:S02]  /*03f0*/  IMAD.MOV R4, RZ, RZ, -R35 ;  /* 0x000000ffff047224 */ /* 0x000fe400078e0a23 */
[----:B------:R-:W-:-:S04]  /*0400*/  IMAD.HI.U32 R29, R33, R0, RZ ;  /* 0x00000000211d7227 */ /* 0x000fc800078e00ff */
[----:B------:R-:W-:Y:S01]  /*0410*/  IMAD R2, R31, R4, R2 ;  /* 0x000000041f027224 */ /* 0x000fe200078e0202 */
[----:B------:R-:W-:Y:S01]  /*0420*/  IABS R4, R54 ;  /* 0x0000003600047213 */ /* 0x000fe20000000000 */
[----:B------:R-:W-:Y:S01]  /*0430*/  IMAD.HI.U32 R23, R33, R42, RZ ;  /* 0x0000002a21177227 */ /* 0x000fe200078e00ff */
[----:B------:R-:W-:Y:S02]  /*0440*/  LOP3.LUT R54, R54, R5, RZ, 0x3c, !PT ;  /* 0x0000000536367212 */ /* 0x000fe400078e3cff */
[----:B------:R-:W-:Y:S01]  /*0450*/  ISETP.GT.U32.AND P2, PT, R31, R2, PT ;  /* 0x000000021f00720c */ /* 0x000fe20003f44070 */
[----:B------:R-:W-:-:S04]  /*0460*/  IMAD.HI.U32 R19, R33, R4, RZ ;  /* 0x0000000421137227 */ /* 0x000fc800078e00ff */
[----:B------:R-:W-:Y:S02]  /*0470*/  IMAD.MOV R3, RZ, RZ, -R29 ;  /* 0x000000ffff037224 */ /* 0x000fe400078e0a1d */
[----:B------:R-:W-:-:S04]  /*0480*/  IMAD.HI.U32 R14, R33, R16, RZ ;  /* 0x00000010210e7227 */ /* 0x000fc800078e00ff */
[----:B------:R-:W-:Y:S02]  /*0490*/  IMAD.MOV R8, RZ, RZ, -R23 ;  /* 0x000000ffff087224 */ /* 0x000fe400078e0a17 */
[----:B------:R-:W-:Y:S02]  /*04a0*/  IMAD.MOV R27, RZ, RZ, -R19 ;  /* 0x000000ffff1b7224 */ /* 0x000fe400078e0a13 */
[C---:B------:R-:W-:Y:S02]  /*04b0*/  IMAD R0, R31.reuse, R3, R0 ;  /* 0x000000031f007224 */ /* 0x040fe400078e0200 */
[----:B------:R-:W-:Y:S02]  /*04c0*/  IMAD.MOV R43, RZ, RZ, -R14 ;  /* 0x000000ffff2b7224 */ /* 0x000fe400078e0a0e */
[C---:B------:R-:W-:Y:S01]  /*04d0*/  IMAD R42, R31.reuse, R8, R42 ;  /* 0x000000081f2a7224 */ /* 0x040fe200078e022a */
[----:B------:R-:W-:Y:S01]  /*04e0*/  IABS R8, R52 ;  /* 0x0000003400087213 */ /* 0x000fe20000000000 */
[----:B------:R-:W-:Y:S01]  /*04f0*/  IMAD R27, R31, R27, R4 ;  /* 0x0000001b1f1b7224 */ /* 0x000fe200078e0204 */
[----:B------:R-:W-:Y:S01]  /*0500*/  IABS R4, R30 ;  /* 0x0000001e00047213 */ /* 0x000fe20000000000 */
[----:B------:R-:W-:Y:S01]  /*0510*/  IMAD.HI.U32 R21, R33, R44, RZ ;  /* 0x0000002c21157227 */ /* 0x000fe200078e00ff */
[----:B------:R-:W-:-:S02]  /*0520*/  ISETP.GT.U32.AND P6, PT, R31, R0, PT ;  /* 0x000000001f00720c */ /* 0x000fc40003fc4070 */
[----:B------:R-:W-:Y:S01]  /*0530*/  ISETP.GT.U32.AND P0, PT, R31, R42, PT ;  /* 0x0000002a1f00720c */ /* 0x000fe20003f04070 */
[----:B------:R-:W-:Y:S01]  /*0540*/  IMAD.HI.U32 R3, R33, R10, RZ ;  /* 0x0000000a21037227 */ /* 0x000fe200078e00ff */
[C---:B------:R-:W-:Y:S02]  /*0550*/  ISETP.GT.U32.AND P5, PT, R31.reuse, R27, PT ;  /* 0x0000001b1f00720c */ /* 0x040fe40003fa4070 */
[----:B------:R-:W-:Y:S01]  /*0560*/  LOP3.LUT R52, R52, R5, RZ, 0x3c, !PT ;  /* 0x0000000534347212 */ /* 0x000fe200078e3cff */
[----:B------:R-:W-:Y:S01]  /*0570*/  IMAD R43, R31, R43, R16 ;  /* 0x0000002b1f2b7224 */ /* 0x000fe200078e0210 */
[----:B------:R-:W-:Y:S01]  /*0580*/  LOP3.LUT R30, R30, R5, RZ, 0x3c, !PT ;  /* 0x000000051e1e7212 */ /* 0x000fe200078e3cff */
[----:B------:R-:W-:Y:S02]  /*0590*/  VIADD R16, R46, 0x1a0 ;  /* 0x000001a02e107836 */ /* 0x000fe40000000000 */
[----:B------:R-:W-:Y:S02]  /*05a0*/  IMAD.MOV R9, RZ, RZ, -R21 ;  /* 0x000000ffff097224 */ /* 0x000fe400078e0a15 */
[----:B------:R-:W-:Y:S01]  /*05b0*/  IMAD.HI.U32 R17, R33, R8, RZ ;  /* 0x0000000821117227 */ /* 0x000fe200078e00ff */
[----:B------:R-:W-:-:S02]  /*05c0*/  IABS R62, R16 ;  /* 0x00000010003e7213 */ /* 0x000fc40000000000 */
[----:B------:R-:W-:Y:S01]  /*05d0*/  LOP3.LUT R16, R16, R5, RZ, 0x3c, !PT ;  /* 0x0000000510107212 */ /* 0x000fe200078e3cff */
[----:B------:R-:W-:Y:S02]  /*05e0*/  IMAD.MOV R47, RZ, RZ, -R3 ;  /* 0x000000ffff2f7224 */ /* 0x000fe400078e0a03 */
[----:B------:R-:W-:-:S04]  /*05f0*/  IMAD.HI.U32 R13, R33, R4, RZ ;  /* 0x00000004210d7227 */ /* 0x000fc800078e00ff */
[----:B------:R-:W-:-:S04]  /*0600*/  IMAD.HI.U32 R11, R33, R24, RZ ;  /* 0x00000018210b7227 */ /* 0x000fc800078e00ff */
[C---:B------:R-:W-:Y:S02]  /*0610*/  IMAD R44, R31.reuse, R9, R44 ;  /* 0x000000091f2c7224 */ /* 0x040fe400078e022c */
[----:B------:R-:W-:Y:S02]  /*0620*/  IMAD.MOV R45, RZ, RZ, -R17 ;  /* 0x000000ffff2d7224 */ /* 0x000fe400078e0a11 */
[C---:B------:R-:W-:Y:S01]  /*0630*/  IMAD R47, R31.reuse, R47, R10 ;  /* 0x0000002f1f2f7224 */ /* 0x040fe200078e020a */
[----:B------:R-:W-:Y:S01]  /*0640*/  ISETP.GT.U32.AND P4, PT, R31, R44, PT ;  /* 0x0000002c1f00720c */ /* 0x000fe20003f84070 */
[----:B------:R-:W-:Y:S02]  /*0650*/  IMAD.MOV R41, RZ, RZ, -R13 ;  /* 0x000000ffff297224 */ /* 0x000fe400078e0a0d */
[----:B------:R-:W-:Y:S02]  /*0660*/  IMAD.MOV R18, RZ, RZ, -R11 ;  /* 0x000000ffff127224 */ /* 0x000fe400078e0a0b */
[----:B------:R-:W-:-:S04]  /*0670*/  IMAD.HI.U32 R15, R33, R12, RZ ;  /* 0x0000000c210f7227 */ /* 0x000fc800078e00ff */
[----:B------:R-:W-:-:S04]  /*0680*/  IMAD.HI.U32 R10, R33, R60, RZ ;  /* 0x0000003c210a7227 */ /* 0x000fc800078e00ff */
[----:B------:R-:W-:Y:S01]  /*0690*/  IMAD R45, R31, R45, R8 ;  /* 0x0000002d1f2d7224 */ /* 0x000fe200078e0208 */
[----:B------:R-:W-:Y:S01]  /*06a0*/  IABS R8, R32 ;  /* 0x0000002000087213 */ /* 0x000fe20000000000 */
[----:B------:R-:W-:Y:S01]  /*06b0*/  IMAD.HI.U32 R9, R33, R62, RZ ;  /* 0x0000003e21097227 */ /* 0x000fe200078e00ff */
[----:B------:R-:W-:-:S03]  /*06c0*/  LOP3.LUT R32, R32, R5, RZ, 0x3c, !PT ;  /* 0x0000000520207212 */ /* 0x000fc600078e3cff */
[C---:B------:R-:W-:Y:S02]  /*06d0*/  IMAD R41, R31.reuse, R41, R4 ;  /* 0x000000291f297224 */ /* 0x040fe400078e0204 */
[----:B------:R-:W-:Y:S02]  /*06e0*/  IMAD R24, R31, R18, R24 ;  /* 0x000000121f187224 */ /* 0x000fe400078e0218 */
[----:B------:R-:W-:Y:S02]  /*06f0*/  IMAD.MOV R49, RZ, RZ, -R15 ;  /* 0x000000ffff317224 */ /* 0x000fe400078e0a0f */
[----:B------:R-:W-:Y:S02]  /*0700*/  IMAD.MOV R4, RZ, RZ, -R10 ;  /* 0x000000ffff047224 */ /* 0x000fe400078e0a0a */
[----:B------:R-:W-:Y:S02]  /*0710*/  VIADD R18, R46, 0x1c0 ;  /* 0x000001c02e127836 */ /* 0x000fe40000000000 */
[----:B------:R-:W-:-:S02]  /*0720*/  @!P6 IMAD.IADD R0, R0, 0x1, -R31 ;  /* 0x000000010000e824 */ /* 0x000fc400078e0a1f */
[----:B------:R-:W-:Y:S02]  /*0730*/  IMAD.MOV R20, RZ, RZ, -R9 ;  /* 0x000000ffff147224 */ /* 0x000fe400078e0a09 */
[C---:B------:R-:W-:Y:S01]  /*0740*/  IMAD R49, R31.reuse, R49, R12 ;  /* 0x000000311f317224 */ /* 0x040fe200078e020c */
[----:B------:R-:W-:Y:S01]  /*0750*/  ISETP.GE.U32.AND P3, PT, R0, R31, PT ;  /* 0x0000001f0000720c */ /* 0x000fe20003f66070 */
[----:B------:R-:W-:Y:S01]  /*0760*/  IMAD R60, R31, R4, R60 ;  /* 0x000000041f3c7224 */ /* 0x000fe200078e023c */
[----:B------:R-:W-:Y:S01]  /*0770*/  IABS R4, R18 ;  /* 0x0000001200047213 */ /* 0x000fe20000000000 */
[----:B------:R-:W-:Y:S01]  /*0780*/  @!P2 IMAD.IADD R2, R2, 0x1, -R31 ;  /* 0x000000010202a824 */ /* 0x000fe200078e0a1f */
[----:B------:R-:W-:Y:S01]  /*0790*/  LOP3.LUT R18, R18, R5, RZ, 0x3c, !PT ;  /* 0x0000000512127212 */ /* 0x000fe200078e3cff */
[----:B------:R-:W-:-:S03]  /*07a0*/  IMAD.HI.U32 R12, R33, R8, RZ ;  /* 0x00000008210c7227 */ /* 0x000fc600078e00ff */
[----:B------:R-:W-:Y:S01]  /*07b0*/  ISETP.GE.U32.AND P1, PT, R2, R31, PT ;  /* 0x0000001f0200720c */ /* 0x000fe20003f26070 */
[----:B------:R-:W-:Y:S02]  /*07c0*/  IMAD R62, R31, R20, R62 ;  /* 0x000000141f3e7224 */ /* 0x000fe400078e023e */
[----:B------:R-:W-:Y:S02]  /*07d0*/  VIADD R20, R46, 0x1e0 ;  /* 0x000001e02e147836 */ /* 0x000fe40000000000 */
[----:B------:R-:W-:Y:S02]  /*07e0*/  IMAD.MOV R39, RZ, RZ, -R12 ;  /* 0x000000ffff277224 */ /* 0x000fe400078e0a0c */
[----:B------:R-:W-:Y:S01]  /*07f0*/  IMAD.MOV.U32 R2, RZ, RZ, R4 ;  /* 0x000000ffff027224 */ /* 0x000fe200078e0004 */
[----:B------:R-:W-:Y:S01]  /*0800*/  IABS R68, R20 ;  /* 0x0000001400447213 */ /* 0x000fe20000000000 */
[----:B------:R-:W-:Y:S01]  /*0810*/  @!P4 IMAD.IADD R44, R44, 0x1, -R31 ;  /* 0x000000012c2cc824 */ /* 0x000fe200078e0a1f */
[----:B------:R-:W-:Y:S01]  /*0820*/  LOP3.LUT R20, R20, R5, RZ, 0x3c, !PT ;  /* 0x0000000514147212 */ /* 0x000fe200078e3cff */
[----:B------:R-:W-:Y:S01]  /*0830*/  @!P4 VIADD R21, R21, 0x1 ;  /* 0x000000011515c836 */ /* 0x000fe20000000000 */
[C---:B------:R-:W-:Y:S01]  /*0840*/  ISETP.GT.U32.AND P4, PT, R31.reuse, R49, PT ;  /* 0x000000311f00720c */ /* 0x040fe20003f84070 */
[----:B------:R-:W-:-:S02]  /*0850*/  IMAD R39, R31, R39, R8 ;  /* 0x000000271f277224 */ /* 0x000fc400078e0208 */
[----:B------:R-:W-:-:S04]  /*0860*/  IMAD.HI.U32 R8, R33, R2, RZ ;  /* 0x0000000221087227 */ /* 0x000fc800078e00ff */
[----:B------:R-:W-:Y:S01]  /*0870*/  @!P6 VIADD R29, R29, 0x1 ;  /* 0x000000011d1de836 */ /* 0x000fe20000000000 */
[----:B------:R-:W-:Y:S01]  /*0880*/  ISETP.GT.U32.AND P6, PT, R31, R45, PT ;  /* 0x0000002d1f00720c */ /* 0x000fe20003fc4070 */
[----:B------:R-:W-:-:S04]  /*0890*/  IMAD.HI.U32 R0, R33, R68, RZ ;  /* 0x0000004421007227 */ /* 0x000fc800078e00ff */
[----:B------:R-:W-:Y:S02]  /*08a0*/  IMAD.MOV R37, RZ, RZ, -R8 ;  /* 0x000000ffff257224 */ /* 0x000fe400078e0a08 */
[----:B------:R-:W-:Y:S01]  /*08b0*/  @P3 VIADD R29, R29, 0x1 ;  /* 0x000000011d1d3836 */ /* 0x000fe20000000000 */
[----:B------:R-:W-:Y:S01]  /*08c0*/  ISETP.GT.U32.AND P3, PT, R31, R47, PT ;  /* 0x0000002f1f00720c */ /* 0x000fe20003f64070 */
[----:B------:R-:W-:Y:S02]  /*08d0*/  @!P2 VIADD R35, R35, 0x1 ;  /* 0x000000012323a836 */ /* 0x000fe40000000000 */
[----:B------:R-:W-:Y:S02]  /*08e0*/  IMAD.MOV R51, RZ, RZ, -R0 ;  /* 0x000000ffff337224 */ /* 0x000fe400078e0a00 */
[----:B------:R-:W-:Y:S02]  /*08f0*/  IMAD R37, R31, R37, R2 ;  /* 0x000000251f257224 */ /* 0x000fe400078e0202 */
[----:B------:R-:W-:-:S04]  /*0900*/  IMAD.HI.U32 R2, R33, R64, RZ ;  /* 0x0000004021027227 */ /* 0x000fc800078e00ff */
[----:B------:R-:W-:Y:S01]  /*0910*/  @P1 VIADD R35, R35, 0x1 ;  /* 0x0000000123231836 */ /* 0x000fe20000000000 */
[----:B------:R-:W-:Y:S01]  /*0920*/  ISETP.GE.U32.AND P1, PT, R44, R31, PT ;  /* 0x0000001f2c00720c */ /* 0x000fe20003f26070 */
[----:B------:R-:W-:Y:S02]  /*0930*/  IMAD R68, R31, R51, R68 ;  /* 0x000000331f447224 */ /* 0x000fe400078e0244 */
[--C-:B------:R-:W-:Y:S02]  /*0940*/  @!P0 IMAD.IADD R42, R42, 0x1, -R31.reuse ;  /* 0x000000012a2a8824 */ /* 0x100fe400078e0a1f */
[----:B------:R-:W-:Y:S02]  /*0950*/  @!P4 VIADD R15, R15, 0x1 ;  /* 0x000000010f0fc836 */ /* 0x000fe40000000000 */
[----:B------:R-:W-:Y:S01]  /*0960*/  @!P4 IMAD.IADD R49, R49, 0x1, -R31 ;  /* 0x000000013131c824 */ /* 0x000fe200078e0a1f */
[----:B------:R-:W-:Y:S01]  /*0970*/  ISETP.GT.U32.AND P4, PT, R31, R24, PT ;  /* 0x000000181f00720c */ /* 0x000fe20003f84070 */
[----:B------:R-:W-:Y:S01]  /*0980*/  IMAD.MOV R51, RZ, RZ, -R2 ;  /* 0x000000ffff337224 */ /* 0x000fe200078e0a02 */
[----:B------:R-:W-:Y:S01]  /*0990*/  ISETP.GE.U32.AND P2, PT, R42, R31, PT ;  /* 0x0000001f2a00720c */ /* 0x000fe20003f46070 */
[----:B------:R-:W-:-:S02]  /*09a0*/  VIADD R44, R46, 0x240 ;  /* 0x000002402e2c7836 */ /* 0x000fc40000000000 */
[----:B------:R-:W-:Y:S02]  /*09b0*/  IMAD R64, R31, R51, R64 ;  /* 0x000000331f407224 */ /* 0x000fe400078e0240 */
[----:B------:R-:W-:Y:S01]  /*09c0*/  @!P5 IMAD.IADD R27, R27, 0x1, -R31 ;  /* 0x000000011b1bd824 */ /* 0x000fe200078e0a1f */
[----:B------:R-:W-:Y:S01]  /*09d0*/  IABS R51, R44 ;  /* 0x0000002c00337213 */ /* 0x000fe20000000000 */
[----:B------:R-:W-:Y:S01]  /*09e0*/  IMAD.HI.U32 R4, R33, R66, RZ ;  /* 0x0000004221047227 */ /* 0x000fe200078e00ff */
[----:B------:R-:W-:-:S03]  /*09f0*/  LOP3.LUT R44, R44, R5, RZ, 0x3c, !PT ;  /* 0x000000052c2c7212 */ /* 0x000fc600078e3cff */
[C---:B------:R-:W-:Y:S01]  /*0a00*/  VIADD R42, R46.reuse, 0x260 ;  /* 0x000002602e2a7836 */ /* 0x040fe20000000000 */
[----:B------:R-:W-:Y:S01]  /*0a10*/  LOP3.LUT R46, R46, R5, RZ, 0x3c, !PT ;  /* 0x000000052e2e7212 */ /* 0x000fe200078e3cff */
[----:B------:R-:W-:Y:S01]  /*0a20*/  @!P5 VIADD R19, R19, 0x1 ;  /* 0x000000011313d836 */ /* 0x000fe20000000000 */
[----:B------:R-:W-:Y:S01]  /*0a30*/  ISETP.GT.U32.AND P5, PT, R31, R43, PT ;  /* 0x0000002b1f00720c */ /* 0x000fe20003fa4070 */
[----:B------:R-:W-:Y:S01]  /*0a40*/  @!P3 VIADD R3, R3, 0x1 ;  /* 0x000000010303b836 */ /* 0x000fe20000000000 */
[----:B------:R-:W-:Y:S01]  /*0a50*/  IABS R55, R42 ;  /* 0x0000002a00377213 */ /* 0x000fe20000000000 */
[----:B------:R-:W-:Y:S01]  /*0a60*/  @!P3 IMAD.IADD R47, R47, 0x1, -R31 ;  /* 0x000000012f2fb824 */ /* 0x000fe200078e0a1f */
[----:B------:R-:W-:Y:S01]  /*0a70*/  ISETP.GT.U32.AND P3, PT, R31, R39, PT ;  /* 0x000000271f00720c */ /* 0x000fe20003f64070 */
[----:B------:R-:W-:Y:S01]  /*0a80*/  @!P0 VIADD R23, R23, 0x1 ;  /* 0x0000000117178836 */ /* 0x000fe20000000000 */
[----:B------:R-:W-:Y:S01]  /*0a90*/  ISETP.GE.U32.AND P0, PT, R27, R31, PT ;  /* 0x0000001f1b00720c */ /* 0x000fe20003f06070 */
[----:B------:R-:W-:Y:S01]  /*0aa0*/  IMAD.MOV R53, RZ, RZ, -R4 ;  /* 0x000000ffff357224 */ /* 0x000fe200078e0a04 */
[----:B------:R-:W-:Y:S01]  /*0ab0*/  LOP3.LUT R42, R42, R5, RZ, 0x3c, !PT ;  /* 0x000000052a2a7212 */ /* 0x000fe200078e3cff */
[----:B------:R-:W-:-:S04]  /*0ac0*/  IMAD.HI.U32 R27, R33, R51, RZ ;  /* 0x00000033211b7227 */ /* 0x000fc800078e00ff */
[----:B------:R-:W-:Y:S02]  /*0ad0*/  IMAD R66, R31, R53, R66 ;  /* 0x000000351f427224 */ /* 0x000fe400078e0242 */
[----:B------:R-:W-:Y:S02]  /*0ae0*/  @!P4 VIADD R11, R11, 0x1 ;  /* 0x000000010b0bc836 */ /* 0x000fe40000000000 */
[----:B------:R-:W-:Y:S01]  /*0af0*/  @!P4 IMAD.IADD R24, R24, 0x1, -R31 ;  /* 0x000000011818c824 */ /* 0x000fe200078e0a1f */
[----:B------:R-:W-:Y:S01]  /*0b00*/  ISETP.GT.U32.AND P4, PT, R31, R68, PT ;  /* 0x000000441f00720c */ /* 0x000fe20003f84070 */
[----:B------:R-:W-:Y:S02]  /*0b10*/  IMAD.MOV R53, RZ, RZ, -R27 ;  /* 0x000000ffff357224 */ /* 0x000fe400078e0a1b */
[----:B------:R-:W-:-:S04]  /*0b20*/  IMAD.HI.U32 R33, R33, R55, RZ ;  /* 0x0000003721217227 */ /* 0x000fc800078e00ff */
[----:B------:R-:W-:Y:S02]  /*0b30*/  IMAD R51, R31, R53, R51 ;  /* 0x000000351f337224 */ /* 0x000fe400078e0233 */
[----:B------:R-:W-:Y:S02]  /*0b40*/  IMAD.MOV R53, RZ, RZ, -R33 ;  /* 0x000000ffff357224 */ /* 0x000fe400078e0a21 */
[----:B------:R-:W-:Y:S02]  /*0b50*/  @!P5 VIADD R14, R14, 0x1 ;  /* 0x000000010e0ed836 */ /* 0x000fe40000000000 */
[--C-:B------:R-:W-:Y:S01]  /*0b60*/  @!P5 IMAD.IADD R43, R43, 0x1, -R31.reuse ;  /* 0x000000012b2bd824 */ /* 0x100fe200078e0a1f */
[----:B------:R-:W-:Y:S01]  /*0b70*/  ISETP.GT.U32.AND P5, PT, R31, R60, PT ;  /* 0x0000003c1f00720c */ /* 0x000fe20003fa4070 */
[----:B------:R-:W-:Y:S02]  /*0b80*/  @!P3 VIADD R12, R12, 0x1 ;  /* 0x000000010c0cb836 */ /* 0x000fe40000000000 */
[----:B------:R-:W-:Y:S01]  /*0b90*/  @!P3 IMAD.IADD R39, R39, 0x1, -R31 ;  /* 0x000000012727b824 */ /* 0x000fe200078e0a1f */
[----:B------:R-:W-:Y:S01]  /*0ba0*/  ISETP.GT.U32.AND P3, PT, R31, R37, PT ;  /* 0x000000251f00720c */ /* 0x000fe20003f64070 */
[----:B------:R-:W-:-:S02]  /*0bb0*/  @!P6 VIADD R17, R17, 0x1 ;  /* 0x000000011111e836 */ /* 0x000fc40000000000 */
[----:B------:R-:W-:Y:S01]  /*0bc0*/  @!P6 IMAD.IADD R45, R45, 0x1, -R31 ;  /* 0x000000012d2de824 */ /* 0x000fe200078e0a1f */
[C---:B------:R-:W-:Y:S01]  /*0bd0*/  ISETP.GT.U32.AND P6, PT, R31.reuse, R41, PT ;  /* 0x000000291f00720c */ /* 0x040fe20003fc4070 */
[C---:B------:R-:W-:Y:S02]  /*0be0*/  IMAD R53, R31.reuse, R53, R55 ;  /* 0x000000351f357224 */ /* 0x040fe400078e0237 */
[----:B------:R-:W-:Y:S02]  /*0bf0*/  @!P4 VIADD R0, R0, 0x1 ;  /* 0x000000010000c836 */ /* 0x000fe40000000000 */
[--C-:B------:R-:W-:Y:S01]  /*0c00*/  @!P4 IMAD.IADD R68, R68, 0x1, -R31.reuse ;  /* 0x000000014444c824 */ /* 0x100fe200078e0a1f */
[C---:B------:R-:W-:Y:S01]  /*0c10*/  ISETP.GT.U32.AND P4, PT, R31.reuse, R53, PT ;  /* 0x000000351f00720c */ /* 0x040fe20003f84070 */
[----:B------:R-:W-:Y:S02]  /*0c20*/  @!P5 VIADD R10, R10, 0x1 ;  /* 0x000000010a0ad836 */ /* 0x000fe40000000000 */
[----:B------:R-:W-:Y:S01]  /*0c30*/  @!P5 IMAD.IADD R60, R60, 0x1, -R31 ;  /* 0x000000013c3cd824 */ /* 0x000fe200078e0a1f */
[----:B------:R-:W-:Y:S01]  /*0c40*/  ISETP.GT.U32.AND P5, PT, R31, R66, PT ;  /* 0x000000421f00720c */ /* 0x000fe20003fa4070 */
[----:B------:R-:W-:-:S02]  /*0c50*/  @!P3 VIADD R8, R8, 0x1 ;  /* 0x000000010808b836 */ /* 0x000fc40000000000 */
[--C-:B------:R-:W-:Y:S01]  /*0c60*/  @!P3 IMAD.IADD R37, R37, 0x1, -R31.reuse ;  /* 0x000000012525b824 */ /* 0x100fe200078e0a1f */
[----:B------:R-:W-:Y:S01]  /*0c70*/  ISETP.GT.U32.AND P3, PT, R31, R51, PT ;  /* 0x000000331f00720c */ /* 0x000fe20003f64070 */
[----:B------:R-:W-:Y:S02]  /*0c80*/  @!P6 VIADD R13, R13, 0x1 ;  /* 0x000000010d0de836 */ /* 0x000fe40000000000 */
[--C-:B------:R-:W-:Y:S01]  /*0c90*/  @!P6 IMAD.IADD R41, R41, 0x1, -R31.reuse ;  /* 0x000000012929e824 */ /* 0x100fe200078e0a1f */
[----:B------:R-:W-:Y:S01]  /*0ca0*/  ISETP.GT.U32.AND P6, PT, R31, R62, PT ;  /* 0x0000003e1f00720c */ /* 0x000fe20003fc4070 */
[----:B------:R-:W-:Y:S02]  /*0cb0*/  @!P4 VIADD R33, R33, 0x1 ;  /* 0x000000012121c836 */ /* 0x000fe40000000000 */
[----:B------:R-:W-:Y:S01]  /*0cc0*/  @!P4 IMAD.IADD R53, R53, 0x1, -R31 ;  /* 0x000000013535c824 */ /* 0x000fe200078e0a1f */
[-C--:B------:R-:W-:Y:S01]  /*0cd0*/  ISETP.GE.U32.AND P4, PT, R49, R31.reuse, PT ;  /* 0x0000001f3100720c */ /* 0x080fe20003f86070 */
[----:B------:R-:W-:Y:S01]  /*0ce0*/  @P2 VIADD R23, R23, 0x1 ;  /* 0x0000000117172836 */ /* 0x000fe20000000000 */
[-C--:B------:R-:W-:Y:S01]  /*0cf0*/  ISETP.GE.U32.AND P2, PT, R43, R31.reuse, PT ;  /* 0x0000001f2b00720c */ /* 0x080fe20003f46070 */
[----:B------:R-:W-:Y:S01]  /*0d00*/  @P1 VIADD R21, R21, 0x1 ;  /* 0x0000000115151836 */ /* 0x000fe20000000000 */
[----:B------:R-:W-:Y:S01]  /*0d10*/  ISETP.GE.U32.AND P1, PT, R41, R31, PT ;  /* 0x0000001f2900720c */ /* 0x000fe20003f26070 */
[----:B------:R-:W-:-:S02]  /*0d20*/  @!P5 VIADD R4, R4, 0x1 ;  /* 0x000000010404d836 */ /* 0x000fc40000000000 */
[--C-:B------:R-:W-:Y:S01]  /*0d30*/  @!P5 IMAD.IADD R66, R66, 0x1, -R31.reuse ;  /* 0x000000014242d824 */ /* 0x100fe200078e0a1f */
[----:B------:R-:W-:Y:S01]  /*0d40*/  ISETP.GE.U32.AND P5, PT, R45, R31, PT ;  /* 0x0000001f2d00720c */ /* 0x000fe20003fa6070 */
[----:B------:R-:W-:Y:S02]  /*0d50*/  @!P3 VIADD R27, R27, 0x1 ;  /* 0x000000011b1bb836 */ /* 0x000fe40000000000 */
[--C-:B------:R-:W-:Y:S01]  /*0d60*/  @!P3 IMAD.IADD R51, R51, 0x1, -R31.reuse ;  /* 0x000000013333b824 */ /* 0x100fe200078e0a1f */
[----:B------:R-:W-:Y:S01]  /*0d70*/  IADD3 R25, P3, PT, R6, R25, RZ ;  /* 0x0000001906197210 */ /* 0x000fe20007f7e0ff */
[----:B------:R-:W-:Y:S02]  /*0d80*/  @!P6 VIADD R9, R9, 0x1 ;  /* 0x000000010909e836 */ /* 0x000fe40000000000 */
[----:B------:R-:W-:Y:S01]  /*0d90*/  @!P6 IMAD.IADD R62, R62, 0x1, -R31 ;  /* 0x000000013e3ee824 */ /* 0x000fe200078e0a1f */
[----:B------:R-:W-:Y:S01]  /*0da0*/  ISETP.GT.U32.AND P6, PT, R31, R64, PT ;  /* 0x000000401f00720c */ /* 0x000fe20003fc4070 */
[----:B------:R-:W-:Y:S01]  /*0db0*/  @P0 VIADD R19, R19, 0x1 ;  /* 0x0000000113130836 */ /* 0x000fe20000000000 */
[-C--:B------:R-:W-:Y:S01]  /*0dc0*/  ISETP.GE.U32.AND P0, PT, R39, R31.reuse, PT ;  /* 0x0000001f2700720c */ /* 0x080fe20003f06070 */
[----:B------:R-:W-:Y:S01]  /*0dd0*/  IMAD.X R6, RZ, RZ, R7, P3 ;  /* 0x000000ffff067224 */ /* 0x000fe200018e0607 */
[-C--:B------:R-:W-:Y:S01]  /*0de0*/  ISETP.GE.U32.AND P3, PT, R24, R31.reuse, PT ;  /* 0x0000001f1800720c */ /* 0x080fe20003f66070 */
[----:B------:R-:W-:Y:S01]  /*0df0*/  @P4 VIADD R15, R15, 0x1 ;  /* 0x000000010f0f4836 */ /* 0x000fe20000000000 */
[-C--:B------:R-:W-:Y:S01]  /*0e00*/  ISETP.GE.U32.AND P4, PT, R62, R31.reuse, PT ;  /* 0x0000001f3e00720c */ /* 0x080fe20003f86070 */
[----:B------:R-:W-:Y:S01]  /*0e10*/  @P2 VIADD R14, R14, 0x1 ;  /* 0x000000010e0e2836 */ /* 0x000fe20000000000 */
[-C--:B------:R-:W-:Y:S01]  /*0e20*/  ISETP.GE.U32.AND P2, PT, R37, R31.reuse, PT ;  /* 0x0000001f2500720c */ /* 0x080fe20003f46070 */
[----:B------:R-:W-:Y:S01]  /*0e30*/  @P1 VIADD R13, R13, 0x1 ;  /* 0x000000010d0d1836 */ /* 0x000fe20000000000 */
[-C--:B------:R-:W-:Y:S01]  /*0e40*/  ISETP.GE.U32.AND P1, PT, R68, R31.reuse, PT ;  /* 0x0000001f4400720c */ /* 0x080fe20003f26070 */
[----:B------:R-:W-:Y:S01]  /*0e50*/  @P5 VIADD R17, R17, 0x1 ;  /* 0x0000000111115836 */ /* 0x000fe20000000000 */
[C---:B--2---:R-:W-:Y:S01]  /*0e60*/  LEA R24, P5, R25.reuse, UR4, 0x2 ;  /* 0x0000000419187c11 */ /* 0x044fe2000f8a10ff */
[----:B------:R-:W-:Y:S01]  /*0e70*/  @!P6 IMAD.IADD R64, R64, 0x1, -R31 ;  /* 0x000000014040e824 */ /* 0x000fe200078e0a1f */
[----:B------:R-:W-:Y:S01]  /*0e80*/  SHF.R.U32.HI R62, RZ, 0x5, R59 ;  /* 0x00000005ff3e7819 */ /* 0x000fe2000001163b */
[----:B------:R-:W-:Y:S01]  /*0e90*/  @P0 VIADD R12, R12, 0x1 ;  /* 0x000000010c0c0836 */ /* 0x000fe20000000000 */
[----:B------:R-:W-:Y:S01]  /*0ea0*/  LEA.HI.X R25, R25, UR5, R6, 0x2, P5 ;  /* 0x0000000519197c11 */ /* 0x000fe2000a8f1406 */
[----:B------:R-:W-:Y:S01]  /*0eb0*/  @P3 VIADD R11, R11, 0x1 ;  /* 0x000000010b0b3836 */ /* 0x000fe20000000000 */
[-C--:B------:R-:W-:Y:S01]  /*0ec0*/  ISETP.GE.U32.AND P0, PT, R66, R31.reuse, PT ;  /* 0x0000001f4200720c */ /* 0x080fe20003f06070 */
[----:B------:R-:W-:Y:S01]  /*0ed0*/  @P4 VIADD R9, R9, 0x1 ;  /* 0x0000000109094836 */ /* 0x000fe20000000000 */
[-C--:B------:R-:W-:Y:S01]  /*0ee0*/  ISETP.GE.U32.AND P5, PT, R64, R31.reuse, PT ;  /* 0x0000001f4000720c */ /* 0x080fe20003fa6070 */
[----:B------:R-:W-:Y:S01]  /*0ef0*/  @P2 VIADD R8, R8, 0x1 ;  /* 0x0000000108082836 */ /* 0x000fe20000000000 */
[----:B------:R-:W-:Y:S01]  /*0f00*/  ISETP.GE.AND P3, PT, R46, RZ, PT ;  /* 0x000000ff2e00720c */ /* 0x000fe20003f66270 */
[----:B------:R-:W-:Y:S01]  /*0f10*/  @P1 VIADD R0, R0, 0x1 ;  /* 0x0000000100001836 */ /* 0x000fe20000000000 */
[-C--:B------:R-:W-:Y:S01]  /*0f20*/  ISETP.GE.U32.AND P4, PT, R51, R31.reuse, PT ;  /* 0x0000001f3300720c */ /* 0x080fe20003f86070 */
[----:B------:R-:W-:Y:S01]  /*0f30*/  @!P6 VIADD R2, R2, 0x1 ;  /* 0x000000010202e836 */ /* 0x000fe20000000000 */
[-C--:B------:R-:W-:Y:S01]  /*0f40*/  ISETP.GE.U32.AND P2, PT, R53, R31.reuse, PT ;  /* 0x0000001f3500720c */ /* 0x080fe20003f46070 */
[----:B------:R-:W0:Y:S01]  /*0f50*/  S2UR UR5, SR_CgaCtaId ;  /* 0x00000000000579c3 */ /* 0x000e220000008800 */
[----:B------:R-:W-:Y:S01]  /*0f60*/  ISETP.GE.AND P1, PT, R48, RZ, PT ;  /* 0x000000ff3000720c */ /* 0x000fe20003f26270 */
[----:B------:R-:W-:Y:S01]  /*0f70*/  UMOV UR4, 0x400 ;  /* 0x0000040000047882 */ /* 0x000fe20000000000 */
[-C--:B------:R-:W-:Y:S01]  /*0f80*/  ISETP.GE.U32.AND P6, PT, R47, R31.reuse, PT ;  /* 0x0000001f2f00720c */ /* 0x080fe20003fc6070 */
[----:B------:R-:W-:Y:S01]  /*0f90*/  @P0 VIADD R4, R4, 0x1 ;  /* 0x0000000104040836 */ /* 0x000fe20000000000 */
[----:B------:R-:W-:Y:S01]  /*0fa0*/  ISETP.GE.AND P0, PT, R50, RZ, PT ;  /* 0x000000ff3200720c */ /* 0x000fe20003f06270 */
[----:B------:R-:W-:Y:S01]  /*0fb0*/  @P5 VIADD R2, R2, 0x1 ;  /* 0x0000000102025836 */ /* 0x000fe20000000000 */
[----:B------:R-:W-:Y:S01]  /*0fc0*/  ISETP.GE.AND P5, PT, R56, RZ, PT ;  /* 0x000000ff3800720c */ /* 0x000fe20003fa6270 */
[----:B------:R-:W-:Y:S01]  /*0fd0*/  @!P3 IMAD.MOV R29, RZ, RZ, -R29 ;  /* 0x000000ffff1db224 */ /* 0x000fe200078e0a1d */
[----:B------:R-:W-:Y:S01]  /*0fe0*/  ISETP.GE.AND P3, PT, R38, RZ, PT ;  /* 0x000000ff2600720c */ /* 0x000fe20003f66270 */
[----:B------:R-:W-:Y:S01]  /*0ff0*/  @P4 VIADD R27, R27, 0x1 ;  /* 0x000000011b1b4836 */ /* 0x000fe20000000000 */
[----:B------:R-:W-:Y:S01]  /*1000*/  ISETP.GE.AND P4, PT, R54, RZ, PT ;  /* 0x000000ff3600720c */ /* 0x000fe20003f86270 */
[----:B------:R-:W-:Y:S01]  /*1010*/  @P2 VIADD R33, R33, 0x1 ;  /* 0x0000000121212836 */ /* 0x000fe20000000000 */
[----:B------:R-:W-:Y:S01]  /*1020*/  ISETP.GE.AND P2, PT, R52, RZ, PT ;  /* 0x000000ff3400720c */ /* 0x000fe20003f46270 */
[----:B------:R-:W-:Y:S01]  /*1030*/  @!P1 IMAD.MOV R35, RZ, RZ, -R35 ;  /* 0x000000ffff239224 */ /* 0x000fe200078e0a23 */
[----:B------:R-:W-:Y:S01]  /*1040*/  ISETP.GE.AND P1, PT, R40, RZ, PT ;  /* 0x000000ff2800720c */ /* 0x000fe20003f26270 */
[----:B------:R-:W-:Y:S01]  /*1050*/  @P6 VIADD R3, R3, 0x1 ;  /* 0x0000000103036836 */ /* 0x000fe20000000000 */
[----:B------:R-:W-:Y:S01]  /*1060*/  ISETP.GE.U32.AND P6, PT, R60, R31, PT ;  /* 0x0000001f3c00720c */ /* 0x000fe20003fc6070 */
[----:B------:R-:W-:Y:S01]  /*1070*/  @!P0 IMAD.MOV R23, RZ, RZ, -R23 ;  /* 0x000000ffff178224 */ /* 0x000fe200078e0a17 */
[----:B------:R-:W-:Y:S01]  /*1080*/  ISETP.GE.AND P0, PT, R28, RZ, PT ;  /* 0x000000ff1c00720c */ /* 0x000fe20003f06270 */
[----:B------:R-:W-:Y:S01]  /*1090*/  IMAD.MOV.U32 R7, RZ, RZ, R3 ;  /* 0x000000ffff077224 */ /* 0x000fe200078e0003 */
[----:B------:R-:W-:Y:S01]  /*10a0*/  LOP3.LUT R6, RZ, R5, RZ, 0x33, !PT ;  /* 0x00000005ff067212 */ /* 0x000fe200078e33ff */
[----:B------:R-:W1:Y:S01]  /*10b0*/  S2R R3, SR_LANEID ;  /* 0x0000000000037919 */ /* 0x000e620000000000 */
[----:B------:R-:W-:Y:S01]  /*10c0*/  @!P5 IMAD.MOV R21, RZ, RZ, -R21 ;  /* 0x000000ffff15d224 */ /* 0x000fe200078e0a15 */
[----:B------:R-:W-:Y:S01]  /*10d0*/  ISETP.GE.AND P5, PT, R30, RZ, PT ;  /* 0x000000ff1e00720c */ /* 0x000fe20003fa6270 */
        /* <DEDUP_REMOVED lines=8> */
[----:B------:R-:W-:Y:S01]  /*1160*/  @P6 VIADD R10, R10, 0x1 ;  /* 0x000000010a0a6836 */ /* 0x000fe20000000000 */
[----:B0-----:R-:W-:Y:S01]  /*1170*/  ULEA UR4, UR5, UR4, 0x18 ;  /* 0x0000000405047291 */ /* 0x001fe2000f8ec0ff */
        /* <DEDUP_REMOVED lines=11> */
[----:B------:R-:W-:-:S03]  /*1230*/  ISETP.GE.AND P3, PT, R42, RZ, PT ;  /* 0x000000ff2a00720c */ /* 0x000fc60003f66270 */
[----:B------:R-:W-:Y:S01]  /*1240*/  @!P0 IMAD.MOV R8, RZ, RZ, -R8 ;  /* 0x000000ffff088224 */ /* 0x000fe200078e0a08 */
[----:B------:R-:W-:Y:S01]  /*1250*/  ISETP.NE.AND P0, PT, R5, RZ, PT ;  /* 0x000000ff0500720c */ /* 0x000fe20003f05270 */
[----:B------:R-:W-:Y:S02]  /*1260*/  @!P5 IMAD.MOV R0, RZ, RZ, -R0 ;  /* 0x000000ffff00d224 */ /* 0x000fe400078e0a00 */
[----:B------:R-:W-:Y:S01]  /*1270*/  @!P4 IMAD.MOV R4, RZ, RZ, -R4 ;  /* 0x000000ffff04c224 */ /* 0x000fe200078e0a04 */
[----:B------:R-:W-:Y:S01]  /*1280*/  SEL R16, R6, R29, !P0 ;  /* 0x0000001d06107207 */ /* 0x000fe20004000000 */
[----:B-1----:R-:W-:Y:S01]  /*1290*/  IMAD R57, R62, 0x280, R3 ;  /* 0x000002803e397824 */ /* 0x002fe200078e0203 */
[C---:B------:R-:W-:Y:S01]  /*12a0*/  SEL R42, R6.reuse, R0, !P0 ;  /* 0x00000000062a7207 */ /* 0x040fe20004000000 */
[----:B------:R-:W-:Y:S01]  /*12b0*/  @!P2 IMAD.MOV R2, RZ, RZ, -R2 ;  /* 0x000000ffff02a224 */ /* 0x000fe200078e0a02 */
[C---:B------:R-:W-:Y:S01]  /*12c0*/  SEL R18, R6.reuse, R35, !P0 ;  /* 0x0000002306127207 */ /* 0x040fe20004000000 */
[----:B------:R-:W-:Y:S01]  /*12d0*/  @!P1 IMAD.MOV R27, RZ, RZ, -R27 ;  /* 0x000000ffff1b9224 */ /* 0x000fe200078e0a1b */
[----:B------:R-:W-:Y:S01]  /*12e0*/  LEA R57, R57, UR4, 0x2 ;  /* 0x0000000439397c11 */ /* 0x000fe2000f8e10ff */
[----:B------:R-:W-:Y:S01]  /*12f0*/  @!P3 IMAD.MOV R33, RZ, RZ, -R33 ;  /* 0x000000ffff21b224 */ /* 0x000fe200078e0a21 */
[----:B------:R-:W-:-:S02]  /*1300*/  SEL R20, R6, R23, !P0 ;  /* 0x0000001706147207 */ /* 0x000fc40004000000 */
[C---:B------:R-:W-:Y:S01]  /*1310*/  SEL R22, R6.reuse, R21, !P0 ;  /* 0x0000001506167207 */ /* 0x040fe20004000000 */
[----:B------:R-:W-:Y:S01]  /*1320*/  IMAD R56, R3, 0x4c, R57 ;  /* 0x0000004c03387824 */ /* 0x000fe200078e0239 */
[C---:B------:R-:W-:Y:S01]  /*1330*/  SEL R26, R6.reuse, R19, !P0 ;  /* 0x00000013061a7207 */ /* 0x040fe20004000000 */
[----:B------:R-:W-:Y:S01]  /*1340*/  STS [R57], R16 ;  /* 0x0000001039007388 */ /* 0x000fe20000000800 */
[C---:B------:R-:W-:Y:S02]  /*1350*/  SEL R28, R6.reuse, R17, !P0 ;  /* 0x00000011061c7207 */ /* 0x040fe40004000000 */
[C---:B------:R-:W-:Y:S01]  /*1360*/  SEL R30, R6.reuse, R7, !P0 ;  /* 0x00000007061e7207 */ /* 0x040fe20004000000 */
[----:B------:R-:W-:Y:S01]  /*1370*/  STS [R57+0x80], R18 ;  /* 0x0000801239007388 */ /* 0x000fe20000000800 */
[C---:B------:R-:W-:Y:S02]  /*1380*/  SEL R32, R6.reuse, R15, !P0 ;  /* 0x0000000f06207207 */ /* 0x040fe40004000000 */
[C---:B------:R-:W-:Y:S01]  /*1390*/  SEL R14, R6.reuse, R14, !P0 ;  /* 0x0000000e060e7207 */ /* 0x040fe20004000000 */
[----:B------:R-:W-:Y:S01]  /*13a0*/  STS [R57+0x100], R20 ;  /* 0x0001001439007388 */ /* 0x000fe20000000800 */
[----:B------:R-:W-:-:S02]  /*13b0*/  SEL R34, R6, R13, !P0 ;  /* 0x0000000d06227207 */ /* 0x000fc40004000000 */
[C---:B------:R-:W-:Y:S01]  /*13c0*/  SEL R12, R6.reuse, R12, !P0 ;  /* 0x0000000c060c7207 */ /* 0x040fe20004000000 */
[----:B------:R-:W-:Y:S01]  /*13d0*/  STS [R57+0x180], R22 ;  /* 0x0001801639007388 */ /* 0x000fe20000000800 */
        /* <DEDUP_REMOVED lines=10> */
[----:B------:R-:W-:Y:S01]  /*1480*/  SEL R0, R6, R33, !P0 ;  /* 0x0000002106007207 */ /* 0x000fe20004000000 */
[----:B------:R-:W-:Y:S04]  /*1490*/  STS [R57+0x380], R32 ;  /* 0x0003802039007388 */ /* 0x000fe80000000800 */
        /* <DEDUP_REMOVED lines=9> */
[----:B------:R0:W-:Y:S04]  /*1530*/  STS [R57+0x880], R2 ;  /* 0x0008800239007388 */ /* 0x0001e80000000800 */
[----:B------:R-:W-:Y:S04]  /*1540*/  STS [R57+0x900], R46 ;  /* 0x0009002e39007388 */ /* 0x000fe80000000800 */
[----:B------:R1:W-:Y:S01]  /*1550*/  STS [R57+0x980], R0 ;  /* 0x0009800039007388 */ /* 0x0003e20000000800 */
[----:B------:R-:W-:-:S03]  /*1560*/  NOP ;  /* 0x0000000000007918 */ /* 0x000fc60000000000 */
[----:B------:R-:W2:Y:S04]  /*1570*/  LDS.128 R4, [R56] ;  /* 0x0000000038047984 */ /* 0x000ea80000000c00 */
[----:B------:R-:W3:Y:S04]  /*1580*/  LDS.128 R8, [R56+0x10] ;  /* 0x0000100038087984 */ /* 0x000ee80000000c00 */
[----:B------:R-:W4:Y:S04]  /*1590*/  LDS.128 R12, [R56+0x20] ;  /* 0x00002000380c7984 */ /* 0x000f280000000c00 */
[----:B------:R-:W2:Y:S04]  /*15a0*/  LDS.128 R16, [R56+0x30] ;  /* 0x0000300038107984 */ /* 0x000ea80000000c00 */
[----:B------:R-:W2:Y:S01]  /*15b0*/  LDS.128 R20, [R56+0x40] ;  /* 0x0000400038147984 */ /* 0x000ea20000000c00 */
[----:B------:R-:W-:Y:S06]  /*15c0*/  BAR.SYNC.DEFER_BLOCKING 0x0 ;  /* 0x0000000000007b1d */ /* 0x000fec0000010000 */
[----:B0-----:R-:W5:Y:S04]  /*15d0*/  LD.E.STRONG.SM R2, desc[UR8][R24.64] ;  /* 0x0000000818027980 */ /* 0x001f68000c10b900 */
[----:B------:R-:W3:Y:S04]  /*15e0*/  LD.E.STRONG.SM R26, desc[UR8][R24.64+0x80] ;  /* 0x00008008181a7980 */ /* 0x000ee8000c10b900 */
[----:B-1----:R-:W4:Y:S04]  /*15f0*/  LD.E.STRONG.SM R0, desc[UR8][R24.64+0x100] ;  /* 0x0001000818007980 */ /* 0x002f28000c10b900 */
[----:B------:R-:W2:Y:S04]  /*1600*/  LD.E.STRONG.SM R28, desc[UR8][R24.64+0x180] ;  /* 0x00018008181c7980 */ /* 0x000ea8000c10b900 */
        /* <DEDUP_REMOVED lines=15> */
[----:B------:R-:W2:Y:S01]  /*1700*/  LD.E.STRONG.SM R66, desc[UR8][R24.64+0x980] ;  /* 0x0009800818427980 */ /* 0x000ea2000c10b900 */
[----:B------:R-:W-:Y:S03]  /*1710*/  BSSY.RECONVERGENT B0, `(.L_x_781) ;  /* 0x0000329000007945 */ /* 0x000fe60003800200 */
[----:B-----5:R0:W-:Y:S04]  /*1720*/  STS [R57], R2 ;  /* 0x0000000239007388 */ /* 0x0201e80000000800 */
[----:B---3--:R1:W-:Y:S04]  /*1730*/  STS [R57+0x80], R26 ;  /* 0x0000801a39007388 */ /* 0x0083e80000000800 */
[----:B----4-:R1:W-:Y:S01]  /*1740*/  STS [R57+0x100], R0 ;  /* 0x0001000039007388 */ /* 0x0103e20000000800 */
[----:B0-----:R-:W-:-:S03]  /*1750*/  IMAD.MOV.U32 R2, RZ, RZ, R58 ;  /* 0x000000ffff027224 */ /* 0x001fc600078e003a */
[----:B--2---:R1:W-:Y:S02]  /*1760*/  STS [R57+0x180], R28 ;  /* 0x0001801c39007388 */ /* 0x0043e40000000800 */
[----:B------:R-:W-:Y:S02]  /*1770*/  ISETP.NE.AND P0, PT, R2, RZ, PT ;  /* 0x000000ff0200720c */ /* 0x000fe40003f05270 */
[----:B------:R1:W-:Y:S04]  /*1780*/  STS [R57+0x200], R30 ;  /* 0x0002001e39007388 */ /* 0x0003e80000000800 */
        /* <DEDUP_REMOVED lines=14> */
[----:B------:R1:W-:Y:S01]  /*1870*/  STS [R57+0x980], R66 ;  /* 0x0009804239007388 */ /* 0x0003e20000000800 */
[----:B------:R-:W-:-:S03]  /*1880*/  NOP ;  /* 0x0000000000007918 */ /* 0x000fc60000000000 */
[----:B------:R1:W0:Y:S04]  /*1890*/  LDS.128 R24, [R56] ;  /* 0x0000000038187984 */ /* 0x0002280000000c00 */
[----:B------:R1:W2:Y:S04]  /*18a0*/  LDS.128 R28, [R56+0x10] ;  /* 0x00001000381c7984 */ /* 0x0002a80000000c00 */
[----:B------:R1:W3:Y:S04]  /*18b0*/  LDS.128 R32, [R56+0x20] ;  /* 0x0000200038207984 */ /* 0x0002e80000000c00 */
[----:B------:R1:W4:Y:S04]  /*18c0*/  LDS.128 R36, [R56+0x30] ;  /* 0x0000300038247984 */ /* 0x0003280000000c00 */
[----:B------:R1:W0:Y:S01]  /*18d0*/  LDS.128 R40, [R56+0x40] ;  /* 0x0000400038287984 */ /* 0x0002220000000c00 */
[----:B------:R-:W-:Y:S06]  /*18e0*/  BAR.SYNC.DEFER_BLOCKING 0x0 ;  /* 0x0000000000007b1d */ /* 0x000fec0000010000 */
[----:B------:R-:W-:Y:S05]  /*18f0*/  @P0 BRA `(.L_x_782) ;  /* 0x0000001000700947 */ /* 0x000fea0003800000 */
[----:B------:R-:W-:Y:S02]  /*1900*/  ISETP.NE.AND P5, PT, R5, R6, PT ;  /* 0x000000060500720c */ /* 0x000fe40003fa5270 */
[C---:B------:R-:W-:Y:S02]  /*1910*/  LEA R2, R59.reuse, UR4, 0x2 ;  /* 0x000000043b027c11 */ /* 0x040fe4000f8e10ff */
[----:B------:R-:W-:Y:S02]  /*1920*/  ISETP.NE.OR P0, PT, R4, R5, P5 ;  /* 0x000000050400720c */ /* 0x000fe40002f05670 */
[----:B------:R-:W-:Y:S01]  /*1930*/  ISETP.NE.AND P1, PT, R59, RZ, PT ;  /* 0x000000ff3b00720c */ /* 0x000fe20003f25270 */
[----:B------:R-:W-:Y:S01]  /*1940*/  STS [R2+0x3fc], R23 ;  /* 0x0003fc1702007388 */ /* 0x000fe20000000800 */
[----:B------:R-:W-:Y:S01]  /*1950*/  BAR.SYNC.DEFER_BLOCKING 0x0 ;  /* 0x0000000000007b1d */ /* 0x000fe20000010000 */
[----:B------:R-:W-:Y:S02]  /*1960*/  ISETP.NE.OR P0, PT, R6, R7, P0 ;  /* 0x000000070600720c */ /* 0x000fe40000705670 */
[----:B------:R-:W-:-:S02]  /*1970*/  ISETP.NE.AND P2, PT, R4, R5, PT ;  /* 0x000000050400720c */ /* 0x000fc40003f45270 */
[----:B------:R-:W-:Y:S02]  /*1980*/  ISETP.NE.OR P0, PT, R7, R8, P0 ;  /* 0x000000080700720c */ /* 0x000fe40000705670 */
[----:B01----:R-:W-:Y:S02]  /*1990*/  SEL R44, R24, RZ, !P2 ;  /* 0x000000ff182c7207 */ /* 0x003fe40005000000 */
[----:B------:R-:W-:Y:S02]  /*19a0*/  ISETP.NE.OR P0, PT, R8, R9, P0 ;  /* 0x000000090800720c */ /* 0x000fe40000705670 */
[----:B------:R-:W-:Y:S01]  /*19b0*/  LOP3.LUT R0, R0, 0xffffdfff, RZ, 0xc0, !PT ;  /* 0xffffdfff00007812 */ /* 0x000fe200078ec0ff */
[----:B------:R-:W-:Y:S01]  /*19c0*/  IMAD.IADD R44, R25, 0x1, R44 ;  /* 0x00000001192c7824 */ /* 0x000fe200078e022c */
[----:B------:R-:W-:Y:S02]  /*19d0*/  ISETP.NE.OR P0, PT, R9, R10, P0 ;  /* 0x0000000a0900720c */ /* 0x000fe40000705670 */
[----:B------:R-:W-:-:S02]  /*19e0*/  ISETP.NE.AND P4, PT, R18, R19, PT ;  /* 0x000000131200720c */ /* 0x000fc40003f85270 */
[----:B------:R-:W-:Y:S02]  /*19f0*/  ISETP.NE.OR P0, PT, R10, R11, P0 ;  /* 0x0000000b0a00720c */ /* 0x000fe40000705670 */
[----:B------:R-:W-:Y:S02]  /*1a00*/  @P2 LOP3.LUT R0, R0, 0x2000, RZ, 0xfc, !PT ;  /* 0x0000200000002812 */ /* 0x000fe400078efcff */
[----:B------:R-:W-:Y:S02]  /*1a10*/  ISETP.NE.OR P0, PT, R11, R12, P0 ;  /* 0x0000000c0b00720c */ /* 0x000fe40000705670 */
[----:B------:R-:W-:Y:S01]  /*1a20*/  ISETP.NE.AND P2, PT, R6, R7, PT ;  /* 0x000000070600720c */ /* 0x000fe20003f45270 */
[----:B------:R0:W1:Y:S01]  /*1a30*/  @P1 LDS R45, [R2+0x3f8] ;  /* 0x0003f800022d1984 */ /* 0x0000620000000800 */
[----:B------:R-:W-:Y:S02]  /*1a40*/  ISETP.NE.OR P0, PT, R12, R13, P0 ;  /* 0x0000000d0c00720c */ /* 0x000fe40000705670 */
[----:B------:R-:W-:-:S02]  /*1a50*/  SEL R5, R44, RZ, !P5 ;  /* 0x000000ff2c057207 */ /* 0x000fc40006800000 */
[----:B------:R-:W-:Y:S02]  /*1a60*/  ISETP.NE.OR P0, PT, R13, R14, P0 ;  /* 0x0000000e0d00720c */ /* 0x000fe40000705670 */
[----:B------:R-:W-:Y:S01]  /*1a70*/  LOP3.LUT R0, R0, 0xffffefff, RZ, 0xc0, !PT ;  /* 0xffffefff00007812 */ /* 0x000fe200078ec0ff */
[----:B------:R-:W-:Y:S01]  /*1a80*/  IMAD.IADD R5, R26, 0x1, R5 ;  /* 0x000000011a057824 */ /* 0x000fe200078e0205 */
[----:B------:R-:W-:Y:S02]  /*1a90*/  ISETP.NE.OR P0, PT, R14, R15, P0 ;  /* 0x0000000f0e00720c */ /* 0x000fe40000705670 */
[----:B------:R-:W-:Y:S02]  /*1aa0*/  ISETP.NE.AND P3, PT, R19, R20, PT ;  /* 0x000000141300720c */ /* 0x000fe40003f65270 */
[----:B------:R-:W-:Y:S02]  /*1ab0*/  ISETP.NE.OR P0, PT, R15, R16, P0 ;  /* 0x000000100f00720c */ /* 0x000fe40000705670 */
[----:B------:R-:W-:-:S02]  /*1ac0*/  @P2 LOP3.LUT R0, R0, 0x1000, RZ, 0xfc, !PT ;  /* 0x0000100000002812 */ /* 0x000fc400078efcff */
[----:B------:R-:W-:Y:S02]  /*1ad0*/  ISETP.NE.OR P0, PT, R16, R17, P0 ;  /* 0x000000111000720c */ /* 0x000fe40000705670 */
[----:B0-----:R-:W-:Y:S02]  /*1ae0*/  SEL R2, R5, RZ, !P2 ;  /* 0x000000ff05027207 */ /* 0x001fe40005000000 */
[----:B------:R-:W-:Y:S02]  /*1af0*/  ISETP.NE.OR P0, PT, R17, R18, P0 ;  /* 0x000000121100720c */ /* 0x000fe40000705670 */
[----:B------:R-:W-:Y:S01]  /*1b00*/  ISETP.NE.AND P2, PT, R7, R8, PT ;  /* 0x000000080700720c */ /* 0x000fe20003f45270 */
[----:B------:R-:W-:Y:S01]  /*1b10*/  IMAD.IADD R2, R27, 0x1, R2 ;  /* 0x000000011b027824 */ /* 0x000fe200078e0202 */
[----:B------:R-:W-:Y:S02]  /*1b20*/  ISETP.NE.OR P0, PT, R18, R19, P0 ;  /* 0x000000131200720c */ /* 0x000fe40000705670 */
[----:B------:R-:W-:-:S02]  /*1b30*/  LOP3.LUT R0, R0, 0xfffff7ff, RZ, 0xc0, !PT ;  /* 0xfffff7ff00007812 */ /* 0x000fc400078ec0ff */
[----:B------:R-:W-:Y:S02]  /*1b40*/  ISETP.NE.OR P0, PT, R19, R20, P0 ;  /* 0x000000141300720c */ /* 0x000fe40000705670 */
[----:B------:R-:W-:Y:S01]  /*1b50*/  SEL R5, R2, RZ, !P2 ;  /* 0x000000ff02057207 */ /* 0x000fe20005000000 */
[----:B------:R-:W-:Y:S01]  /*1b60*/  IMAD.MOV.U32 R2, RZ, RZ, 0x1 ;  /* 0x00000001ff027424 */ /* 0x000fe200078e00ff */
[----:B------:R-:W-:Y:S02]  /*1b70*/  ISETP.NE.OR P0, PT, R20, R21, P0 ;  /* 0x000000151400720c */ /* 0x000fe40000705670 */
[----:B------:R-:W-:Y:S01]  /*1b80*/  P2R R44, PR, RZ, 0x20 ;  /* 0x00000020ff2c7803 */ /* 0x000fe20000000000 */
[----:B--2---:R-:W-:Y:S01]  /*1b90*/  IMAD.IADD R6, R28, 0x1, R5 ;  /* 0x000000011c067824 */ /* 0x004fe200078e0205 */
[----:B------:R-:W-:Y:S02]  /*1ba0*/  ISETP.NE.OR P0, PT, R21, R22, P0 ;  /* 0x000000161500720c */ /* 0x000fe40000705670 */
[----:B------:R-:W-:-:S02]  /*1bb0*/  @P2 LOP3.LUT R0, R0, 0x800, RZ, 0xfc, !PT ;  /* 0x0000080000002812 */ /* 0x000fc400078efcff */
[----:B------:R-:W-:Y:S02]  /*1bc0*/  ISETP.NE.OR P0, PT, R22, R23, P0 ;  /* 0x000000171600720c */ /* 0x000fe40000705670 */
[----:B------:R-:W-:Y:S02]  /*1bd0*/  ISETP.NE.AND P2, PT, R8, R9, PT ;  /* 0x000000090800720c */ /* 0x000fe40003f45270 */
[----:B------:R-:W-:Y:S02]  /*1be0*/  SEL R5, RZ, 0x1, !P0 ;  /* 0x00000001ff057807 */ /* 0x000fe40004000000 */
[----:B-1----:R-:W-:Y:S02]  /*1bf0*/  @P1 ISETP.NE.AND P0, PT, R45, R4, PT ;  /* 0x000000042d00120c */ /* 0x002fe40003f05270 */
[----:B------:R-:W-:Y:S02]  /*1c00*/  LOP3.LUT R0, R0, 0xfffffbff, RZ, 0xc0, !PT ;  /* 0xfffffbff00007812 */ /* 0x000fe400078ec0ff */
[----:B------:R-:W-:-:S02]  /*1c10*/  @P1 SEL R2, RZ, 0x1, !P0 ;  /* 0x00000001ff021807 */ /* 0x000fc40004000000 */
[----:B------:R-:W-:Y:S02]  /*1c20*/  ISETP.NE.AND P1, PT, R9, R10, PT ;  /* 0x0000000a0900720c */ /* 0x000fe40003f25270 */
[----:B------:R-:W-:Y:S02]  /*1c30*/  SEL R6, R6, RZ, !P2 ;  /* 0x000000ff06067207 */ /* 0x000fe40005000000 */
[----:B------:R-:W-:Y:S02]  /*1c40*/  @P2 LOP3.LUT R0, R0, 0x400, RZ, 0xfc, !PT ;  /* 0x0000040000002812 */ /* 0x000fe400078efcff */
[----:B------:R-:W-:Y:S01]  /*1c50*/  ISETP.NE.AND P0, PT, R10, R11, PT ;  /* 0x0000000b0a00720c */ /* 0x000fe20003f05270 */
[----:B------:R-:W-:Y:S01]  /*1c60*/  IMAD.IADD R6, R29, 0x1, R6 ;  /* 0x000000011d067824 */ /* 0x000fe200078e0206 */
[----:B------:R-:W-:Y:S02]  /*1c70*/  LOP3.LUT R0, R0, 0xfffffdff, RZ, 0xc0, !PT ;  /* 0xfffffdff00007812 */ /* 0x000fe400078ec0ff */
[----:B------:R-:W-:-:S02]  /*1c80*/  ISETP.NE.AND P2, PT, R20, R21, PT ;  /* 0x000000151400720c */ /* 0x000fc40003f45270 */
[----:B------:R-:W-:Y:S02]  /*1c90*/  SEL R7, R6, RZ, !P1 ;  /* 0x000000ff06077207 */ /* 0x000fe40004800000 */
[----:B------:R-:W-:Y:S02]  /*1ca0*/  @P1 LOP3.LUT R0, R0, 0x200, RZ, 0xfc, !PT ;  /* 0x0000020000001812 */ /* 0x000fe400078efcff */
[----:B------:R-:W-:Y:S01]  /*1cb0*/  ISETP.NE.AND P1, PT, R22, R23, PT ;  /* 0x000000171600720c */ /* 0x000fe20003f25270 */
[----:B------:R-:W-:Y:S01]  /*1cc0*/  IMAD.IADD R7, R30, 0x1, R7 ;  /* 0x000000011e077824 */ /* 0x000fe200078e0207 */
[----:B------:R-:W-:Y:S02]  /*1cd0*/  LOP3.LUT R0, R0, 0xfffffeff, RZ, 0xc0, !PT ;  /* 0xfffffeff00007812 */ /* 0x000fe400078ec0ff */
[----:B------:R-:W-:Y:S02]  /*1ce0*/  LOP3.LUT P6, R5, R2, RZ, R5, 0xfa, !PT ;  /* 0x000000ff02057212 */ /* 0x000fe400078cfa05 */
[----:B------:R-:W-:-:S02]  /*1cf0*/  @P0 LOP3.LUT R0, R0, 0x100, RZ, 0xfc, !PT ;  /* 0x0000010000000812 */ /* 0x000fc400078efcff */
[----:B------:R-:W-:Y:S02]  /*1d00*/  SEL R4, R7, RZ, !P0 ;  /* 0x000000ff07047207 */ /* 0x000fe40004000000 */
[----:B------:R-:W-:Y:S02]  /*1d10*/  ISETP.NE.AND P0, PT, R11, R12, PT ;  /* 0x0000000c0b00720c */ /* 0x000fe40003f05270 */
[----:B------:R-:W-:Y:S01]  /*1d20*/  LOP3.LUT R0, R0, 0xffffff7f, RZ, 0xc0, !PT ;  /* 0xffffff7f00007812 */ /* 0x000fe200078ec0ff */
[----:B------:R-:W-:-:S05]  /*1d30*/  IMAD.IADD R4, R31, 0x1, R4 ;  /* 0x000000011f047824 */ /* 0x000fca00078e0204 */
[----:B------:R-:W-:-:S05]  /*1d40*/  SEL R7, R4, RZ, !P0 ;  /* 0x000000ff04077207 */ /* 0x000fca0004000000 */
[----:B------:R-:W-:Y:S01]  /*1d50*/  @P0 LOP3.LUT R0, R0, 0x80, RZ, 0xfc, !PT ;  /* 0x0000008000000812 */ /* 0x000fe200078efcff */
[----:B---3--:R-:W-:Y:S01]  /*1d60*/  IMAD.IADD R7, R32, 0x1, R7 ;  /* 0x0000000120077824 */ /* 0x008fe200078e0207 */
[----:B------:R-:W-:Y:S02]  /*1d70*/  ISETP.NE.AND P0, PT, R12, R13, PT ;  /* 0x0000000d0c00720c */ /* 0x000fe40003f05270 */
[----:B------:R-:W-:Y:S02]  /*1d80*/  LOP3.LUT R0, R0, 0xffffffbf, RZ, 0xc0, !PT ;  /* 0xffffffbf00007812 */ /* 0x000fe400078ec0ff */
[----:B------:R-:W-:-:S05]  /*1d90*/  SEL R4, R7, RZ, !P0 ;  /* 0x000000ff07047207 */ /* 0x000fca0004000000 */
[----:B------:R-:W-:-:S04]  /*1da0*/  IMAD.IADD R4, R33, 0x1, R4 ;  /* 0x0000000121047824 */ /* 0x000fc800078e0204 */
[----:B------:R-:W-:Y:S02]  /*1db0*/  @P0 LOP3.LUT R0, R0, 0x40, RZ, 0xfc, !PT ;  /* 0x0000004000000812 */ /* 0x000fe400078efcff */
        /* <DEDUP_REMOVED lines=13> */
[----:B----4-:R-:W-:-:S04]  /*1e90*/  IMAD.IADD R7, R36, 0x1, R7 ;  /* 0x0000000124077824 */ /* 0x010fc800078e0207 */
        /* <DEDUP_REMOVED lines=8> */
[----:B------:R-:W-:Y:S02]  /*1f20*/  SEL R7, R4, RZ, !P0 ;  /* 0x000000ff04077207 */ /* 0x000fe40004000000 */
[----:B------:R-:W-:-:S03]  /*1f30*/  P2R R18, PR, RZ, 0x10 ;  /* 0x00000010ff127803 */ /* 0x000fc60000000000 */
[----:B------:R-:W-:-:S04]  /*1f40*/  IMAD.IADD R7, R38, 0x1, R7 ;  /* 0x0000000126077824 */ /* 0x000fc800078e0207 */
[----:B------:R-:W-:Y:S02]  /*1f50*/  @P0 LOP3.LUT R0, R0, 0x2, RZ, 0xfc, !PT ;  /* 0x0000000200000812 */ /* 0x000fe400078efcff */
[----:B------:R-:W-:Y:S02]  /*1f60*/  SEL R4, R7, RZ, !P4 ;  /* 0x000000ff07047207 */ /* 0x000fe40006000000 */
[----:B------:R-:W-:Y:S02]  /*1f70*/  ISETP.NE.AND P0, PT, R21, R22, PT ;  /* 0x000000161500720c */ /* 0x000fe40003f05270 */
[C---:B------:R-:W-:Y:S01]  /*1f80*/  LOP3.LUT P5, RZ, R0.reuse, 0x2000, RZ, 0xc0, !PT ;  /* 0x0000200000ff7812 */ /* 0x040fe200078ac0ff */
[----:B------:R-:W-:Y:S01]  /*1f90*/  IMAD.IADD R4, R39, 0x1, R4 ;  /* 0x0000000127047824 */ /* 0x000fe200078e0204 */
[----:B------:R-:W-:Y:S02]  /*1fa0*/  LOP3.LUT P4, RZ, R0, 0x8, RZ, 0xc0, !PT ;  /* 0x0000000800ff7812 */ /* 0x000fe4000788c0ff */
[----:B------:R-:W-:-:S02]  /*1fb0*/  P2R R54, PR, RZ, 0x20 ;  /* 0x00000020ff367803 */ /* 0x000fc40000000000 */
[----:B------:R-:W-:Y:S02]  /*1fc0*/  SEL R7, R4, RZ, !P3 ;  /* 0x000000ff04077207 */ /* 0x000fe40005800000 */
[----:B------:R-:W-:Y:S02]  /*1fd0*/  ISETP.GE.U32.AND P5, PT, R59, 0x20, PT ;  /* 0x000000203b00780c */ /* 0x000fe40003fa6070 */
[----:B------:R-:W-:Y:S01]  /*1fe0*/  P2R R45, PR, RZ, 0x10 ;  /* 0x00000010ff2d7803 */ /* 0x000fe20000000000 */
[----:B------:R-:W-:Y:S01]  /*1ff0*/  IMAD.IADD R7, R40, 0x1, R7 ;  /* 0x0000000128077824 */ /* 0x000fe200078e0207 */
[----:B------:R-:W-:-:S04]  /*2000*/  LOP3.LUT P4, RZ, R0, 0x10, RZ, 0xc0, !PT ;  /* 0x0000001000ff7812 */ /* 0x000fc8000788c0ff */
[----:B------:R-:W-:Y:S02]  /*2010*/  SEL R4, R7, RZ, !P2 ;  /* 0x000000ff07047207 */ /* 0x000fe40005000000 */
[----:B------:R-:W-:Y:S02]  /*2020*/  P2R R46, PR, RZ, 0x10 ;  /* 0x00000010ff2e7803 */ /* 0x000fe40000000000 */
[----:B------:R-:W-:Y:S01]  /*2030*/  LOP3.LUT P4, RZ, R0, 0x20, RZ, 0xc0, !PT ;  /* 0x0000002000ff7812 */ /* 0x000fe2000788c0ff */
[----:B------:R-:W-:-:S03]  /*2040*/  IMAD.IADD R4, R41, 0x1, R4 ;  /* 0x0000000129047824 */ /* 0x000fc600078e0204 */
[----:B------:R-:W-:Y:S02]  /*2050*/  P2R R47, PR, RZ, 0x10 ;  /* 0x00000010ff2f7803 */ /* 0x000fe40000000000 */
[----:B------:R-:W-:Y:S02]  /*2060*/  SEL R7, R4, RZ, !P0 ;  /* 0x000000ff04077207 */ /* 0x000fe40004000000 */
[----:B------:R-:W-:-:S03]  /*2070*/  LOP3.LUT P4, RZ, R0, 0x40, RZ, 0xc0, !PT ;  /* 0x0000004000ff7812 */ /* 0x000fc6000788c0ff */
[----:B------:R-:W-:Y:S01]  /*2080*/  IMAD.IADD R7, R42, 0x1, R7 ;  /* 0x000000012a077824 */ /* 0x000fe200078e0207 */
[----:B------:R-:W-:Y:S02]  /*2090*/  P2R R48, PR, RZ, 0x10 ;  /* 0x00000010ff307803 */ /* 0x000fe40000000000 */
[C---:B------:R-:W-:Y:S02]  /*20a0*/  LOP3.LUT P4, RZ, R0.reuse, 0x80, RZ, 0xc0, !PT ;  /* 0x0000008000ff7812 */ /* 0x040fe4000788c0ff */
[----:B------:R-:W-:Y:S02]  /*20b0*/  SEL R4, R7, RZ, !P1 ;  /* 0x000000ff07047207 */ /* 0x000fe40004800000 */
[----:B------:R-:W-:Y:S02]  /*20c0*/  P2R R49, PR, RZ, 0x10 ;  /* 0x00000010ff317803 */ /* 0x000fe40000000000 */
[----:B------:R-:W-:Y:S01]  /*20d0*/  LOP3.LUT P4, RZ, R0, 0x100, RZ, 0xc0, !PT ;  /* 0x0000010000ff7812 */ /* 0x000fe2000788c0ff */
[----:B------:R-:W-:-:S03]  /*20e0*/  IMAD.IADD R4, R43, 0x1, R4 ;  /* 0x000000012b047824 */ /* 0x000fc600078e0204 */
[----:B------:R-:W-:Y:S02]  /*20f0*/  P2R R50, PR, RZ, 0x10 ;  /* 0x00000010ff327803 */ /* 0x000fe40000000000 */
[----:B------:R-:W0:Y:S01]  /*2100*/  SHFL.UP PT, R6, R4, 0x1, RZ ;  /* 0x0420000004067989 */ /* 0x000e2200000e00ff */
[----:B------:R-:W-:-:S04]  /*2110*/  LOP3.LUT P4, RZ, R0, 0x200, RZ, 0xc0, !PT ;  /* 0x0000020000ff7812 */ /* 0x000fc8000788c0ff */
[----:B------:R-:W-:Y:S02]  /*2120*/  P2R R51, PR, RZ, 0x10 ;  /* 0x00000010ff337803 */ /* 0x000fe40000000000 */
[----:B------:R-:W-:-:S04]  /*2130*/  LOP3.LUT P4, RZ, R0, 0x400, RZ, 0xc0, !PT ;  /* 0x0000040000ff7812 */ /* 0x000fc8000788c0ff */
[----:B------:R-:W-:Y:S02]  /*2140*/  P2R R52, PR, RZ, 0x10 ;  /* 0x00000010ff347803 */ /* 0x000fe40000000000 */
[----:B------:R-:W-:-:S04]  /*2150*/  LOP3.LUT P4, RZ, R0, 0x800, RZ, 0xc0, !PT ;  /* 0x0000080000ff7812 */ /* 0x000fc8000788c0ff */
[----:B------:R-:W-:Y:S02]  /*2160*/  P2R R53, PR, RZ, 0x10 ;  /* 0x00000010ff357803 */ /* 0x000fe40000000000 */
[----:B------:R-:W-:Y:S02]  /*2170*/  LOP3.LUT P4, RZ, R0, 0x1000, RZ, 0xc0, !PT ;  /* 0x0000100000ff7812 */ /* 0x000fe4000788c0ff */
[----:B0-----:R-:W-:Y:S02]  /*2180*/  SEL R7, R6, RZ, !P6 ;  /* 0x000000ff06077207 */ /* 0x001fe40007000000 */
[----:B------:R-:W0:Y:S01]  /*2190*/  SHFL.UP PT, R6, R5, 0x1, RZ ;  /* 0x0420000005067989 */ /* 0x000e2200000e00ff */
[----:B------:R-:W-:-:S04]  /*21a0*/  ISETP.GE.AND P6, PT, R3, 0x1, PT ;  /* 0x000000010300780c */ /* 0x000fc80003fc6270 */
[----:B------:R-:W-:-:S05]  /*21b0*/  SEL R7, R7, RZ, P6 ;  /* 0x000000ff07077207 */ /* 0x000fca0003000000 */
[----:B------:R-:W-:-:S05]  /*21c0*/  IMAD.IADD R7, R4, 0x1, R7 ;  /* 0x0000000104077824 */ /* 0x000fca00078e0207 */
[----:B------:R-:W1:Y:S01]  /*21d0*/  SHFL.UP PT, R8, R7, 0x2, RZ ;  /* 0x0440000007087989 */ /* 0x000e6200000e00ff */
[----:B0-----:R-:W-:-:S04]  /*21e0*/  SEL R6, R6, RZ, P6 ;  /* 0x000000ff06067207 */ /* 0x001fc80003000000 */
[----:B------:R-:W-:-:S05]  /*21f0*/  LOP3.LUT P6, R6, R6, RZ, R5, 0xfa, !PT ;  /* 0x000000ff06067212 */ /* 0x000fca00078cfa05 */
[----:B------:R-:W0:Y:S01]  /*2200*/  SHFL.UP PT, R4, R6, 0x2, RZ ;  /* 0x0440000006047989 */ /* 0x000e2200000e00ff */
[----:B-1----:R-:W-:Y:S02]  /*2210*/  SEL R8, R8, RZ, !P6 ;  /* 0x000000ff08087207 */ /* 0x002fe40007000000 */
[----:B------:R-:W-:-:S04]  /*2220*/  ISETP.GE.AND P6, PT, R3, 0x2, PT ;  /* 0x000000020300780c */ /* 0x000fc80003fc6270 */
[----:B------:R-:W-:-:S05]  /*2230*/  SEL R8, R8, RZ, P6 ;  /* 0x000000ff08087207 */ /* 0x000fca0003000000 */
[----:B------:R-:W-:Y:S01]  /*2240*/  IMAD.IADD R8, R7, 0x1, R8 ;  /* 0x0000000107087824 */ /* 0x000fe200078e0208 */
[----:B0-----:R-:W-:-:S04]  /*2250*/  SEL R5, R4, RZ, P6 ;  /* 0x000000ff04057207 */ /* 0x001fc80003000000 */
[----:B------:R-:W0:Y:S01]  /*2260*/  SHFL.UP PT, R4, R8, 0x4, RZ ;  /* 0x0480000008047989 */ /* 0x000e2200000e00ff */
[----:B------:R-:W-:-:S04]  /*2270*/  LOP3.LUT P6, R5, R5, RZ, R6, 0xfa, !PT ;  /* 0x000000ff05057212 */ /* 0x000fc800078cfa06 */
[----:B0-----:R-:W-:Y:S02]  /*2280*/  SEL R9, R4, RZ, !P6 ;  /* 0x000000ff04097207 */ /* 0x001fe40007000000 */
[----:B------:R-:W-:Y:S01]  /*2290*/  ISETP.GE.AND P6, PT, R3, 0x4, PT ;  /* 0x000000040300780c */ /* 0x000fe20003fc6270 */
[----:B------:R-:W0:Y:S03]  /*22a0*/  SHFL.UP PT, R4, R5, 0x4, RZ ;  /* 0x0480000005047989 */ /* 0x000e2600000e00ff */
[----:B------:R-:W-:-:S05]  /*22b0*/  SEL R9, R9, RZ, P6 ;  /* 0x000000ff09097207 */ /* 0x000fca0003000000 */
[----:B------:R-:W-:-:S05]  /*22c0*/  IMAD.IADD R9, R8, 0x1, R9 ;  /* 0x0000000108097824 */ /* 0x000fca00078e0209 */
[----:B------:R-:W1:Y:S01]  /*22d0*/  SHFL.UP PT, R6, R9, 0x8, RZ ;  /* 0x0500000009067989 */ /* 0x000e6200000e00ff */
[----:B0-----:R-:W-:-:S04]  /*22e0*/  SEL R4, R4, RZ, P6 ;  /* 0x000000ff04047207 */ /* 0x001fc80003000000 */
[----:B------:R-:W-:-:S04]  /*22f0*/  LOP3.LUT P6, R4, R4, RZ, R5, 0xfa, !PT ;  /* 0x000000ff04047212 */ /* 0x000fc800078cfa05 */
[----:B-1----:R-:W-:Y:S02]  /*2300*/  SEL R7, R6, RZ, !P6 ;  /* 0x000000ff06077207 */ /* 0x002fe40007000000 */
[----:B------:R-:W0:Y:S01]  /*2310*/  SHFL.UP PT, R6, R4, 0x8, RZ ;  /* 0x0500000004067989 */ /* 0x000e2200000e00ff */
[----:B------:R-:W-:-:S04]  /*2320*/  ISETP.GE.AND P6, PT, R3, 0x8, PT ;  /* 0x000000080300780c */ /* 0x000fc80003fc6270 */
[----:B------:R-:W-:-:S05]  /*2330*/  SEL R8, R7, RZ, P6 ;  /* 0x000000ff07087207 */ /* 0x000fca0003000000 */
[----:B------:R-:W-:Y:S01]  /*2340*/  IMAD.IADD R8, R9, 0x1, R8 ;  /* 0x0000000109087824 */ /* 0x000fe200078e0208 */
[----:B0-----:R-:W-:-:S04]  /*2350*/  SEL R5, R6, RZ, P6 ;  /* 0x000000ff06057207 */ /* 0x001fc80003000000 */
[----:B------:R-:W0:Y:S01]  /*2360*/  SHFL.UP PT, R6, R8, 0x10, RZ ;  /* 0x0600000008067989 */ /* 0x000e2200000e00ff */
[----:B------:R-:W-:-:S05]  /*2370*/  LOP3.LUT P6, R10, R5, RZ, R4, 0xfa, !PT ;  /* 0x000000ff050a7212 */ /* 0x000fca00078cfa04 */
[----:B------:R-:W1:Y:S01]  /*2380*/  SHFL.UP PT, R5, R10, 0x10, RZ ;  /* 0x060000000a057989 */ /* 0x000e6200000e00ff */
[----:B0-----:R-:W-:Y:S02]  /*2390*/  SEL R6, R6, RZ, !P6 ;  /* 0x000000ff06067207 */ /* 0x001fe40007000000 */
[----:B------:R-:W-:-:S04]  /*23a0*/  ISETP.GE.AND P6, PT, R3, 0x10, PT ;  /* 0x000000100300780c */ /* 0x000fc80003fc6270 */
[----:B------:R-:W-:Y:S02]  /*23b0*/  SEL R17, R6, RZ, P6 ;  /* 0x000000ff06117207 */ /* 0x000fe40003000000 */
[----:B-1----:R-:W-:Y:S02]  /*23c0*/  SEL R5, R5, RZ, P6 ;  /* 0x000000ff05057207 */ /* 0x002fe40003000000 */
[----:B------:R-:W-:Y:S01]  /*23d0*/  ISETP.NE.AND P6, PT, R3, 0x1f, PT ;  /* 0x0000001f0300780c */ /* 0x000fe20003fc5270 */
[----:B------:R-:W-:Y:S01]  /*23e0*/  IMAD.IADD R17, R8, 0x1, R17 ;  /* 0x0000000108117824 */ /* 0x000fe200078e0211 */
[----:B------:R-:W-:-:S11]  /*23f0*/  LOP3.LUT R16, R5, R10, RZ, 0xfc, !PT ;  /* 0x0000000a05107212 */ /* 0x000fd600078efcff */
[----:B------:R-:W-:-:S05]  /*2400*/  @!P6 LEA R12, R62, UR4, 0x3 ;  /* 0x000000043e0cec11 */ /* 0x000fca000f8e18ff */
[----:B------:R-:W-:Y:S01]  /*2410*/  @!P6 STS.64 [R12], R16 ;  /* 0x000000100c00e388 */ /* 0x000fe20000000a00 */
[----:B------:R-:W-:Y:S06]  /*2420*/  BAR.SYNC.DEFER_BLOCKING 0x0 ;  /* 0x0000000000007b1d */ /* 0x000fec0000010000 */
[----:B------:R-:W-:Y:S04]  /*2430*/  SHFL.UP PT, R16, R16, 0x1, RZ ;  /* 0x0420000010107989 */ /* 0x000fe800000e00ff */
[----:B------:R-:W0:Y:S04]  /*2440*/  LDS.128 R4, [UR4] ;  /* 0x00000004ff047984 */ /* 0x000e280008000c00 */
[----:B------:R-:W1:Y:S01]  /*2450*/  LDS.128 R8, [UR4+0x10] ;  /* 0x00001004ff087984 */ /* 0x000e620008000c00 */
[----:B0-----:R-:W-:-:S04]  /*2460*/  ISETP.NE.AND P6, PT, R6, RZ, PT ;  /* 0x000000ff0600720c */ /* 0x001fc80003fc5270 */
[----:B------:R-:W-:Y:S02]  /*2470*/  SEL R14, R5, RZ, !P6 ;  /* 0x000000ff050e7207 */ /* 0x000fe40007000000 */
[----:B-1----:R-:W-:-:S03]  /*2480*/  ISETP.NE.AND P6, PT, R8, RZ, PT ;  /* 0x000000ff0800720c */ /* 0x002fc60003fc5270 */
[----:B------:R-:W-:-:S05]  /*2490*/  IMAD.IADD R14, R7, 0x1, R14 ;  /* 0x00000001070e7824 */ /* 0x000fca00078e020e */
[----:B------:R-:W-:Y:S02]  /*24a0*/  SEL R20, R14, RZ, !P6 ;  /* 0x000000ff0e147207 */ /* 0x000fe40007000000 */
[----:B------:R-:W-:-:S03]  /*24b0*/  ISETP.NE.AND P6, PT, R62, 0x2, PT ;  /* 0x000000023e00780c */ /* 0x000fc60003fc5270 */
[----:B------:R-:W-:Y:S01]  /*24c0*/  IMAD.IADD R20, R9, 0x1, R20 ;  /* 0x0000000109147824 */ /* 0x000fe200078e0214 */
[----:B------:R-:W-:Y:S02]  /*24d0*/  SEL R5, R14, R5, !P6 ;  /* 0x000000050e057207 */ /* 0x000fe40007000000 */
[----:B------:R-:W0:Y:S01]  /*24e0*/  LDS.128 R12, [UR4+0x20] ;  /* 0x00002004ff0c7984 */ /* 0x000e220008000c00 */
[----:B------:R-:W-:-:S04]  /*24f0*/  ISETP.NE.AND P6, PT, R62, 0x3, PT ;  /* 0x000000033e00780c */ /* 0x000fc80003fc5270 */
[----:B------:R-:W-:Y:S02]  /*2500*/  SEL R5, R20, R5, !P6 ;  /* 0x0000000514057207 */ /* 0x000fe40007000000 */
[----:B------:R-:W-:-:S04]  /*2510*/  ISETP.NE.AND P6, PT, R10, RZ, PT ;  /* 0x000000ff0a00720c */ /* 0x000fc80003fc5270 */
[----:B------:R-:W-:-:S05]  /*2520*/  SEL R20, R20, RZ, !P6 ;  /* 0x000000ff14147207 */ /* 0x000fca0007000000 */
[----:B------:R-:W-:Y:S01]  /*2530*/  IMAD.IADD R20, R11, 0x1, R20 ;  /* 0x000000010b147824 */ /* 0x000fe200078e0214 */
[----:B0-----:R-:W-:-:S04]  /*2540*/  ISETP.NE.AND P6, PT, R12, RZ, PT ;  /* 0x000000ff0c00720c */ /* 0x001fc80003fc5270 */
[----:B------:R-:W-:Y:S02]  /*2550*/  SEL R22, R20, RZ, !P6 ;  /* 0x000000ff14167207 */ /* 0x000fe40007000000 */
[----:B------:R-:W-:-:S03]  /*2560*/  ISETP.NE.AND P6, PT, R62, 0x4, PT ;  /* 0x000000043e00780c */ /* 0x000fc60003fc5270 */
[----:B------:R-:W-:Y:S01]  /*2570*/  IMAD.IADD R22, R13, 0x1, R22 ;  /* 0x000000010d167824 */ /* 0x000fe200078e0216 */
[----:B------:R-:W-:Y:S02]  /*2580*/  SEL R5, R20, R5, !P6 ;  /* 0x0000000514057207 */ /* 0x000fe40007000000 */
[----:B------:R-:W-:-:S04]  /*2590*/  ISETP.NE.AND P6, PT, R14, RZ, PT ;  /* 0x000000ff0e00720c */ /* 0x000fc80003fc5270 */
[----:B------:R-:W-:Y:S02]  /*25a0*/  SEL R20, R22, RZ, !P6 ;  /* 0x000000ff16147207 */ /* 0x000fe40007000000 */
[----:B------:R-:W-:-:S03]  /*25b0*/  ISETP.NE.AND P6, PT, R62, 0x5, PT ;  /* 0x000000053e00780c */ /* 0x000fc60003fc5270 */
[----:B------:R-:W-:Y:S01]  /*25c0*/  IMAD.IADD R15, R15, 0x1, R20 ;  /* 0x000000010f0f7824 */ /* 0x000fe200078e0214 */
[----:B------:R-:W-:Y:S02]  /*25d0*/  SEL R22, R22, R5, !P6 ;  /* 0x0000000516167207 */ /* 0x000fe40007000000 */
[----:B------:R-:W0:Y:S01]  /*25e0*/  SHFL.UP PT, R5, R17, 0x1, RZ ;  /* 0x0420000011057989 */ /* 0x000e2200000e00ff */
[----:B------:R-:W-:-:S04]  /*25f0*/  ISETP.NE.AND P6, PT, R62, 0x6, PT ;  /* 0x000000063e00780c */ /* 0x000fc80003fc5270 */
[----:B------:R-:W-:Y:S02]  /*2600*/  SEL R22, R15, R22, !P6 ;  /* 0x000000160f167207 */ /* 0x000fe40007000000 */
[----:B------:R-:W-:-:S04]  /*2610*/  @P5 ISETP.NE.AND P6, PT, R16, RZ, PT ;  /* 0x000000ff1000520c */ /* 0x000fc80003fc5270 */
[----:B------:R-:W-:Y:S02]  /*2620*/  @P5 SEL R20, R22, RZ, !P6 ;  /* 0x000000ff16145207 */ /* 0x000fe40007000000 */
[----:B------:R-:W-:-:S13]  /*2630*/  ISETP.NE.AND P6, PT, R3, RZ, P5 ;  /* 0x000000ff0300720c */ /* 0x000fda0002fc5270 */
[----:B0-----:R-:W-:Y:S01]  /*2640*/  @P6 IMAD.IADD R22, R5, 0x1, R20 ;  /* 0x0000000105166824 */ /* 0x001fe200078e0214 */
[----:B------:R-:W-:-:S03]  /*2650*/  ISETP.NE.AND P6, PT, R2, RZ, PT ;  /* 0x000000ff0200720c */ /* 0x000fc60003fc5270 */
[----:B------:R-:W-:Y:S01]  /*2660*/  @P5 IMAD.MOV.U32 R5, RZ, RZ, R22 ;  /* 0x000000ffff055224 */ /* 0x000fe200078e0016 */
[----:B------:R-:W-:-:S04]  /*2670*/  ISETP.NE.AND P5, PT, R59, RZ, PT ;  /* 0x000000ff3b00720c */ /* 0x000fc80003fa5270 */
[----:B------:R-:W-:Y:S02]  /*2680*/  SEL R5, R5, RZ, !P6 ;  /* 0x000000ff05057207 */ /* 0x000fe40007000000 */
[----:B------:R-:W-:Y:S02]  /*2690*/  LOP3.LUT P6, RZ, R0, 0x2, RZ, 0xc0, !PT ;  /* 0x0000000200ff7812 */ /* 0x000fe400078cc0ff */
[----:B------:R-:W-:Y:S02]  /*26a0*/  SEL R5, R5, RZ, P5 ;  /* 0x000000ff05057207 */ /* 0x000fe40002800000 */
[----:B------:R-:W-:-:S03]  /*26b0*/  ISETP.NE.AND P5, PT, R54, RZ, PT ;  /* 0x000000ff3600720c */ /* 0x000fc60003fa5270 */
[----:B------:R-:W-:-:S05]  /*26c0*/  IMAD.IADD R24, R24, 0x1, R5 ;  /* 0x0000000118187824 */ /* 0x000fca00078e0205 */
[----:B------:R-:W-:Y:S02]  /*26d0*/  SEL R2, R24, RZ, !P5 ;  /* 0x000000ff18027207 */ /* 0x000fe40006800000 */
[----:B------:R-:W-:-:S03]  /*26e0*/  ISETP.NE.AND P5, PT, R44, RZ, PT ;  /* 0x000000ff2c00720c */ /* 0x000fc60003fa5270 */
[----:B------:R-:W-:-:S05]  /*26f0*/  IMAD.IADD R25, R25, 0x1, R2 ;  /* 0x0000000119197824 */ /* 0x000fca00078e0202 */
[----:B------:R-:W-:Y:S02]  /*2700*/  SEL R3, R25, RZ, !P5 ;  /* 0x000000ff19037207 */ /* 0x000fe40006800000 */
[----:B------:R-:W-:-:S03]  /*2710*/  LOP3.LUT P5, RZ, R0, 0x4, RZ, 0xc0, !PT ;  /* 0x0000000400ff7812 */ /* 0x000fc600078ac0ff */
[----:B------:R-:W-:-:S05]  /*2720*/  IMAD.IADD R26, R26, 0x1, R3 ;  /* 0x000000011a1a7824 */ /* 0x000fca00078e0203 */
[----:B------:R-:W-:Y:S02]  /*2730*/  SEL R0, R26, RZ, !P4 ;  /* 0x000000ff1a007207 */ /* 0x000fe40006000000 */
[----:B------:R-:W-:-:S03]  /*2740*/  ISETP.NE.AND P4, PT, R53, RZ, PT ;  /* 0x000000ff3500720c */ /* 0x000fc60003f85270 */
        /* <DEDUP_REMOVED lines=27> */
[----:B------:R-:W-:Y:S02]  /*2900*/  IMAD.IADD R36, R36, 0x1, R3 ;  /* 0x0000000124247824 */ /* 0x000fe400078e0203 */
[----:B------:R-:W0:Y:S03]  /*2910*/  LDS.64 R2, [UR4+0x30] ;  /* 0x00003004ff027984 */ /* 0x000e260008000a00 */
[----:B------:R-:W-:-:S05]  /*2920*/  SEL R0, R36, RZ, !P5 ;  /* 0x000000ff24007207 */ /* 0x000fca0006800000 */
[----:B------:R-:W-:-:S05]  /*2930*/  IMAD.IADD R37, R37, 0x1, R0 ;  /* 0x0000000125257824 */ /* 0x000fca00078e0200 */
[----:B------:R-:W-:-:S05]  /*2940*/  SEL R5, R37, RZ, !P6 ;  /* 0x000000ff25057207 */ /* 0x000fca0007000000 */
[----:B------:R-:W-:-:S05]  /*2950*/  IMAD.IADD R38, R38, 0x1, R5 ;  /* 0x0000000126267824 */ /* 0x000fca00078e0205 */
[----:B------:R-:W-:-:S05]  /*2960*/  SEL R0, R38, RZ, !P4 ;  /* 0x000000ff26007207 */ /* 0x000fca0006000000 */
[----:B------:R-:W-:-:S05]  /*2970*/  IMAD.IADD R39, R39, 0x1, R0 ;  /* 0x0000000127277824 */ /* 0x000fca00078e0200 */
[----:B------:R-:W-:-:S05]  /*2980*/  SEL R5, R39, RZ, !P3 ;  /* 0x000000ff27057207 */ /* 0x000fca0005800000 */
[----:B------:R-:W-:Y:S01]  /*2990*/  IMAD.IADD R40, R40, 0x1, R5 ;  /* 0x0000000128287824 */ /* 0x000fe200078e0205 */
[----:B------:R-:W-:-:S04]  /*29a0*/  LOP3.LUT R5, R8, R6, R4, 0xfe, !PT ;  /* 0x0000000608057212 */ /* 0x000fc800078efe04 */
[----:B------:R-:W-:Y:S02]  /*29b0*/  SEL R0, R40, RZ, !P2 ;  /* 0x000000ff28007207 */ /* 0x000fe40005000000 */
[----:B0-----:R-:W-:Y:S02]  /*29c0*/  ISETP.NE.AND P2, PT, R2, RZ, PT ;  /* 0x000000ff0200720c */ /* 0x001fe40003f45270 */
[----:B------:R-:W-:Y:S01]  /*29d0*/  LOP3.LUT R5, R12, R10, R5, 0xfe, !PT ;  /* 0x0000000a0c057212 */ /* 0x000fe200078efe05 */
[----:B------:R-:W-:Y:S01]  /*29e0*/  IMAD.IADD R41, R41, 0x1, R0 ;  /* 0x0000000129297824 */ /* 0x000fe200078e0200 */
[----:B------:R-:W-:Y:S02]  /*29f0*/  SEL R0, R15, RZ, !P2 ;  /* 0x000000ff0f007207 */ /* 0x000fe40005000000 */
[----:B------:R-:W-:Y:S02]  /*2a00*/  LOP3.LUT R4, R2, R14, R5, 0xfe, !PT ;  /* 0x0000000e02047212 */ /* 0x000fe400078efe05 */
[----:B------:R-:W-:Y:S01]  /*2a10*/  SEL R7, R41, RZ, !P0 ;  /* 0x000000ff29077207 */ /* 0x000fe20004000000 */
[----:B------:R-:W-:Y:S01]  /*2a20*/  IMAD.IADD R5, R3, 0x1, R0 ;  /* 0x0000000103057824 */ /* 0x000fe200078e0200 */
[----:B------:R-:W-:-:S03]  /*2a30*/  ISETP.NE.AND P0, PT, R59, RZ, PT ;  /* 0x000000ff3b00720c */ /* 0x000fc60003f05270 */
[----:B------:R-:W-:-:S05]  /*2a40*/  IMAD.IADD R42, R42, 0x1, R7 ;  /* 0x000000012a2a7824 */ /* 0x000fca00078e0207 */
[----:B------:R-:W-:-:S05]  /*2a50*/  SEL R0, R42, RZ, !P1 ;  /* 0x000000ff2a007207 */ /* 0x000fca0004800000 */
[----:B------:R-:W-:Y:S05]  /*2a60*/  @P0 BRA `(.L_x_783) ;  /* 0x0000001c00cc0947 */ /* 0x000fea0003800000 */
[----:B------:R-:W0:Y:S01]  /*2a70*/  LDC.64 R2, c[0x0][0x3a0] ;  /* 0x0000e800ff027b82 */ /* 0x000e220000000a00 */
[----:B------:R-:W-:Y:S02]  /*2a80*/  IMAD.MOV.U32 R6, RZ, RZ, 0x65 ;  /* 0x00000065ff067424 */ /* 0x000fe400078e00ff */
[----:B------:R-:W-:-:S05]  /*2a90*/  IMAD.MOV.U32 R7, RZ, RZ, 0x0 ;  /* 0x00000000ff077424 */ /* 0x000fca00078e00ff */
[----:B0-----:R0:W-:Y:S01]  /*2aa0*/  ST.E.128.STRONG.GPU desc[UR8][R2.64+0x200], R4 ;  /* 0x0002000402007985 */ /* 0x0011e2000c10fd08 */
[----:B------:R-:W-:Y:S05]  /*2ab0*/  BRA `(.L_x_783) ;  /* 0x0000001c00b87947 */ /* 0x000fea0003800000 */
.L_x_782:
[----:B------:R-:W-:Y:S01]  /*2ac0*/  ISETP.NE.AND P1, PT, R59, RZ, PT ;  /* 0x000000ff3b00720c */ /* 0x000fe20003f25270 */
[----:B------:R-:W-:-:S12]  /*2ad0*/  IMAD.MOV.U32 R3, RZ, RZ, RZ ;  /* 0x000000ffff037224 */ /* 0x000fd800078e00ff */
[----:B-1----:R-:W1:Y:S02]  /*2ae0*/  @!P1 LDC.64 R44, c[0x0][0x388] ;  /* 0x0000e200ff2c9b82 */ /* 0x002e640000000a00 */
[----:B-1----:R-:W-:-:S05]  /*2af0*/  @!P1 IMAD.WIDE.U32 R44, R2, 0x4, R44 ;  /* 0x00000004022c9825 */ /* 0x002fca00078e002c */
[----:B------:R1:W5:Y:S01]  /*2b00*/  @!P1 LDG.E R3, desc[UR8][R44.64] ;  /* 0x000000082c039981 */ /* 0x000362000c1e1900 */
[----:B------:R-:W-:Y:S02]  /*2b10*/  ISETP.NE.AND P0, PT, R4, R5, PT ;  /* 0x000000050400720c */ /* 0x000fe40003f05270 */
[----:B------:R-:W-:Y:S02]  /*2b20*/  ISETP.NE.AND P2, PT, R5, R6, PT ;  /* 0x000000060500720c */ /* 0x000fe40003f45270 */
[----:B0-----:R-:W-:Y:S02]  /*2b30*/  SEL R0, R24, RZ, !P0 ;  /* 0x000000ff18007207 */ /* 0x001fe40004000000 */
[----:B------:R-:W-:Y:S02]  /*2b40*/  ISETP.NE.AND P3, PT, R9, R10, PT ;  /* 0x0000000a0900720c */ /* 0x000fe40003f65270 */
[----:B------:R-:W-:Y:S01]  /*2b50*/  ISETP.NE.AND P4, PT, R11, R12, PT ;  /* 0x0000000c0b00720c */ /* 0x000fe20003f85270 */
[----:B------:R-:W-:Y:S01]  /*2b60*/  IMAD.IADD R0, R25, 0x1, R0 ;  /* 0x0000000119007824 */ /* 0x000fe200078e0200 */
[----:B------:R-:W-:-:S04]  /*2b70*/  ISETP.NE.AND P5, PT, R62, 0x2, PT ;  /* 0x000000023e00780c */ /* 0x000fc80003fa5270 */
[----:B------:R-:W-:Y:S02]  /*2b80*/  SEL R47, R0, RZ, !P2 ;  /* 0x000000ff002f7207 */ /* 0x000fe40005000000 */
[----:B------:R-:W-:-:S03]  /*2b90*/  ISETP.NE.AND P2, PT, R6, R7, PT ;  /* 0x000000070600720c */ /* 0x000fc60003f45270 */
[----:B------:R-:W-:-:S05]  /*2ba0*/  IMAD.IADD R47, R26, 0x1, R47 ;  /* 0x000000011a2f7824 */ /* 0x000fca00078e022f */
[----:B------:R-:W-:Y:S02]  /*2bb0*/  SEL R0, R47, RZ, !P2 ;  /* 0x000000ff2f007207 */ /* 0x000fe40005000000 */
[----:B------:R-:W-:-:S03]  /*2bc0*/  ISETP.NE.AND P2, PT, R7, R8, PT ;  /* 0x000000080700720c */ /* 0x000fc60003f45270 */
[----:B------:R-:W-:-:S05]  /*2bd0*/  IMAD.IADD R0, R27, 0x1, R0 ;  /* 0x000000011b007824 */ /* 0x000fca00078e0200 */
[----:B-1----:R-:W-:Y:S02]  /*2be0*/  SEL R45, R0, RZ, !P2 ;  /* 0x000000ff002d7207 */ /* 0x002fe40005000000 */
[----:B------:R-:W-:-:S03]  /*2bf0*/  ISETP.NE.AND P2, PT, R8, R9, PT ;  /* 0x000000090800720c */ /* 0x000fc60003f45270 */
[----:B--2---:R-:W-:-:S05]  /*2c00*/  IMAD.IADD R45, R28, 0x1, R45 ;  /* 0x000000011c2d7824 */ /* 0x004fca00078e022d */
[----:B------:R-:W-:Y:S02]  /*2c10*/  SEL R0, R45, RZ, !P2 ;  /* 0x000000ff2d007207 */ /* 0x000fe40005000000 */
[----:B------:R-:W-:-:S03]  /*2c20*/  ISETP.NE.AND P2, PT, R59, RZ, PT ;  /* 0x000000ff3b00720c */ /* 0x000fc60003f45270 */
[----:B------:R-:W-:-:S05]  /*2c30*/  IMAD.IADD R0, R29, 0x1, R0 ;  /* 0x000000011d007824 */ /* 0x000fca00078e0200 */
[----:B------:R-:W-:Y:S02]  /*2c40*/  SEL R45, R0, RZ, !P3 ;  /* 0x000000ff002d7207 */ /* 0x000fe40005800000 */
[----:B------:R-:W-:Y:S02]  /*2c50*/  LEA R0, R59, UR4, 0x2 ;  /* 0x000000043b007c11 */ /* 0x000fe4000f8e10ff */
[----:B------:R-:W-:Y:S01]  /*2c60*/  ISETP.NE.AND P3, PT, R10, R11, PT ;  /* 0x0000000b0a00720c */ /* 0x000fe20003f65270 */
[----:B------:R-:W-:Y:S02]  /*2c70*/  IMAD.IADD R45, R30, 0x1, R45 ;  /* 0x000000011e2d7824 */ /* 0x000fe400078e022d */
[----:B------:R-:W-:Y:S03]  /*2c80*/  STS [R0+0x3fc], R23 ;  /* 0x0003fc1700007388 */ /* 0x000fe60000000800 */
[----:B------:R-:W-:Y:S01]  /*2c90*/  SEL R44, R45, RZ, !P3 ;  /* 0x000000ff2d2c7207 */ /* 0x000fe20005800000 */
[----:B------:R-:W-:Y:S04]  /*2ca0*/  BAR.SYNC.DEFER_BLOCKING 0x0 ;  /* 0x0000000000007b1d */ /* 0x000fe80000010000 */
[----:B------:R-:W-:-:S05]  /*2cb0*/  IMAD.IADD R44, R31, 0x1, R44 ;  /* 0x000000011f2c7824 */ /* 0x000fca00078e022c */
[----:B------:R-:W-:Y:S02]  /*2cc0*/  SEL R45, R44, RZ, !P4 ;  /* 0x000000ff2c2d7207 */ /* 0x000fe40006000000 */
[----:B------:R-:W-:-:S03]  /*2cd0*/  ISETP.NE.AND P4, PT, R62, 0x3, PT ;  /* 0x000000033e00780c */ /* 0x000fc60003f85270 */
[----:B---3--:R-:W-:Y:S01]  /*2ce0*/  IMAD.IADD R45, R32, 0x1, R45 ;  /* 0x00000001202d7824 */ /* 0x008fe200078e022d */
[----:B-----5:R0:W1:Y:S01]  /*2cf0*/  @P2 LDS R3, [R0+0x3f8] ;  /* 0x0003f80000032984 */ /* 0x0200620000000800 */
[----:B------:R-:W-:-:S04]  /*2d00*/  ISETP.NE.AND P2, PT, R12, R13, PT ;  /* 0x0000000d0c00720c */ /* 0x000fc80003f45270 */
[----:B------:R-:W-:Y:S02]  /*2d10*/  SEL R44, R45, RZ, !P2 ;  /* 0x000000ff2d2c7207 */ /* 0x000fe40005000000 */
[----:B------:R-:W-:-:S03]  /*2d20*/  ISETP.NE.AND P2, PT, R13, R14, PT ;  /* 0x0000000e0d00720c */ /* 0x000fc60003f45270 */
[----:B------:R-:W-:-:S05]  /*2d30*/  IMAD.IADD R44, R33, 0x1, R44 ;  /* 0x00000001212c7824 */ /* 0x000fca00078e022c */
[----:B------:R-:W-:Y:S02]  /*2d40*/  SEL R45, R44, RZ, !P2 ;  /* 0x000000ff2c2d7207 */ /* 0x000fe40005000000 */
[----:B------:R-:W-:-:S03]  /*2d50*/  ISETP.NE.AND P2, PT, R14, R15, PT ;  /* 0x0000000f0e00720c */ /* 0x000fc60003f45270 */
[----:B------:R-:W-:-:S05]  /*2d60*/  IMAD.IADD R45, R34, 0x1, R45 ;  /* 0x00000001222d7824 */ /* 0x000fca00078e022d */
[----:B0-----:R-:W-:Y:S02]  /*2d70*/  SEL R0, R45, RZ, !P2 ;  /* 0x000000ff2d007207 */ /* 0x001fe40005000000 */
[----:B------:R-:W-:-:S03]  /*2d80*/  ISETP.NE.AND P2, PT, R15, R16, PT ;  /* 0x000000100f00720c */ /* 0x000fc60003f45270 */
[----:B------:R-:W-:-:S05]  /*2d90*/  IMAD.IADD R0, R35, 0x1, R0 ;  /* 0x0000000123007824 */ /* 0x000fca00078e0200 */
[----:B------:R-:W-:Y:S02]  /*2da0*/  SEL R45, R0, RZ, !P2 ;  /* 0x000000ff002d7207 */ /* 0x000fe40005000000 */
[----:B------:R-:W-:-:S03]  /*2db0*/  ISETP.NE.AND P2, PT, R16, R17, PT ;  /* 0x000000111000720c */ /* 0x000fc60003f45270 */
[----:B----4-:R-:W-:Y:S01]  /*2dc0*/  IMAD.IADD R45, R36, 0x1, R45 ;  /* 0x00000001242d7824 */ /* 0x010fe200078e022d */
[----:B-1----:R-:W-:-:S04]  /*2dd0*/  ISETP.NE.OR P0, PT, R3, R4, P0 ;  /* 0x000000040300720c */ /* 0x002fc80000705670 */
[----:B------:R-:W-:Y:S02]  /*2de0*/  SEL R0, R45, RZ, !P2 ;  /* 0x000000ff2d007207 */ /* 0x000fe40005000000 */
[----:B------:R-:W-:Y:S02]  /*2df0*/  ISETP.NE.AND P2, PT, R17, R18, PT ;  /* 0x000000121100720c */ /* 0x000fe40003f45270 */
[----:B------:R-:W-:Y:S01]  /*2e00*/  ISETP.NE.OR P0, PT, R5, R6, P0 ;  /* 0x000000060500720c */ /* 0x000fe20000705670 */
[----:B------:R-:W-:-:S03]  /*2e10*/  IMAD.IADD R0, R37, 0x1, R0 ;  /* 0x0000000125007824 */ /* 0x000fc600078e0200 */
[----:B------:R-:W-:Y:S02]  /*2e20*/  ISETP.NE.OR P0, PT, R6, R7, P0 ;  /* 0x000000070600720c */ /* 0x000fe40000705670 */
        /* <DEDUP_REMOVED lines=21> */
[----:B------:R-:W-:Y:S01]  /*2f80*/  ISETP.NE.OR P0, PT, R15, R16, P0 ;  /* 0x000000100f00720c */ /* 0x000fe20000705670 */
[----:B------:R-:W0:Y:S01]  /*2f90*/  S2R R0, SR_LANEID ;  /* 0x0000000000007919 */ /* 0x000e220000000000 */
[----:B------:R-:W-:Y:S01]  /*2fa0*/  ISETP.NE.AND P2, PT, R22, R23, PT ;  /* 0x000000171600720c */ /* 0x000fe20003f45270 */
[----:B------:R-:W-:Y:S01]  /*2fb0*/  IMAD.IADD R45, R42, 0x1, R45 ;  /* 0x000000012a2d7824 */ /* 0x000fe200078e022d */
[----:B------:R-:W-:-:S04]  /*2fc0*/  ISETP.NE.OR P0, PT, R16, R17, P0 ;  /* 0x000000111000720c */ /* 0x000fc80000705670 */
[----:B------:R-:W-:Y:S02]  /*2fd0*/  SEL R44, R45, RZ, !P2 ;  /* 0x000000ff2d2c7207 */ /* 0x000fe40005000000 */
[----:B------:R-:W-:-:S03]  /*2fe0*/  ISETP.NE.OR P0, PT, R17, R18, P0 ;  /* 0x000000121100720c */ /* 0x000fc60000705670 */
[----:B------:R-:W-:Y:S01]  /*2ff0*/  IMAD.IADD R47, R43, 0x1, R44 ;  /* 0x000000012b2f7824 */ /* 0x000fe200078e022c */
[----:B------:R-:W-:-:S04]  /*3000*/  ISETP.NE.OR P0, PT, R18, R19, P0 ;  /* 0x000000131200720c */ /* 0x000fc80000705670 */
[----:B------:R-:W1:Y:S01]  /*3010*/  SHFL.UP PT, R46, R47, 0x1, RZ ;  /* 0x042000002f2e7989 */ /* 0x000e6200000e00ff */
[----:B------:R-:W-:-:S04]  /*3020*/  ISETP.NE.OR P0, PT, R19, R20, P0 ;  /* 0x000000141300720c */ /* 0x000fc80000705670 */
[----:B------:R-:W-:-:S04]  /*3030*/  ISETP.NE.OR P0, PT, R20, R21, P0 ;  /* 0x000000151400720c */ /* 0x000fc80000705670 */
[----:B------:R-:W-:-:S04]  /*3040*/  ISETP.NE.OR P0, PT, R21, R22, P0 ;  /* 0x000000161500720c */ /* 0x000fc80000705670 */
[----:B------:R-:W-:Y:S02]  /*3050*/  ISETP.NE.OR P0, PT, R22, R23, P0 ;  /* 0x000000171600720c */ /* 0x000fe40000705670 */
[C---:B0-----:R-:W-:Y:S02]  /*3060*/  ISETP.GE.AND P2, PT, R0.reuse, 0x1, PT ;  /* 0x000000010000780c */ /* 0x041fe40003f46270 */
[----:B------:R-:W-:Y:S02]  /*3070*/  SEL R44, RZ, 0x1, !P0 ;  /* 0x00000001ff2c7807 */ /* 0x000fe40004000000 */
[----:B------:R-:W-:-:S03]  /*3080*/  ISETP.NE.AND P3, PT, R0, 0x1f, PT ;  /* 0x0000001f0000780c */ /* 0x000fc60003f65270 */
[----:B------:R-:W0:Y:S01]  /*3090*/  SHFL.UP PT, R45, R44, 0x1, RZ ;  /* 0x042000002c2d7989 */ /* 0x000e2200000e00ff */
[----:B-1----:R-:W-:-:S04]  /*30a0*/  SEL R46, R46, RZ, !P0 ;  /* 0x000000ff2e2e7207 */ /* 0x002fc80004000000 */
[----:B------:R-:W-:-:S05]  /*30b0*/  SEL R46, R46, RZ, P2 ;  /* 0x000000ff2e2e7207 */ /* 0x000fca0001000000 */
[----:B------:R-:W-:Y:S01]  /*30c0*/  @!P3 LEA R63, R62, UR4, 0x3 ;  /* 0x000000043e3fbc11 */ /* 0x000fe2000f8e18ff */
[----:B------:R-:W-:-:S05]  /*30d0*/  IMAD.IADD R46, R47, 0x1, R46 ;  /* 0x000000012f2e7824 */ /* 0x000fca00078e022e */
[----:B------:R-:W1:Y:S01]  /*30e0*/  SHFL.UP PT, R48, R46, 0x2, RZ ;  /* 0x044000002e307989 */ /* 0x000e6200000e00ff */
[----:B0-----:R-:W-:Y:S02]  /*30f0*/  SEL R45, R45, RZ, P2 ;  /* 0x000000ff2d2d7207 */ /* 0x001fe40001000000 */
[----:B------:R-:W-:Y:S02]  /*3100*/  ISETP.GE.AND P2, PT, R0, 0x2, PT ;  /* 0x000000020000780c */ /* 0x000fe40003f46270 */
[----:B------:R-:W-:-:S05]  /*3110*/  LOP3.LUT P0, R45, R45, RZ, R44, 0xfa, !PT ;  /* 0x000000ff2d2d7212 */ /* 0x000fca000780fa2c */
[----:B------:R-:W0:Y:S01]  /*3120*/  SHFL.UP PT, R47, R45, 0x2, RZ ;  /* 0x044000002d2f7989 */ /* 0x000e2200000e00ff */
[----:B-1----:R-:W-:-:S04]  /*3130*/  SEL R48, R48, RZ, !P0 ;  /* 0x000000ff30307207 */ /* 0x002fc80004000000 */
[----:B------:R-:W-:-:S05]  /*3140*/  SEL R49, R48, RZ, P2 ;  /* 0x000000ff30317207 */ /* 0x000fca0001000000 */
        /* <DEDUP_REMOVED lines=8> */
[----:B------:R-:W-:Y:S01]  /*31d0*/  IMAD.IADD R48, R49, 0x1, R48 ;  /* 0x0000000131307824 */ /* 0x000fe200078e0230 */
[----:B0-----:R-:W-:-:S04]  /*31e0*/  SEL R45, R46, RZ, P2 ;  /* 0x000000ff2e2d7207 */ /* 0x001fc80001000000 */
[----:B------:R-:W0:Y:S01]  /*31f0*/  SHFL.UP PT, R47, R48, 0x8, RZ ;  /* 0x05000000302f7989 */ /* 0x000e2200000e00ff */
[----:B------:R-:W-:Y:S02]  /*3200*/  ISETP.GE.AND P2, PT, R0, 0x8, PT ;  /* 0x000000080000780c */ /* 0x000fe40003f46270 */
[----:B------:R-:W-:-:S05]  /*3210*/  LOP3.LUT P0, R45, R45, RZ, R44, 0xfa, !PT ;  /* 0x000000ff2d2d7212 */ /* 0x000fca000780fa2c */
[----:B------:R-:W1:Y:S01]  /*3220*/  SHFL.UP PT, R46, R45, 0x8, RZ ;  /* 0x050000002d2e7989 */ /* 0x000e6200000e00ff */
[----:B0-----:R-:W-:-:S04]  /*3230*/  SEL R47, R47, RZ, !P0 ;  /* 0x000000ff2f2f7207 */ /* 0x001fc80004000000 */
[----:B------:R-:W-:Y:S02]  /*3240*/  SEL R47, R47, RZ, P2 ;  /* 0x000000ff2f2f7207 */ /* 0x000fe40001000000 */
[----:B-1----:R-:W-:-:S03]  /*3250*/  SEL R46, R46, RZ, P2 ;  /* 0x000000ff2e2e7207 */ /* 0x002fc60001000000 */
[----:B------:R-:W-:Y:S01]  /*3260*/  IMAD.IADD R47, R48, 0x1, R47 ;  /* 0x00000001302f7824 */ /* 0x000fe200078e022f */
[----:B------:R-:W-:Y:S02]  /*3270*/  ISETP.GE.AND P2, PT, R0, 0x10, PT ;  /* 0x000000100000780c */ /* 0x000fe40003f46270 */
[----:B------:R-:W-:Y:S02]  /*3280*/  LOP3.LUT P0, R46, R46, RZ, R45, 0xfa, !PT ;  /* 0x000000ff2e2e7212 */ /* 0x000fe4000780fa2d */
[----:B------:R-:W0:Y:S04]  /*3290*/  SHFL.UP PT, R49, R47, 0x10, RZ ;  /* 0x060000002f317989 */ /* 0x000e2800000e00ff */
[----:B------:R-:W1:Y:S01]  /*32a0*/  SHFL.UP PT, R44, R46, 0x10, RZ ;  /* 0x060000002e2c7989 */ /* 0x000e6200000e00ff */
[----:B0-----:R-:W-:-:S02]  /*32b0*/  SEL R49, R49, RZ, !P0 ;  /* 0x000000ff31317207 */ /* 0x001fc40004000000 */
[----:B------:R-:W-:Y:S02]  /*32c0*/  ISETP.NE.AND P0, PT, R62, 0x5, PT ;  /* 0x000000053e00780c */ /* 0x000fe40003f05270 */
[----:B-1----:R-:W-:Y:S02]  /*32d0*/  SEL R45, R44, RZ, P2 ;  /* 0x000000ff2c2d7207 */ /* 0x002fe40001000000 */
[----:B------:R-:W-:Y:S02]  /*32e0*/  SEL R44, R49, RZ, P2 ;  /* 0x000000ff312c7207 */ /* 0x000fe40001000000 */
[----:B------:R-:W-:Y:S02]  /*32f0*/  LOP3.LUT R60, R45, R46, RZ, 0xfc, !PT ;  /* 0x0000002e2d3c7212 */ /* 0x000fe400078efcff */
[----:B------:R-:W-:Y:S01]  /*3300*/  ISETP.NE.AND P2, PT, R62, 0x6, PT ;  /* 0x000000063e00780c */ /* 0x000fe20003f45270 */
[----:B------:R-:W-:-:S05]  /*3310*/  IMAD.IADD R61, R47, 0x1, R44 ;  /* 0x000000012f3d7824 */ /* 0x000fca00078e022c */
[----:B------:R-:W-:Y:S01]  /*3320*/  @!P3 STS.64 [R63], R60 ;  /* 0x0000003c3f00b388 */ /* 0x000fe20000000a00 */
[----:B------:R-:W-:Y:S01]  /*3330*/  BAR.SYNC.DEFER_BLOCKING 0x0 ;  /* 0x0000000000007b1d */ /* 0x000fe20000010000 */
[----:B------:R-:W-:-:S05]  /*3340*/  ISETP.NE.AND P3, PT, R62, 0x4, PT ;  /* 0x000000043e00780c */ /* 0x000fca0003f65270 */
[----:B------:R-:W-:Y:S04]  /*3350*/  SHFL.UP PT, R61, R61, 0x1, RZ ;  /* 0x042000003d3d7989 */ /* 0x000fe800000e00ff */
[----:B------:R-:W0:Y:S04]  /*3360*/  LDS.128 R44, [UR4] ;  /* 0x00000004ff2c7984 */ /* 0x000e280008000c00 */
[----:B------:R-:W1:Y:S04]  /*3370*/  LDS.128 R48, [UR4+0x10] ;  /* 0x00001004ff307984 */ /* 0x000e680008000c00 */
[----:B------:R-:W2:Y:S01]  /*3380*/  LDS.128 R52, [UR4+0x20] ;  /* 0x00002004ff347984 */ /* 0x000ea20008000c00 */
[----:B0-----:R-:W-:-:S02]  /*3390*/  ISETP.NE.AND P6, PT, R46, RZ, PT ;  /* 0x000000ff2e00720c */ /* 0x001fc40003fc5270 */
[----:B------:R-:W-:Y:S02]  /*33a0*/  LOP3.LUT R63, R46, R44, RZ, 0xfc, !PT ;  /* 0x0000002c2e3f7212 */ /* 0x000fe400078efcff */
[----:B------:R-:W-:Y:S02]  /*33b0*/  SEL R62, R45, RZ, !P6 ;  /* 0x000000ff2d3e7207 */ /* 0x000fe40007000000 */
[----:B-1----:R-:W-:-:S03]  /*33c0*/  ISETP.NE.AND P6, PT, R48, RZ, PT ;  /* 0x000000ff3000720c */ /* 0x002fc60003fc5270 */
[----:B------:R-:W-:Y:S01]  /*33d0*/  IMAD.IADD R62, R47, 0x1, R62 ;  /* 0x000000012f3e7824 */ /* 0x000fe200078e023e */
[----:B------:R-:W-:Y:S02]  /*33e0*/  LOP3.LUT R47, R48, R46, R44, 0xfe, !PT ;  /* 0x0000002e302f7212 */ /* 0x000fe400078efe2c */
[----:B------:R-:W-:Y:S01]  /*33f0*/  SEL R46, R63, R44, !P5 ;  /* 0x0000002c3f2e7207 */ /* 0x000fe20006800000 */
[----:B------:R-:W0:Y:S01]  /*3400*/  SHFL.UP PT, R48, R60, 0x1, RZ ;  /* 0x042000003c307989 */ /* 0x000e2200000e00ff */
[C---:B------:R-:W-:Y:S02]  /*3410*/  SEL R44, R62.reuse, RZ, !P6 ;  /* 0x000000ff3e2c7207 */ /* 0x040fe40007000000 */
[----:B------:R-:W-:Y:S02]  /*3420*/  SEL R62, R62, R45, !P5 ;  /* 0x0000002d3e3e7207 */ /* 0x000fe40006800000 */
[----:B------:R-:W-:Y:S01]  /*3430*/  ISETP.NE.AND P5, PT, R50, RZ, PT ;  /* 0x000000ff3200720c */ /* 0x000fe20003fa5270 */
[----:B------:R-:W-:Y:S01]  /*3440*/  IMAD.IADD R49, R49, 0x1, R44 ;  /* 0x0000000131317824 */ /* 0x000fe200078e022c */
[----:B--2---:R-:W-:Y:S01]  /*3450*/  ISETP.NE.AND P6, PT, R54, RZ, PT ;  /* 0x000000ff3600720c */ /* 0x004fe20003fc5270 */
[----:B------:R-:W1:Y:S01]  /*3460*/  LDS.64 R44, [UR4+0x30] ;  /* 0x00003004ff2c7984 */ /* 0x000e620008000a00 */
[----:B------:R-:W-:-:S02]  /*3470*/  SEL R46, R47, R46, !P4 ;  /* 0x0000002e2f2e7207 */ /* 0x000fc40006000000 */
[C---:B------:R-:W-:Y:S02]  /*3480*/  SEL R64, R49.reuse, RZ, !P5 ;  /* 0x000000ff31407207 */ /* 0x040fe40006800000 */
[----:B------:R-:W-:Y:S02]  /*3490*/  ISETP.NE.AND P5, PT, R52, RZ, PT ;  /* 0x000000ff3400720c */ /* 0x000fe40003fa5270 */
[----:B------:R-:W-:Y:S01]  /*34a0*/  SEL R62, R49, R62, !P4 ;  /* 0x0000003e313e7207 */ /* 0x000fe20006000000 */
[----:B------:R-:W-:Y:S01]  /*34b0*/  IMAD.IADD R51, R51, 0x1, R64 ;  /* 0x0000000133337824 */ /* 0x000fe200078e0240 */
[----:B------:R-:W-:-:S04]  /*34c0*/  LOP3.LUT R49, R50, R47, RZ, 0xfc, !PT ;  /* 0x0000002f32317212 */ /* 0x000fc800078efcff */
[----:B------:R-:W-:Y:S02]  /*34d0*/  SEL R64, R51, RZ, !P5 ;  /* 0x000000ff33407207 */ /* 0x000fe40006800000 */
[----:B------:R-:W-:Y:S02]  /*34e0*/  ISETP.GE.U32.AND P5, PT, R59, 0x20, PT ;  /* 0x000000203b00780c */ /* 0x000fe40003fa6070 */
[----:B------:R-:W-:Y:S01]  /*34f0*/  SEL R62, R51, R62, !P3 ;  /* 0x0000003e333e7207 */ /* 0x000fe20005800000 */
[----:B------:R-:W-:Y:S01]  /*3500*/  IMAD.IADD R63, R53, 0x1, R64 ;  /* 0x00000001353f7824 */ /* 0x000fe200078e0240 */
[----:B------:R-:W-:Y:S02]  /*3510*/  LOP3.LUT R53, R52, R50, R47, 0xfe, !PT ;  /* 0x0000003234357212 */ /* 0x000fe400078efe2f */
[----:B------:R-:W-:Y:S02]  /*3520*/  ISETP.NE.AND P4, PT, R0, RZ, P5 ;  /* 0x000000ff0000720c */ /* 0x000fe40002f85270 */
[----:B------:R-:W-:-:S02]  /*3530*/  SEL R50, R63, RZ, !P6 ;  /* 0x000000ff3f327207 */ /* 0x000fc40007000000 */
[----:B------:R-:W-:Y:S02]  /*3540*/  SEL R62, R63, R62, !P0 ;  /* 0x0000003e3f3e7207 */ /* 0x000fe40004000000 */
[----:B------:R-:W-:Y:S01]  /*3550*/  SEL R46, R49, R46, !P3 ;  /* 0x0000002e312e7207 */ /* 0x000fe20005800000 */
[----:B------:R-:W-:Y:S01]  /*3560*/  IMAD.IADD R55, R55, 0x1, R50 ;  /* 0x0000000137377824 */ /* 0x000fe200078e0232 */
[----:B0-----:R-:W-:Y:S02]  /*3570*/  @P5 ISETP.NE.AND P3, PT, R48, RZ, PT ;  /* 0x000000ff3000520c */ /* 0x001fe40003f65270 */
[----:B------:R-:W-:Y:S02]  /*3580*/  SEL R46, R53, R46, !P0 ;  /* 0x0000002e352e7207 */ /* 0x000fe40004000000 */
[----:B------:R-:W-:Y:S02]  /*3590*/  SEL R62, R55, R62, !P2 ;  /* 0x0000003e373e7207 */ /* 0x000fe40005000000 */
[----:B------:R-:W-:-:S02]  /*35a0*/  LOP3.LUT R47, R54, R53, RZ, 0xfc, !PT ;  /* 0x00000035362f7212 */ /* 0x000fc400078efcff */
[----:B------:R-:W-:Y:S02]  /*35b0*/  @P5 SEL R50, R62, RZ, !P3 ;  /* 0x000000ff3e325207 */ /* 0x000fe40005800000 */
[----:B------:R-:W-:Y:S02]  /*35c0*/  @P5 ISETP.NE.AND P6, PT, R0, RZ, PT ;  /* 0x000000ff0000520c */ /* 0x000fe40003fc5270 */
[----:B-1----:R-:W-:Y:S01]  /*35d0*/  ISETP.NE.AND P0, PT, R44, RZ, PT ;  /* 0x000000ff2c00720c */ /* 0x002fe20003f05270 */
[----:B------:R-:W-:Y:S01]  /*35e0*/  @P4 IMAD.IADD R62, R61, 0x1, R50 ;  /* 0x000000013d3e4824 */ /* 0x000fe200078e0232 */
[----:B------:R-:W-:Y:S02]  /*35f0*/  SEL R46, R47, R46, !P2 ;  /* 0x0000002e2f2e7207 */ /* 0x000fe40005000000 */
[----:B------:R-:W-:Y:S01]  /*3600*/  SEL R50, R55, RZ, !P0 ;  /* 0x000000ff37327207 */ /* 0x000fe20004000000 */
[----:B------:R-:W-:Y:S01]  /*3610*/  @P5 IMAD.MOV.U32 R61, RZ, RZ, R62 ;  /* 0x000000ffff3d5224 */ /* 0x000fe200078e003e */
[----:B------:R-:W-:-:S02]  /*3620*/  @P5 SEL R47, R48, RZ, P6 ;  /* 0x000000ff302f5207 */ /* 0x000fc40003000000 */
[----:B------:R-:W-:Y:S01]  /*3630*/  LOP3.LUT R53, R44, R54, R53, 0xfe, !PT ;  /* 0x000000362c357212 */ /* 0x000fe200078efe35 */
[----:B------:R-:W-:Y:S01]  /*3640*/  IMAD.IADD R49, R45, 0x1, R50 ;  /* 0x000000012d317824 */ /* 0x000fe200078e0232 */
[----:B------:R-:W-:Y:S01]  /*3650*/  @P5 LOP3.LUT R48, R46, R47, RZ, 0xfc, !PT ;  /* 0x0000002f2e305212 */ /* 0x000fe200078efcff */
[----:B------:R-:W-:Y:S06]  /*3660*/  @P5 BRA `(.L_x_784) ;  /* 0x0000000c00b45947 */ /* 0x000fec0003800000 */
[----:B------:R-:W0:Y:S01]  /*3670*/  LDC.64 R54, c[0x0][0x3a0] ;  /* 0x0000e800ff367b82 */ /* 0x000e220000000a00 */
[----:B------:R-:W-:Y:S01]  /*3680*/  IMAD.WIDE.U32 R50, R59, 0x10, RZ ;  /* 0x000000103b327825 */ /* 0x000fe200078e00ff */
[----:B------:R1:W-:Y:S01]  /*3690*/  @!P1 STS [UR4+0x74], R53 ;  /* 0x00007435ff009988 */ /* 0x0003e20008000804 */
[----:B------:R-:W-:Y:S02]  /*36a0*/  LOP3.LUT R65, RZ, R59, RZ, 0x33, !PT ;  /* 0x0000003bff417212 */ /* 0x000fe400078e33ff */
[----:B------:R-:W-:Y:S01]  /*36b0*/  @!P1 IMAD.MOV.U32 R46, RZ, RZ, 0x64 ;  /* 0x00000064ff2e9424 */ /* 0x000fe200078e00ff */
[----:B------:R-:W-:Y:S01]  /*36c0*/  LOP3.LUT R63, R50, 0xfffffff0, RZ, 0x3c, !PT ;  /* 0xfffffff0323f7812 */ /* 0x000fe200078e3cff */
[----:B------:R-:W-:Y:S01]  /*36d0*/  @!P1 IMAD.MOV.U32 R47, RZ, RZ, 0x0 ;  /* 0x00000000ff2f9424 */ /* 0x000fe200078e00ff */
[----:B------:R-:W-:Y:S01]  /*36e0*/  LOP3.LUT R51, RZ, R51, RZ, 0x33, !PT ;  /* 0x00000033ff337212 */ /* 0x000fe200078e33ff */
[----:B------:R-:W-:Y:S01]  /*36f0*/  @!P1 IMAD.MOV.U32 R44, RZ, RZ, R53 ;  /* 0x000000ffff2c9224 */ /* 0x000fe200078e0035 */
[----:B------:R1:W-:Y:S01]  /*3700*/  @!P1 STS [UR4+0x78], R49 ;  /* 0x00007831ff009988 */ /* 0x0003e20008000804 */
[----:B------:R-:W-:-:S02]  /*3710*/  @!P1 IMAD.MOV.U32 R45, RZ, RZ, R49 ;  /* 0x000000ffff2d9224 */ /* 0x000fc400078e0031 */
[----:B------:R-:W-:Y:S02]  /*3720*/  IMAD.MOV.U32 R59, RZ, RZ, 0x3a0 ;  /* 0x000003a0ff3b7424 */ /* 0x000fe400078e00ff */
[----:B0-----:R-:W-:-:S03]  /*3730*/  IMAD.WIDE.U32 R54, R2, 0x10, R54 ;  /* 0x0000001002367825 */ /* 0x001fc600078e0036 */
[----:B------:R-:W-:Y:S02]  /*3740*/  IADD3 R50, P0, PT, R54, R63, RZ ;  /* 0x0000003f36327210 */ /* 0x000fe40007f1e0ff */
[----:B------:R1:W-:Y:S01]  /*3750*/  @!P1 ST.E.128.STRONG.GPU desc[UR8][R54.64+0x200], R44 ;  /* 0x0002002c36009985 */ /* 0x0003e2000c10fd08 */
[----:B------:R-:W-:Y:S05]  /*3760*/  NANOSLEEP 0x118 ;  /* 0x000001180000795d */ /* 0x000fea0003800000 */
[----:B------:R-:W-:-:S07]  /*3770*/  IMAD.X R51, R55, 0x1, R51, P0 ;  /* 0x0000000137337824 */ /* 0x000fce00000e0633 */
.L_x_786:
[----:B------:R-:W-:Y:S01]  /*3780*/  SHF.R.U32.HI R52, RZ, 0x1, R59 ;  /* 0x00000001ff347819 */ /* 0x000fe2000001163b */
[----:B------:R-:W-:-:S03]  /*3790*/  IMAD R2, R2, 0x41a7, RZ ;  /* 0x000041a702027824 */ /* 0x000fc600078e02ff */
[----:B-1----:R-:W-:Y:S02]  /*37a0*/  IADD3 R47, PT, PT, R59, 0x1, -R52 ;  /* 0x000000013b2f7810 */ /* 0x002fe40007ffe834 */
[----:B------:R-:W-:Y:S02]  /*37b0*/  LOP3.LUT R2, R2, 0x7fffffff, RZ, 0xc0, !PT ;  /* 0x7fffffff02027812 */ /* 0x000fe400078ec0ff */
[----:B------:R-:W0:Y:S01]  /*37c0*/  I2F.U32.RP R46, R47 ;  /* 0x0000002f002e7306 */ /* 0x000e220000209000 */
[----:B------:R-:W-:Y:S01]  /*37d0*/  IMAD.MOV R59, RZ, RZ, -R47 ;  /* 0x000000ffff3b7224 */ /* 0x000fe200078e0a2f */
[----:B------:R-:W-:-:S06]  /*37e0*/  ISETP.NE.U32.AND P1, PT, R47, RZ, PT ;  /* 0x000000ff2f00720c */ /* 0x000fcc0003f25070 */
[----:B0-----:R-:W0:Y:S02]  /*37f0*/  MUFU.RCP R46, R46 ;  /* 0x0000002e002e7308 */ /* 0x001e240000001000 */
[----:B0-----:R-:W-:-:S06]  /*3800*/  VIADD R44, R46, 0xffffffe ;  /* 0x0ffffffe2e2c7836 */ /* 0x001fcc0000000000 */
[----:B------:R0:W1:Y:S02]  /*3810*/  F2I.FTZ.U32.TRUNC.NTZ R45, R44 ;  /* 0x0000002c002d7305 */ /* 0x000064000021f000 */
[----:B0-----:R-:W-:Y:S02]  /*3820*/  IMAD.MOV.U32 R44, RZ, RZ, RZ ;  /* 0x000000ffff2c7224 */ /* 0x001fe400078e00ff */
[----:B-1----:R-:W-:-:S04]  /*3830*/  IMAD R59, R59, R45, RZ ;  /* 0x0000002d3b3b7224 */ /* 0x002fc800078e02ff */
[----:B------:R-:W-:-:S06]  /*3840*/  IMAD.HI.U32 R45, R45, R59, R44 ;  /* 0x0000003b2d2d7227 */ /* 0x000fcc00078e002c */
[----:B------:R-:W-:-:S04]  /*3850*/  IMAD.HI.U32 R45, R45, R2, RZ ;  /* 0x000000022d2d7227 */ /* 0x000fc800078e00ff */
[----:B------:R-:W-:-:S04]  /*3860*/  IMAD.MOV R45, RZ, RZ, -R45 ;  /* 0x000000ffff2d7224 */ /* 0x000fc800078e0a2d */
[----:B------:R-:W-:-:S05]  /*3870*/  IMAD R46, R47, R45, R2 ;  /* 0x0000002d2f2e7224 */ /* 0x000fca00078e0202 */
[----:B------:R-:W-:-:S13]  /*3880*/  ISETP.GE.U32.AND P0, PT, R46, R47, PT ;  /* 0x0000002f2e00720c */ /* 0x000fda0003f06070 */
[----:B------:R-:W-:-:S05]  /*3890*/  @P0 IMAD.IADD R46, R46, 0x1, -R47 ;  /* 0x000000012e2e0824 */ /* 0x000fca00078e0a2f */
[----:B------:R-:W-:-:S13]  /*38a0*/  ISETP.GE.U32.AND P0, PT, R46, R47, PT ;  /* 0x0000002f2e00720c */ /* 0x000fda0003f06070 */
[----:B------:R-:W-:Y:S01]  /*38b0*/  @P0 IMAD.IADD R46, R46, 0x1, -R47 ;  /* 0x000000012e2e0824 */ /* 0x000fe200078e0a2f */
[----:B------:R-:W-:-:S05]  /*38c0*/  @!P1 LOP3.LUT R46, RZ, R47, RZ, 0x33, !PT ;  /* 0x0000002fff2e9212 */ /* 0x000fca00078e33ff */
[----:B------:R-:W-:-:S04]  /*38d0*/  IMAD.IADD R46, R52, 0x1, R46 ;  /* 0x00000001342e7824 */ /* 0x000fc800078e022e */
[----:B------:R-:W-:Y:S05]  /*38e0*/  NANOSLEEP R46 ;  /* 0x0000002e0000735d */ /* 0x000fea0003800000 */
[----:B------:R-:W2:Y:S01]  /*38f0*/  LD.E.128.STRONG.GPU R44, desc[UR8][R50.64+0x200] ;  /* 0x00020008322c7980 */ /* 0x000ea2000c10fd00 */
[----:B------:R-:W-:Y:S01]  /*3900*/  UMOV UR5, 0xffffffff ;  /* 0xffffffff00057882 */ /* 0x000fe20000000000 */
[----:B--2---:R-:W-:-:S04]  /*3910*/  ISETP.NE.U32.AND P5, PT, R46, 0x63, PT ;  /* 0x000000632e00780c */ /* 0x004fc80003fa5070 */
[----:B------:R-:W-:Y:S01]  /*3920*/  ISETP.NE.AND.EX P5, PT, R47, RZ, PT, P5 ;  /* 0x000000ff2f00720c */ /* 0x000fe20003fa5350 */
[----:B------:R-:W-:-:S12]  /*3930*/  BRA.DIV UR5, `(.L_x_785) ;  /* 0x0000008205447947 */ /* 0x000fd8000b800000 */
[----:B------:R-:W-:-:S13]  /*3940*/  VOTE.ANY P5, !P5 ;  /* 0x0000000000ff7806 */ /* 0x000fda00068a0100 */
.L_x_852:
[----:B------:R-:W-:Y:S01]  /*3950*/  IMAD.MOV.U32 R59, RZ, RZ, R52 ;  /* 0x000000ffff3b7224 */ /* 0x000fe200078e0034 */
[----:B------:R-:W-:Y:S06]  /*3960*/  @P5 BRA `(.L_x_786) ;  /* 0xfffffffc00845947 */ /* 0x000fec000383ffff */
[----:B------:R-:W-:Y:S01]  /*3970*/  UMOV UR5, 0xffffffff ;  /* 0xffffffff00057882 */ /* 0x000fe20000000000 */
[----:B------:R-:W-:-:S04]  /*3980*/  ISETP.NE.U32.AND P5, PT, R46, 0x65, PT ;  /* 0x000000652e00780c */ /* 0x000fc80003fa5070 */
[----:B------:R-:W-:Y:S01]  /*3990*/  ISETP.NE.AND.EX P5, PT, R47, RZ, PT, P5 ;  /* 0x000000ff2f00720c */ /* 0x000fe20003fa5350 */
[----:B------:R-:W-:-:S12]  /*39a0*/  BRA.DIV UR5, `(.L_x_787) ;  /* 0x0000008205487947 */ /* 0x000fd8000b800000 */
[----:B------:R-:W0:Y:S01]  /*39b0*/  S2R R51, SR_GEMASK ;  /* 0x0000000000337919 */ /* 0x000e220000003c00 */
[----:B------:R-:W-:Y:S01]  /*39c0*/  VOTE.ANY R60, PT, !P5 ;  /* 0x00000000003c7806 */ /* 0x000fe200068e0100 */
[----:B------:R-:W-:Y:S01]  /*39d0*/  IMAD.IADD R65, R65, 0x1, R58 ;  /* 0x0000000141417824 */ /* 0x000fe200078e023a */
[----:B------:R-:W-:Y:S02]  /*39e0*/  ISETP.NE.AND P1, PT, R44, RZ, PT ;  /* 0x000000ff2c00720c */ /* 0x000fe40003f25270 */
[----:B0-----:R-:W-:-:S05]  /*39f0*/  LOP3.LUT R60, R60, 0x80000000, R51, 0xec, !PT ;  /* 0x800000003c3c7812 */ /* 0x001fca00078eec33 */
[----:B------:R-:W-:-:S05]  /*3a00*/  VIADD R59, R60, 0xffffffff ;  /* 0xffffffff3c3b7836 */ /* 0x000fca0000000000 */
[----:B------:R-:W-:Y:S01]  /*3a10*/  LOP3.LUT R59, R60, R59, RZ, 0xc, !PT ;  /* 0x0000003b3c3b7212 */ /* 0x000fe200078e0cff */
[----:B------:R-:W-:-:S03]  /*3a20*/  VIADD R60, R0, 0x2 ;  /* 0x00000002003c7836 */ /* 0x000fc60000000000 */
[----:B------:R-:W0:Y:S02]  /*3a30*/  POPC R67, R59 ;  /* 0x0000003b00437309 */ /* 0x000e240000000000 */
[----:B0-----:R-:W0:Y:S01]  /*3a40*/  SHFL.DOWN PT, R68, R45, 0x1, R67 ;  /* 0x082000002d447989 */ /* 0x001e2200000e0043 */
[----:B------:R-:W-:-:S03]  /*3a50*/  ISETP.GE.AND P0, PT, R0, R67, PT ;  /* 0x000000430000720c */ /* 0x000fc60003f06270 */
[----:B------:R-:W1:Y:S01]  /*3a60*/  SHFL.DOWN PT, R52, R44, 0x1, R67 ;  /* 0x082000002c347989 */ /* 0x000e6200000e0043 */
[----:B0-----:R-:W-:-:S04]  /*3a70*/  SEL R68, R68, RZ, !P1 ;  /* 0x000000ff44447207 */ /* 0x001fc80004800000 */
[----:B------:R-:W-:-:S05]  /*3a80*/  SEL R63, R68, RZ, !P0 ;  /* 0x000000ff443f7207 */ /* 0x000fca0004000000 */
[----:B------:R-:W-:Y:S01]  /*3a90*/  IMAD.IADD R50, R45, 0x1, R63 ;  /* 0x000000012d327824 */ /* 0x000fe200078e023f */
[----:B-1----:R-:W-:Y:S02]  /*3aa0*/  SEL R63, R52, RZ, !P0 ;  /* 0x000000ff343f7207 */ /* 0x002fe40004000000 */
[----:B------:R-:W-:Y:S01]  /*3ab0*/  ISETP.GT.AND P0, PT, R60, R67, PT ;  /* 0x000000433c00720c */ /* 0x000fe20003f04270 */
[----:B------:R-:W-:Y:S01]  /*3ac0*/  VIADD R60, R0, 0x4 ;  /* 0x00000004003c7836 */ /* 0x000fe20000000000 */
[----:B------:R-:W0:Y:S01]  /*3ad0*/  SHFL.DOWN PT, R68, R50, 0x2, R67 ;  /* 0x0840000032447989 */ /* 0x000e2200000e0043 */
[----:B------:R-:W-:-:S05]  /*3ae0*/  LOP3.LUT P1, R52, R63, RZ, R44, 0xfa, !PT ;  /* 0x000000ff3f347212 */ /* 0x000fca000782fa2c */
[----:B------:R-:W1:Y:S01]  /*3af0*/  SHFL.DOWN PT, R62, R52, 0x2, R67 ;  /* 0x08400000343e7989 */ /* 0x000e6200000e0043 */
[----:B0-----:R-:W-:-:S04]  /*3b00*/  SEL R68, R68, RZ, !P1 ;  /* 0x000000ff44447207 */ /* 0x001fc80004800000 */
[----:B------:R-:W-:-:S05]  /*3b10*/  SEL R45, R68, RZ, !P0 ;  /* 0x000000ff442d7207 */ /* 0x000fca0004000000 */
[----:B------:R-:W-:Y:S01]  /*3b20*/  IMAD.IADD R44, R50, 0x1, R45 ;  /* 0x00000001322c7824 */ /* 0x000fe200078e022d */
[----:B-1----:R-:W-:Y:S02]  /*3b30*/  SEL R45, R62, RZ, !P0 ;  /* 0x000000ff3e2d7207 */ /* 0x002fe40004000000 */
[----:B------:R-:W-:Y:S02]  /*3b40*/  ISETP.GT.AND P0, PT, R60, R67, PT ;  /* 0x000000433c00720c */ /* 0x000fe40003f04270 */
[----:B------:R-:W0:Y:S01]  /*3b50*/  SHFL.DOWN PT, R63, R44, 0x4, R67 ;  /* 0x088000002c3f7989 */ /* 0x000e2200000e0043 */
[----:B------:R-:W-:-:S05]  /*3b60*/  LOP3.LUT P2, R50, R52, RZ, R45, 0xfa, !PT ;  /* 0x000000ff34327212 */ /* 0x000fca000784fa2d */
[----:B------:R-:W1:Y:S01]  /*3b70*/  SHFL.DOWN PT, R68, R50, 0x4, R67 ;  /* 0x0880000032447989 */ /* 0x000e6200000e0043 */
[----:B0-----:R-:W-:-:S04]  /*3b80*/  SEL R63, R63, RZ, !P2 ;  /* 0x000000ff3f3f7207 */ /* 0x001fc80005000000 */
[----:B------:R-:W-:Y:S02]  /*3b90*/  SEL R63, R63, RZ, !P0 ;  /* 0x000000ff3f3f7207 */ /* 0x000fe40004000000 */
[----:B-1----:R-:W-:-:S03]  /*3ba0*/  SEL R45, R68, RZ, !P0 ;  /* 0x000000ff442d7207 */ /* 0x002fc60004000000 */
[----:B------:R-:W-:Y:S01]  /*3bb0*/  IMAD.IADD R62, R44, 0x1, R63 ;  /* 0x000000012c3e7824 */ /* 0x000fe200078e023f */
[----:B------:R-:W-:Y:S01]  /*3bc0*/  LOP3.LUT P1, R64, R50, RZ, R45, 0xfa, !PT ;  /* 0x000000ff32407212 */ /* 0x000fe2000782fa2d */
[----:B------:R-:W-:-:S03]  /*3bd0*/  VIADD R44, R0, 0x8 ;  /* 0x00000008002c7836 */ /* 0x000fc60000000000 */
[----:B------:R-:W0:Y:S02]  /*3be0*/  SHFL.DOWN PT, R52, R62, 0x8, R67 ;  /* 0x090000003e347989 */ /* 0x000e2400000e0043 */
[----:B------:R-:W-:Y:S02]  /*3bf0*/  ISETP.GT.AND P0, PT, R44, R67, PT ;  /* 0x000000432c00720c */ /* 0x000fe40003f04270 */
[----:B------:R-:W1:Y:S01]  /*3c00*/  SHFL.DOWN PT, R68, R64, 0x8, R67 ;  /* 0x0900000040447989 */ /* 0x000e6200000e0043 */
[----:B0-----:R-:W-:-:S04]  /*3c10*/  SEL R52, R52, RZ, !P1 ;  /* 0x000000ff34347207 */ /* 0x001fc80004800000 */
[----:B------:R-:W-:-:S05]  /*3c20*/  SEL R45, R52, RZ, !P0 ;  /* 0x000000ff342d7207 */ /* 0x000fca0004000000 */
[----:B------:R-:W-:Y:S01]  /*3c30*/  IMAD.IADD R52, R62, 0x1, R45 ;  /* 0x000000013e347824 */ /* 0x000fe200078e022d */
[----:B-1----:R-:W-:Y:S02]  /*3c40*/  SEL R45, R68, RZ, !P0 ;  /* 0x000000ff442d7207 */ /* 0x002fe40004000000 */
[----:B------:R-:W-:Y:S01]  /*3c50*/  ISETP.NE.U32.AND P0, PT, R46, 0x65, PT ;  /* 0x000000652e00780c */ /* 0x000fe20003f05070 */
[----:B------:R-:W-:Y:S01]  /*3c60*/  VIADD R46, R0, 0x10 ;  /* 0x00000010002e7836 */ /* 0x000fe20000000000 */
[----:B------:R-:W-:Y:S01]  /*3c70*/  LOP3.LUT P2, R50, R64, RZ, R45, 0xfa, !PT ;  /* 0x000000ff40327212 */ /* 0x000fe2000784fa2d */
[----:B------:R-:W0:Y:S01]  /*3c80*/  SHFL.DOWN PT, R68, R52, 0x10, R67 ;  /* 0x0a00000034447989 */ /* 0x000e2200000e0043 */
[----:B------:R-:W1:Y:S01]  /*3c90*/  LDC.64 R44, c[0x0][0x3a0] ;  /* 0x0000e800ff2c7b82 */ /* 0x000e620000000a00 */
[----:B------:R-:W-:Y:S02]  /*3ca0*/  ISETP.NE.AND.EX P0, PT, R47, RZ, PT, P0 ;  /* 0x000000ff2f00720c */ /* 0x000fe40003f05300 */
[----:B------:R-:W2:Y:S01]  /*3cb0*/  SHFL.DOWN PT, R63, R50, 0x10, R67 ;  /* 0x0a000000323f7989 */ /* 0x000ea200000e0043 */
[----:B------:R-:W-:-:S10]  /*3cc0*/  ISETP.GT.AND P1, PT, R46, R67, PT ;  /* 0x000000432e00720c */ /* 0x000fd40003f24270 */
[----:B------:R-:W-:Y:S02]  /*3cd0*/  VOTE.ALL P5, P0 ;  /* 0x0000000000ff7806 */ /* 0x000fe400000a0000 */
[----:B0-----:R-:W-:Y:S02]  /*3ce0*/  SEL R68, R68, RZ, !P2 ;  /* 0x000000ff44447207 */ /* 0x001fe40005000000 */
[----:B-1----:R-:W-:Y:S02]  /*3cf0*/  IADD3 R62, P2, PT, R44, 0x200, RZ ;  /* 0x000002002c3e7810 */ /* 0x002fe40007f5e0ff */
[----:B------:R-:W-:Y:S02]  /*3d00*/  SEL R59, R68, RZ, !P1 ;  /* 0x000000ff443b7207 */ /* 0x000fe40004800000 */
[----:B--2---:R-:W-:Y:S01]  /*3d10*/  SEL R47, R63, RZ, !P1 ;  /* 0x000000ff3f2f7207 */ /* 0x004fe20004800000 */
[----:B------:R-:W-:Y:S02]  /*3d20*/  IMAD.X R63, RZ, RZ, R45, P2 ;  /* 0x000000ffff3f7224 */ /* 0x000fe400010e062d */
[----:B------:R-:W-:Y:S01]  /*3d30*/  IMAD.IADD R52, R52, 0x1, R59 ;  /* 0x0000000134347824 */ /* 0x000fe200078e023b */
[----:B------:R-:W-:-:S07]  /*3d40*/  LOP3.LUT R50, R47, R50, RZ, 0xfc, !PT ;  /* 0x000000322f327212 */ /* 0x000fce00078efcff */
.L_x_866:
[----:B------:R-:W-:Y:S05]  /*3d50*/  @!P5 BRA `(.L_x_788) ;  /* 0x00000004008cd947 */ /* 0x000fea0003800000 */
[----:B------:R-:W-:-:S07]  /*3d60*/  IMAD.MOV.U32 R64, RZ, RZ, 0x3a0 ;  /* 0x000003a0ff407424 */ /* 0x000fce00078e00ff */
.L_x_792:
[----:B------:R-:W-:Y:S01]  /*3d70*/  SHF.R.U32.HI R64, RZ, 0x1, R64 ;  /* 0x00000001ff407819 */ /* 0x000fe20000011640 */
[----:B------:R-:W-:Y:S02]  /*3d80*/  IMAD.MOV.U32 R44, RZ, RZ, R62 ;  /* 0x000000ffff2c7224 */ /* 0x000fe400078e003e */
[----:B------:R-:W-:Y:S02]  /*3d90*/  IMAD.MOV.U32 R45, RZ, RZ, R63 ;  /* 0x000000ffff2d7224 */ /* 0x000fe400078e003f */
[----:B------:R-:W-:Y:S02]  /*3da0*/  IMAD.MOV.U32 R67, RZ, RZ, R64 ;  /* 0x000000ffff437224 */ /* 0x000fe400078e0040 */
[----:B------:R-:W-:-:S07]  /*3db0*/  IMAD.WIDE R58, R65, 0x10, R44 ;  /* 0x00000010413a7825 */ /* 0x000fce00078e022c */
.L_x_790:
[----:B------:R-:W-:Y:S01]  /*3dc0*/  SHF.R.U32.HI R66, RZ, 0x1, R67 ;  /* 0x00000001ff427819 */ /* 0x000fe20000011643 */
[----:B------:R-:W-:-:S03]  /*3dd0*/  IMAD R2, R2, 0x41a7, RZ ;  /* 0x000041a702027824 */ /* 0x000fc600078e02ff */
[----:B------:R-:W-:Y:S02]  /*3de0*/  IADD3 R47, PT, PT, R67, 0x1, -R66 ;  /* 0x00000001432f7810 */ /* 0x000fe40007ffe842 */
        /* <DEDUP_REMOVED lines=26> */
.L_x_869:
[----:B------:R-:W-:Y:S01]  /*3f90*/  IMAD.MOV.U32 R67, RZ, RZ, R66 ;  /* 0x000000ffff437224 */ /* 0x000fe200078e0042 */
[----:B------:R-:W-:Y:S06]  /*3fa0*/  @P5 BRA `(.L_x_790) ;  /* 0xfffffffc00845947 */ /* 0x000fec000383ffff */
[----:B------:R-:W-:Y:S01]  /*3fb0*/  UMOV UR5, 0xffffffff ;  /* 0xffffffff00057882 */ /* 0x000fe20000000000 */
[----:B------:R-:W-:-:S04]  /*3fc0*/  ISETP.NE.U32.AND P5, PT, R46, 0x65, PT ;  /* 0x000000652e00780c */ /* 0x000fc80003fa5070 */
[----:B------:R-:W-:Y:S01]  /*3fd0*/  ISETP.NE.AND.EX P5, PT, R47, RZ, PT, P5 ;  /* 0x000000ff2f00720c */ /* 0x000fe20003fa5350 */
[----:B------:R-:W-:-:S12]  /*3fe0*/  BRA.DIV UR5, `(.L_x_791) ;  /* 0x00000082058c7947 */ /* 0x000fd8000b800000 */
[----:B------:R-:W-:Y:S01]  /*3ff0*/  VOTE.ANY R60, PT, !P5 ;  /* 0x00000000003c7806 */ /* 0x000fe200068e0100 */
[----:B------:R-:W-:Y:S01]  /*4000*/  VIADD R65, R65, 0xffffffe0 ;  /* 0xffffffe041417836 */ /* 0x000fe20000000000 */
[----:B------:R-:W-:Y:S02]  /*4010*/  ISETP.NE.AND P1, PT, R44, RZ, PT ;  /* 0x000000ff2c00720c */ /* 0x000fe40003f25270 */
[----:B------:R-:W-:Y:S02]  /*4020*/  LOP3.LUT R60, R60, 0x80000000, R51, 0xec, !PT ;  /* 0x800000003c3c7812 */ /* 0x000fe400078eec33 */
[----:B------:R-:W-:Y:S01]  /*4030*/  ISETP.NE.U32.AND P5, PT, R46, 0x65, PT ;  /* 0x000000652e00780c */ /* 0x000fe20003fa5070 */
[----:B------:R-:W-:Y:S02]  /*4040*/  VIADD R46, R0, 0x10 ;  /* 0x00000010002e7836 */ /* 0x000fe40000000000 */
[----:B------:R-:W-:Y:S01]  /*4050*/  VIADD R59, R60, 0xffffffff ;  /* 0xffffffff3c3b7836 */ /* 0x000fe20000000000 */
[----:B------:R-:W-:-:S04]  /*4060*/  ISETP.NE.AND.EX P5, PT, R47, RZ, PT, P5 ;  /* 0x000000ff2f00720c */ /* 0x000fc80003fa5350 */
[----:B------:R-:W-:Y:S01]  /*4070*/  LOP3.LUT R59, R60, R59, RZ, 0xc, !PT ;  /* 0x0000003b3c3b7212 */ /* 0x000fe200078e0cff */
[----:B------:R-:W-:-:S03]  /*4080*/  VIADD R60, R0, 0x2 ;  /* 0x00000002003c7836 */ /* 0x000fc60000000000 */
[----:B------:R-:W0:Y:S05]  /*4090*/  POPC R67, R59 ;  /* 0x0000003b00437309 */ /* 0x000e2a0000000000 */
[----:B------:R-:W-:Y:S01]  /*40a0*/  VOTE.ALL P5, P5 ;  /* 0x0000000000ff7806 */ /* 0x000fe200028a0000 */
[----:B0-----:R-:W0:Y:S01]  /*40b0*/  SHFL.DOWN PT, R68, R45, 0x1, R67 ;  /* 0x082000002d447989 */ /* 0x001e2200000e0043 */
[----:B------:R-:W-:-:S03]  /*40c0*/  ISETP.GE.AND P0, PT, R0, R67, PT ;  /* 0x000000430000720c */ /* 0x000fc60003f06270 */
[----:B------:R-:W1:Y:S01]  /*40d0*/  SHFL.DOWN PT, R58, R44, 0x1, R67 ;  /* 0x082000002c3a7989 */ /* 0x000e6200000e0043 */
[----:B0-----:R-:W-:-:S04]  /*40e0*/  SEL R68, R68, RZ, !P1 ;  /* 0x000000ff44447207 */ /* 0x001fc80004800000 */
[----:B------:R-:W-:Y:S02]  /*40f0*/  SEL R68, R68, RZ, !P0 ;  /* 0x000000ff44447207 */ /* 0x000fe40004000000 */
[----:B-1----:R-:W-:Y:S02]  /*4100*/  SEL R69, R58, RZ, !P0 ;  /* 0x000000ff3a457207 */ /* 0x002fe40004000000 */
[----:B------:R-:W-:Y:S01]  /*4110*/  ISETP.GT.AND P0, PT, R60, R67, PT ;  /* 0x000000433c00720c */ /* 0x000fe20003f04270 */
[----:B------:R-:W-:Y:S01]  /*4120*/  IMAD.IADD R58, R45, 0x1, R68 ;  /* 0x000000012d3a7824 */ /* 0x000fe200078e0244 */
[----:B------:R-:W-:Y:S01]  /*4130*/  LOP3.LUT P1, R69, R69, RZ, R44, 0xfa, !PT ;  /* 0x000000ff45457212 */ /* 0x000fe2000782fa2c */
[----:B------:R-:W-:-:S03]  /*4140*/  VIADD R60, R0, 0x8 ;  /* 0x00000008003c7836 */ /* 0x000fc60000000000 */
[----:B------:R-:W0:Y:S04]  /*4150*/  SHFL.DOWN PT, R68, R58, 0x2, R67 ;  /* 0x084000003a447989 */ /* 0x000e2800000e0043 */
        /* <DEDUP_REMOVED lines=8> */
[-C--:B------:R-:W-:Y:S02]  /*41e0*/  ISETP.GT.AND P0, PT, R44, R67.reuse, PT ;  /* 0x000000432c00720c */ /* 0x080fe40003f04270 */
[----:B------:R-:W1:Y:S01]  /*41f0*/  SHFL.DOWN PT, R44, R59, 0x4, R67 ;  /* 0x088000003b2c7989 */ /* 0x000e6200000e0043 */
[----:B0-----:R-:W-:Y:S02]  /*4200*/  SEL R68, R68, RZ, !P1 ;  /* 0x000000ff44447207 */ /* 0x001fe40004800000 */
[----:B------:R-:W-:Y:S02]  /*4210*/  ISETP.GT.AND P1, PT, R46, R67, PT ;  /* 0x000000432e00720c */ /* 0x000fe40003f24270 */
[----:B------:R-:W-:Y:S02]  /*4220*/  SEL R68, R68, RZ, !P0 ;  /* 0x000000ff44447207 */ /* 0x000fe40004000000 */
[----:B-1----:R-:W-:-:S02]  /*4230*/  SEL R44, R44, RZ, !P0 ;  /* 0x000000ff2c2c7207 */ /* 0x002fc40004000000 */
[----:B------:R-:W-:Y:S01]  /*4240*/  ISETP.GT.AND P0, PT, R60, R67, PT ;  /* 0x000000433c00720c */ /* 0x000fe20003f04270 */
[----:B------:R-:W-:Y:S01]  /*4250*/  IMAD.IADD R58, R45, 0x1, R68 ;  /* 0x000000012d3a7824 */ /* 0x000fe200078e0244 */
[----:B------:R-:W-:-:S04]  /*4260*/  LOP3.LUT P2, R44, R59, RZ, R44, 0xfa, !PT ;  /* 0x000000ff3b2c7212 */ /* 0x000fc8000784fa2c */
[----:B------:R-:W0:Y:S04]  /*4270*/  SHFL.DOWN PT, R68, R58, 0x8, R67 ;  /* 0x090000003a447989 */ /* 0x000e2800000e0043 */
[----:B------:R-:W1:Y:S01]  /*4280*/  SHFL.DOWN PT, R69, R44, 0x8, R67 ;  /* 0x090000002c457989 */ /* 0x000e6200000e0043 */
[----:B0-----:R-:W-:-:S04]  /*4290*/  SEL R68, R68, RZ, !P2 ;  /* 0x000000ff44447207 */ /* 0x001fc80005000000 */
[----:B------:R-:W-:Y:S02]  /*42a0*/  SEL R45, R68, RZ, !P0 ;  /* 0x000000ff442d7207 */ /* 0x000fe40004000000 */
[----:B-1----:R-:W-:-:S03]  /*42b0*/  SEL R69, R69, RZ, !P0 ;  /* 0x000000ff45457207 */ /* 0x002fc60004000000 */
[----:B------:R-:W-:Y:S01]  /*42c0*/  IMAD.IADD R45, R58, 0x1, R45 ;  /* 0x000000013a2d7824 */ /* 0x000fe200078e022d */
[----:B------:R-:W-:-:S04]  /*42d0*/  LOP3.LUT P0, R69, R44, RZ, R69, 0xfa, !PT ;  /* 0x000000ff2c457212 */ /* 0x000fc8000780fa45 */
[----:B------:R-:W0:Y:S04]  /*42e0*/  SHFL.DOWN PT, R68, R45, 0x10, R67 ;  /* 0x0a0000002d447989 */ /* 0x000e2800000e0043 */
[----:B------:R-:W1:Y:S01]  /*42f0*/  SHFL.DOWN PT, R58, R69, 0x10, R67 ;  /* 0x0a000000453a7989 */ /* 0x000e6200000e0043 */
[----:B0-----:R-:W-:Y:S02]  /*4300*/  SEL R68, R68, RZ, !P0 ;  /* 0x000000ff44447207 */ /* 0x001fe40004000000 */
[----:B------:R-:W-:Y:S02]  /*4310*/  ISETP.NE.AND P0, PT, R50, RZ, PT ;  /* 0x000000ff3200720c */ /* 0x000fe40003f05270 */
[----:B------:R-:W-:Y:S02]  /*4320*/  SEL R68, R68, RZ, !P1 ;  /* 0x000000ff44447207 */ /* 0x000fe40004800000 */
[----:B-1----:R-:W-:-:S03]  /*4330*/  SEL R58, R58, RZ, !P1 ;  /* 0x000000ff3a3a7207 */ /* 0x002fc60004800000 */
[----:B------:R-:W-:Y:S01]  /*4340*/  IMAD.IADD R68, R45, 0x1, R68 ;  /* 0x000000012d447824 */ /* 0x000fe200078e0244 */
[----:B------:R-:W-:-:S04]  /*4350*/  LOP3.LUT R50, R69, R58, R50, 0xfe, !PT ;  /* 0x0000003a45327212 */ /* 0x000fc800078efe32 */
[----:B------:R-:W-:-:S05]  /*4360*/  SEL R45, R68, RZ, !P0 ;  /* 0x000000ff442d7207 */ /* 0x000fca0004000000 */
[----:B------:R-:W-:-:S07]  /*4370*/  IMAD.IADD R52, R45, 0x1, R52 ;  /* 0x000000012d347824 */ /* 0x000fce00078e0234 */
.L_x_883:
[----:B------:R-:W-:Y:S05]  /*4380*/  @P5 BRA `(.L_x_792) ;  /* 0xfffffff800785947 */ /* 0x000fea000383ffff */
.L_x_788:
[----:B------:R-:W0:Y:S01]  /*4390*/  S2R R59, SR_TID.X ;  /* 0x00000000003b7919 */ /* 0x000e220000002100 */
[----:B------:R-:W-:Y:S01]  /*43a0*/  ISETP.NE.AND P1, PT, R0, RZ, PT ;  /* 0x000000ff0000720c */ /* 0x000fe20003f25270 */
[----:B------:R-:W-:Y:S01]  /*43b0*/  BSSY.RECONVERGENT B1, `(.L_x_793) ;  /* 0x0000015000017945 */ /* 0x000fe20003800200 */
[----:B------:R-:W-:-:S11]  /*43c0*/  IMAD.MOV.U32 R51, RZ, RZ, R52 ;  /* 0x000000ffff337224 */ /* 0x000fd600078e0034 */
[----:B------:R-:W1:Y:S01]  /*43d0*/  @!P1 S2R R45, SR_CgaCtaId ;  /* 0x00000000002d9919 */ /* 0x000e620000008800 */
[----:B------:R-:W-:Y:S02]  /*43e0*/  @!P1 MOV R0, 0x400 ;  /* 0x0000040000009802 */ /* 0x000fe40000000f00 */
[----:B0-----:R-:W-:Y:S02]  /*43f0*/  ISETP.NE.AND P0, PT, R59, RZ, PT ;  /* 0x000000ff3b00720c */ /* 0x001fe40003f05270 */
[----:B-1----:R-:W-:-:S11]  /*4400*/  @!P1 LEA R2, R45, R0, 0x18 ;  /* 0x000000002d029211 */ /* 0x002fd600078ec0ff */
[----:B------:R-:W-:Y:S05]  /*4410*/  @P0 BRA `(.L_x_794) ;  /* 0x0000000000380947 */ /* 0x000fea0003800000 */
[----:B------:R-:W0:Y:S01]  /*4420*/  S2UR UR6, SR_CgaCtaId ;  /* 0x00000000000679c3 */ /* 0x000e220000008800 */
[----:B------:R-:W-:Y:S01]  /*4430*/  ISETP.NE.AND P0, PT, R53, RZ, PT ;  /* 0x000000ff3500720c */ /* 0x000fe20003f05270 */
[----:B------:R-:W-:Y:S01]  /*4440*/  UMOV UR5, 0x400 ;  /* 0x0000040000057882 */ /* 0x000fe20000000000 */
[----:B------:R-:W-:Y:S01]  /*4450*/  LOP3.LUT R53, R50, R53, RZ, 0xfc, !PT ;  /* 0x0000003532357212 */ /* 0x000fe200078efcff */
[----:B------:R-:W-:Y:S01]  /*4460*/  IMAD.MOV.U32 R46, RZ, RZ, 0x65 ;  /* 0x00000065ff2e7424 */ /* 0x000fe200078e00ff */
[----:B------:R-:W-:Y:S01]  /*4470*/  SEL R0, R52, RZ, !P0 ;  /* 0x000000ff34007207 */ /* 0x000fe20004000000 */
[----:B------:R-:W-:Y:S02]  /*4480*/  IMAD.MOV.U32 R47, RZ, RZ, 0x0 ;  /* 0x00000000ff2f7424 */ /* 0x000fe400078e00ff */
[----:B------:R-:W-:Y:S02]  /*4490*/  IMAD.MOV.U32 R44, RZ, RZ, R53 ;  /* 0x000000ffff2c7224 */ /* 0x000fe400078e0035 */
[----:B------:R-:W-:-:S05]  /*44a0*/  IMAD.IADD R45, R49, 0x1, R0 ;  /* 0x00000001312d7824 */ /* 0x000fca00078e0200 */
[----:B------:R1:W-:Y:S01]  /*44b0*/  ST.E.128.STRONG.GPU desc[UR8][R54.64+0x200], R44 ;  /* 0x0002002c36007985 */ /* 0x0003e2000c10fd08 */
[----:B0-----:R-:W-:-:S09]  /*44c0*/  ULEA UR5, UR6, UR5, 0x18 ;  /* 0x0000000506057291 */ /* 0x001fd2000f8ec0ff */
[----:B------:R1:W-:Y:S04]  /*44d0*/  STS.64 [UR5+0x68], R52 ;  /* 0x00006834ff007988 */ /* 0x0003e80008000a05 */
[----:B------:R1:W-:Y:S04]  /*44e0*/  STS [UR5+0x70], R45 ;  /* 0x0000702dff007988 */ /* 0x0003e80008000805 */
[----:B------:R1:W-:Y:S02]  /*44f0*/  STS [UR5+0x64], R50 ;  /* 0x00006432ff007988 */ /* 0x0003e40008000805 */
.L_x_794:
[----:B------:R-:W-:Y:S05]  /*4500*/  BSYNC.RECONVERGENT B1 ;  /* 0x0000000000017941 */ /* 0x000fea0003800200 */
.L_x_793:
[----:B------:R0:W-:Y:S01]  /*4510*/  @!P1 STS.64 [R2+0x40], R50 ;  /* 0x0000403202009388 */ /* 0x0001e20000000a00 */
[----:B------:R-:W-:Y:S02]  /*4520*/  @!P1 IMAD.MOV.U32 R48, RZ, RZ, R50 ;  /* 0x000000ffff309224 */ /* 0x000fe400078e0032 */
[----:B------:R-:W-:-:S07]  /*4530*/  @!P1 IMAD.MOV.U32 R61, RZ, RZ, R52 ;  /* 0x000000ffff3d9224 */ /* 0x000fce00078e0034 */
.L_x_784:
[----:B------:R-:W-:Y:S05]  /*4540*/  WARPSYNC.ALL ;  /* 0x0000000000007948 */ /* 0x000fea0003800000 */
[----:B------:R-:W2:Y:S08]  /*4550*/  S2UR UR6, SR_CgaCtaId ;  /* 0x00000000000679c3 */ /* 0x000eb00000008800 */
[----:B------:R-:W-:Y:S01]  /*4560*/  BAR.SYNC.DEFER_BLOCKING 0x0 ;  /* 0x0000000000007b1d */ /* 0x000fe20000010000 */
[----:B------:R-:W-:-:S02]  /*4570*/  ISETP.NE.AND P0, PT, R48, RZ, PT ;  /* 0x000000ff3000720c */ /* 0x000fc40003f05270 */
[----:B------:R-:W-:-:S03]  /*4580*/  ISETP.NE.AND P1, PT, R59, RZ, PT ;  /* 0x000000ff3b00720c */ /* 0x000fc60003f25270 */
[----:B------:R-:W-:Y:S02]  /*4590*/  UMOV UR5, 0x400 ;  /* 0x0000040000057882 */ /* 0x000fe40000000000 */
[----:B--2---:R-:W-:-:S09]  /*45a0*/  ULEA UR5, UR6, UR5, 0x18 ;  /* 0x0000000506057291 */ /* 0x004fd2000f8ec0ff */
[----:B------:R-:W2:Y:S02]  /*45b0*/  LDS R0, [UR5+0x44] ;  /* 0x00004405ff007984 */ /* 0x000ea40008000800 */
[----:B--2---:R-:W-:Y:S02]  /*45c0*/  SEL R0, R0, RZ, !P0 ;  /* 0x000000ff00007207 */ /* 0x004fe40004000000 */
[----:B------:R-:W-:Y:S02]  /*45d0*/  ISETP.NE.AND P0, PT, R3, R4, PT ;  /* 0x000000040300720c */ /* 0x000fe40003f05270 */
[----:B------:R-:W-:-:S05]  /*45e0*/  SEL R0, R0, RZ, P1 ;  /* 0x000000ff00007207 */ /* 0x000fca0000800000 */
[----:B------:R-:W-:-:S05]  /*45f0*/  IMAD.IADD R0, R0, 0x1, R61 ;  /* 0x0000000100007824 */ /* 0x000fca00078e023d */
[----:B------:R-:W-:Y:S02]  /*4600*/  SEL R3, R0, RZ, !P0 ;  /* 0x000000ff00037207 */ /* 0x000fe40004000000 */
[----:B------:R-:W-:-:S03]  /*4610*/  ISETP.NE.AND P0, PT, R4, R5, PT ;  /* 0x000000050400720c */ /* 0x000fc60003f05270 */
        /* <DEDUP_REMOVED lines=55> */
[----:B------:R-:W-:-:S07]  /*4990*/  SEL R0, R42, RZ, !P0 ;  /* 0x000000ff2a007207 */ /* 0x000fce0004000000 */
.L_x_783:
[----:B------:R-:W-:Y:S05]  /*49a0*/  BSYNC.RECONVERGENT B0 ;  /* 0x0000000000007941 */ /* 0x000fea0003800200 */
.L_x_781:
[----:B------:R-:W-:Y:S01]  /*49b0*/  BAR.SYNC.DEFER_BLOCKING 0x0 ;  /* 0x0000000000007b1d */ /* 0x000fe20000010000 */
[----:B------:R-:W-:Y:S01]  /*49c0*/  IMAD.IADD R43, R43, 0x1, R0 ;  /* 0x000000012b2b7824 */ /* 0x000fe200078e0200 */
[C---:B0-----:R-:W-:Y:S02]  /*49d0*/  LOP3.LUT R2, R59.reuse, 0x3e0, RZ, 0xc0, !PT ;  /* 0x000003e03b027812 */ /* 0x041fe400078ec0ff */
[----:B------:R-:W-:Y:S02]  /*49e0*/  LOP3.LUT R3, R59, 0x1f, RZ, 0xc0, !PT ;  /* 0x0000001f3b037812 */ /* 0x000fe400078ec0ff */
[----:B------:R-:W0:Y:S01]  /*49f0*/  LDCU.64 UR6, c[0x0][0x398] ;  /* 0x00007300ff0677ac */ /* 0x000e220008000a00 */
[----:B------:R-:W2:Y:S02]  /*4a00*/  S2R R5, SR_CTAID.X ;  /* 0x0000000000057919 */ /* 0x000ea40000002500 */
[----:B------:R-:W-:Y:S02]  /*4a10*/  IMAD R2, R2, 0x14, R3 ;  /* 0x0000001402027824 */ /* 0x000fe400078e0203 */
[----:B------:R-:W-:Y:S01]  /*4a20*/  IMAD.MOV.U32 R3, RZ, RZ, RZ ;  /* 0x000000ffff037224 */ /* 0x000fe200078e00ff */
[----:B------:R-:W-:Y:S04]  /*4a30*/  STS.128 [R56], R24 ;  /* 0x0000001838007388 */ /* 0x000fe80000000c00 */
[----:B------:R-:W-:Y:S04]  /*4a40*/  STS.128 [R56+0x10], R28 ;  /* 0x0000101c38007388 */ /* 0x000fe80000000c00 */
[----:B------:R-:W-:Y:S04]  /*4a50*/  STS.128 [R56+0x20], R32 ;  /* 0x0000202038007388 */ /* 0x000fe80000000c00 */
[----:B------:R-:W-:Y:S04]  /*4a60*/  STS.128 [R56+0x30], R36 ;  /* 0x0000302438007388 */ /* 0x000fe80000000c00 */
[----:B------:R-:W-:Y:S01]  /*4a70*/  STS.128 [R56+0x40], R40 ;  /* 0x0000402838007388 */ /* 0x000fe20000000c00 */
[----:B------:R-:W-:-:S03]  /*4a80*/  NOP ;  /* 0x0000000000007918 */ /* 0x000fc60000000000 */
[----:B------:R-:W3:Y:S01]  /*4a90*/  LDS R7, [R57] ;  /* 0x0000000039077984 */ /* 0x000ee20000000800 */
[----:B--2---:R-:W-:-:S03]  /*4aa0*/  IMAD.WIDE.U32 R2, R5, 0x1180, R2 ;  /* 0x0000118005027825 */ /* 0x004fc600078e0002 */
[----:B------:R-:W2:Y:S01]  /*4ab0*/  LDS R9, [R57+0x80] ;  /* 0x0000800039097984 */ /* 0x000ea20000000800 */
[----:B0-----:R-:W-:-:S03]  /*4ac0*/  LEA R4, P0, R2, UR6, 0x2 ;  /* 0x0000000602047c11 */ /* 0x001fc6000f8010ff */
[----:B------:R-:W0:Y:S01]  /*4ad0*/  LDS R11, [R57+0x100] ;  /* 0x00010000390b7984 */ /* 0x000e220000000800 */
[----:B------:R-:W-:-:S03]  /*4ae0*/  LEA.HI.X R5, R2, UR7, R3, 0x2, P0 ;  /* 0x0000000702057c11 */ /* 0x000fc600080f1403 */
[----:B------:R-:W4:Y:S04]  /*4af0*/  LDS R13, [R57+0x180] ;  /* 0x00018000390d7984 */ /* 0x000f280000000800 */
[----:B------:R-:W5:Y:S04]  /*4b00*/  LDS R15, [R57+0x200] ;  /* 0x00020000390f7984 */ /* 0x000f680000000800 */
        /* <DEDUP_REMOVED lines=14> */
[----:B-1----:R-:W1:Y:S04]  /*4bf0*/  LDS R45, [R57+0x980] ;  /* 0x00098000392d7984 */ /* 0x002e680000000800 */
[----:B---3--:R-:W-:Y:S04]  /*4c00*/  STG.E desc[UR8][R4.64], R7 ;  /* 0x0000000704007986 */ /* 0x008fe8000c101908 */
[----:B--2---:R-:W-:Y:S04]  /*4c10*/  STG.E desc[UR8][R4.64+0x80], R9 ;  /* 0x0000800904007986 */ /* 0x004fe8000c101908 */
[----:B0-----:R-:W-:Y:S04]  /*4c20*/  STG.E desc[UR8][R4.64+0x100], R11 ;  /* 0x0001000b04007986 */ /* 0x001fe8000c101908 */
[----:B----4-:R-:W-:Y:S04]  /*4c30*/  STG.E desc[UR8][R4.64+0x180], R13 ;  /* 0x0001800d04007986 */ /* 0x010fe8000c101908 */
[----:B-----5:R-:W-:Y:S04]  /*4c40*/  STG.E desc[UR8][R4.64+0x200], R15 ;  /* 0x0002000f04007986 */ /* 0x020fe8000c101908 */
[----:B------:R-:W-:Y:S04]  /*4c50*/  STG.E desc[UR8][R4.64+0x280], R17 ;  /* 0x0002801104007986 */ /* 0x000fe8000c101908 */
        /* <DEDUP_REMOVED lines=13> */
[----:B-1----:R-:W-:Y:S01]  /*4d30*/  STG.E desc[UR8][R4.64+0x980], R45 ;  /* 0x0009802d04007986 */ /* 0x002fe2000c101908 */
[----:B------:R-:W-:Y:S05]  /*4d40*/  EXIT ;  /* 0x000000000000794d */ /* 0x000fea0003800000 */
.L_x_780:
[----:B------:R-:W-:-:S04]  /*4d50*/  ISETP.NE.U32.AND P0, PT, R2, RZ, PT ;  /* 0x000000ff0200720c */ /* 0x000fc80003f05070 */
[----:B------:R-:W-:-:S13]  /*4d60*/  ISETP.NE.AND.EX P0, PT, R46, RZ, PT, P0 ;  /* 0x000000ff2e00720c */ /* 0x000fda0003f05300 */
[----:B------:R-:W-:Y:S05]  /*4d70*/  @!P0 EXIT ;  /* 0x000000000000894d */ /* 0x000fea0003800000 */
[----:B------:R-:W0:Y:S01]  /*4d80*/  LDC.64 R8, c[0x0][0x380] ;  /* 0x0000e000ff087b82 */ /* 0x000e220000000a00 */
[----:B------:R-:W-:Y:S01]  /*4d90*/  IMAD.MOV.U32 R12, RZ, RZ, RZ ;  /* 0x000000ffff0c7224 */ /* 0x000fe200078e00ff */
[----:B------:R-:W-:Y:S01]  /*4da0*/  LOP3.LUT R0, R0, 0xffffbfff, RZ, 0xc0, !PT ;  /* 0xffffbfff00007812 */ /* 0x000fe200078ec0ff */
[----:B------:R-:W-:Y:S01]  /*4db0*/  BSSY.RECONVERGENT B0, `(.L_x_795) ;  /* 0x000003a000007945 */ /* 0x000fe20003800200 */
[-C--:B0-----:R-:W-:Y:S01]  /*4dc0*/  IABS R10, R9.reuse ;  /* 0x00000009000a7213 */ /* 0x081fe20000000000 */
[----:B------:R-:W-:Y:S01]  /*4dd0*/  IMAD.IADD R8, R6, 0x1, R8 ;  /* 0x0000000106087824 */ /* 0x000fe200078e0208 */
[----:B------:R-:W-:Y:S02]  /*4de0*/  LOP3.LUT R16, RZ, R9, RZ, 0x33, !PT ;  /* 0x00000009ff107212 */ /* 0x000fe400078e33ff */
[----:B------:R-:W0:Y:S02]  /*4df0*/  I2F.RP R3, R10 ;  /* 0x0000000a00037306 */ /* 0x000e240000209400 */
[----:B------:R-:W-:-:S06]  /*4e00*/  IABS R4, R8 ;  /* 0x0000000800047213 */ /* 0x000fcc0000000000 */
[----:B0-----:R-:W0:Y:S02]  /*4e10*/  MUFU.RCP R3, R3 ;  /* 0x0000000300037308 */ /* 0x001e240000001000 */
[----:B0-----:R-:W-:Y:S02]  /*4e20*/  VIADD R13, R3, 0xffffffe ;  /* 0x0ffffffe030d7836 */ /* 0x001fe40000000000 */
[----:B------:R-:W0:Y:S04]  /*4e30*/  S2R R3, SR_TID.X ;  /* 0x0000000000037919 */ /* 0x000e280000002100 */
[----:B------:R-:W1:Y:S02]  /*4e40*/  F2I.FTZ.U32.TRUNC.NTZ R13, R13 ;  /* 0x0000000d000d7305 */ /* 0x000e64000021f000 */
[----:B-1----:R-:W-:-:S04]  /*4e50*/  IMAD.MOV R5, RZ, RZ, -R13 ;  /* 0x000000ffff057224 */ /* 0x002fc800078e0a0d */
[----:B------:R-:W-:-:S04]  /*4e60*/  IMAD R5, R5, R10, RZ ;  /* 0x0000000a05057224 */ /* 0x000fc800078e02ff */
[----:B------:R-:W-:-:S04]  /*4e70*/  IMAD.HI.U32 R12, R13, R5, R12 ;  /* 0x000000050d0c7227 */ /* 0x000fc800078e000c */
[----:B------:R-:W-:Y:S01]  /*4e80*/  IMAD.MOV.U32 R5, RZ, RZ, R4 ;  /* 0x000000ffff057224 */ /* 0x000fe200078e0004 */
[----:B0-----:R-:W-:-:S03]  /*4e90*/  LOP3.LUT R17, R3, 0x1f, RZ, 0xc0, !PT ;  /* 0x0000001f03117812 */ /* 0x001fc600078ec0ff */
        /* <DEDUP_REMOVED lines=15> */
[----:B------:R-:W-:Y:S02]  /*4f90*/  LOP3.LUT R5, R8, R9, RZ, 0x3c, !PT ;  /* 0x0000000908057212 */ /* 0x000fe400078e3cff */
[----:B------:R-:W-:Y:S02]  /*4fa0*/  @P3 LOP3.LUT R0, R0, 0x4000, RZ, 0xfc, !PT ;  /* 0x0000400000003812 */ /* 0x000fe400078efcff */
[----:B------:R-:W-:Y:S02]  /*4fb0*/  ISETP.GE.AND P2, PT, R5, RZ, PT ;  /* 0x000000ff0500720c */ /* 0x000fe40003f46270 */
[----:B------:R-:W-:-:S04]  /*4fc0*/  LOP3.LUT R0, R0, 0xffffdfff, RZ, 0xc0, !PT ;  /* 0xffffdfff00007812 */ /* 0x000fc800078ec0ff */
[----:B------:R-:W-:Y:S01]  /*4fd0*/  @P5 LOP3.LUT R0, R0, 0x2000, RZ, 0xfc, !PT ;  /* 0x0000200000005812 */ /* 0x000fe200078efcff */
[----:B------:R-:W-:Y:S01]  /*4fe0*/  @P0 VIADD R4, R4, 0x1 ;  /* 0x0000000104040836 */ /* 0x000fe20000000000 */
[----:B------:R-:W-:Y:S02]  /*4ff0*/  ISETP.NE.AND P0, PT, R9, RZ, PT ;  /* 0x000000ff0900720c */ /* 0x000fe40003f05270 */
[----:B------:R-:W-:-:S03]  /*5000*/  LOP3.LUT R0, R0, 0xffffefff, RZ, 0xc0, !PT ;  /* 0xffffefff00007812 */ /* 0x000fc600078ec0ff */
[----:B------:R-:W-:Y:S01]  /*5010*/  @!P2 IMAD.MOV R4, RZ, RZ, -R4 ;  /* 0x000000ffff04a224 */ /* 0x000fe200078e0a04 */
[----:B------:R-:W-:-:S04]  /*5020*/  @P4 LOP3.LUT R0, R0, 0x1000, RZ, 0xfc, !PT ;  /* 0x0000100000004812 */ /* 0x000fc800078efcff */
        /* <DEDUP_REMOVED lines=18> */
.L_x_796:
[----:B------:R-:W-:Y:S05]  /*5150*/  BSYNC.RECONVERGENT B0 ;  /* 0x0000000000007941 */ /* 0x000fea0003800200 */
.L_x_795:
        /* <DEDUP_REMOVED lines=16> */
.L_x_798:
[----:B------:R-:W-:Y:S05]  /*5260*/  BSYNC.RECONVERGENT B0 ;  /* 0x0000000000007941 */ /* 0x000fea0003800200 */
.L_x_797:
        /* <DEDUP_REMOVED lines=18> */
.L_x_800:
[----:B------:R-:W-:Y:S05]  /*5390*/  BSYNC.RECONVERGENT B0 ;  /* 0x0000000000007941 */ /* 0x000fea0003800200 */
.L_x_799:
[----:B------:R-:W-:Y:S01]  /*53a0*/  ISETP.GE.U32.AND P1, PT, R11, R2, PT ;  /* 0x000000020b00720c */ /* 0x000fe20003f26070 */
[----:B------:R-:W-:Y:S01]  /*53b0*/  BSSY.RECONVERGENT B0, `(.L_x_801) ;  /* 0x0000015000007945 */ /* 0x000fe20003800200 */
[----:B------:R-:W-:Y:S01]  /*53c0*/  LOP3.LUT R0, R0, 0xfffff7ff, RZ, 0xc0, !PT ;  /* 0xfffff7ff00007812 */ /* 0x000fe200078ec0ff */
[----:B0-----:R-:W-:-:S04]  /*53d0*/  IMAD.WIDE.U32 R6, R58, 0x4600, R6 ;  /* 0x000046003a067825 */ /* 0x001fc800078e0006 */
[----:B------:R-:W-:Y:S02]  /*53e0*/  VIADD R67, R17, 0x80 ;  /* 0x0000008011437836 */ /* 0x000fe40000000000 */
[----:B------:R-:W-:-:S04]  /*53f0*/  IMAD.MOV.U32 R24, RZ, RZ, R14 ;  /* 0x000000ffff187224 */ /* 0x000fc800078e000e */
[----:B------:R-:W-:Y:S01]  /*5400*/  @P1 LOP3.LUT R0, R0, 0x800, RZ, 0xfc, !PT ;  /* 0x0000080000001812 */ /* 0x000fe200078efcff */
[----:B------:R-:W-:Y:S06]  /*5410*/  @P1 BRA `(.L_x_802) ;  /* 0x0000000000381947 */ /* 0x000fec0003800000 */
        /* <DEDUP_REMOVED lines=14> */
.L_x_802:
[----:B------:R-:W-:Y:S05]  /*5500*/  BSYNC.RECONVERGENT B0 ;  /* 0x0000000000007941 */ /* 0x000fea0003800200 */
.L_x_801:
[----:B------:R-:W-:Y:S01]  /*5510*/  ISETP.GE.U32.AND P2, PT, R67, R2, PT ;  /* 0x000000024300720c */ /* 0x000fe20003f46070 */
[----:B------:R-:W-:Y:S01]  /*5520*/  BSSY.RECONVERGENT B0, `(.L_x_803) ;  /* 0x0000016000007945 */ /* 0x000fe20003800200 */
[C---:B------:R-:W-:Y:S01]  /*5530*/  LEA R4, P1, R17.reuse, R6, 0x2 ;  /* 0x0000000611047211 */ /* 0x040fe200078210ff */
[----:B------:R-:W-:Y:S01]  /*5540*/  VIADD R65, R17, 0xa0 ;  /* 0x000000a011417836 */ /* 0x000fe20000000000 */
[----:B------:R-:W-:Y:S01]  /*5550*/  LOP3.LUT R0, R0, 0xfffffbff, RZ, 0xc0, !PT ;  /* 0xfffffbff00007812 */ /* 0x000fe200078ec0ff */
[----:B------:R-:W-:Y:S02]  /*5560*/  IMAD.MOV.U32 R26, RZ, RZ, R14 ;  /* 0x000000ffff1a7224 */ /* 0x000fe400078e000e */
[----:B------:R-:W-:-:S06]  /*5570*/  IMAD.X R5, RZ, RZ, R7, P1 ;  /* 0x000000ffff057224 */ /* 0x000fcc00008e0607 */
        /* <DEDUP_REMOVED lines=16> */
.L_x_804:
[----:B------:R-:W-:Y:S05]  /*5680*/  BSYNC.RECONVERGENT B0 ;  /* 0x0000000000007941 */ /* 0x000fea0003800200 */
.L_x_803:
[----:B------:R-:W-:Y:S01]  /*5690*/  ISETP.GE.U32.AND P1, PT, R65, R2, PT ;  /* 0x000000024100720c */ /* 0x000fe20003f26070 */
[----:B------:R-:W-:Y:S01]  /*56a0*/  BSSY.RECONVERGENT B0, `(.L_x_805) ;  /* 0x0000014000007945 */ /* 0x000fe20003800200 */
[----:B------:R-:W-:Y:S01]  /*56b0*/  LOP3.LUT R0, R0, 0xfffffdff, RZ, 0xc0, !PT ;  /* 0xfffffdff00007812 */ /* 0x000fe200078ec0ff */
[----:B------:R-:W-:Y:S02]  /*56c0*/  VIADD R63, R17, 0xc0 ;  /* 0x000000c0113f7836 */ /* 0x000fe40000000000 */
[----:B------:R-:W-:-:S08]  /*56d0*/  IMAD.MOV.U32 R28, RZ, RZ, R14 ;  /* 0x000000ffff1c7224 */ /* 0x000fd000078e000e */
        /* <DEDUP_REMOVED lines=16> */
.L_x_806:
[----:B------:R-:W-:Y:S05]  /*57e0*/  BSYNC.RECONVERGENT B0 ;  /* 0x0000000000007941 */ /* 0x000fea0003800200 */
.L_x_805:
        /* <DEDUP_REMOVED lines=21> */
.L_x_808:
[----:B------:R-:W-:Y:S05]  /*5940*/  BSYNC.RECONVERGENT B0 ;  /* 0x0000000000007941 */ /* 0x000fea0003800200 */
.L_x_807:
        /* <DEDUP_REMOVED lines=21> */
.L_x_810:
[----:B------:R-:W-:Y:S05]  /*5aa0*/  BSYNC.RECONVERGENT B0 ;  /* 0x0000000000007941 */ /* 0x000fea0003800200 */
.L_x_809:
        /* <DEDUP_REMOVED lines=21> */
.L_x_812:
[----:B------:R-:W-:Y:S05]  /*5c00*/  BSYNC.RECONVERGENT B0 ;  /* 0x0000000000007941 */ /* 0x000fea0003800200 */
.L_x_811:
        /* <DEDUP_REMOVED lines=21> */
.L_x_814:
[----:B------:R-:W-:Y:S05]  /*5d60*/  BSYNC.RECONVERGENT B0 ;  /* 0x0000000000007941 */ /* 0x000fea0003800200 */
.L_x_813:
        /* <DEDUP_REMOVED lines=21> */
.L_x_816:
[----:B------:R-:W-:Y:S05]  /*5ec0*/  BSYNC.RECONVERGENT B0 ;  /* 0x0000000000007941 */ /* 0x000fea0003800200 */
.L_x_815:
        /* <DEDUP_REMOVED lines=21> */
.L_x_818:
[----:B------:R-:W-:Y:S05]  /*6020*/  BSYNC.RECONVERGENT B0 ;  /* 0x0000000000007941 */ /* 0x000fea0003800200 */
.L_x_817:
        /* <DEDUP_REMOVED lines=21> */
.L_x_820:
[----:B------:R-:W-:Y:S05]  /*6180*/  BSYNC.RECONVERGENT B0 ;  /* 0x0000000000007941 */ /* 0x000fea0003800200 */
.L_x_819:
        /* <DEDUP_REMOVED lines=21> */
.L_x_822:
[----:B------:R-:W-:Y:S05]  /*62e0*/  BSYNC.RECONVERGENT B0 ;  /* 0x0000000000007941 */ /* 0x000fea0003800200 */
.L_x_821:
        /* <DEDUP_REMOVED lines=21> */
.L_x_824:
[----:B------:R-:W-:Y:S05]  /*6440*/  BSYNC.RECONVERGENT B0 ;  /* 0x0000000000007941 */ /* 0x000fea0003800200 */
.L_x_823:
        /* <DEDUP_REMOVED lines=19> */
.L_x_826:
[----:B------:R-:W-:Y:S05]  /*6580*/  BSYNC.RECONVERGENT B0 ;  /* 0x0000000000007941 */ /* 0x000fea0003800200 */
.L_x_825:
        /* <DEDUP_REMOVED lines=19> */
.L_x_828:
[----:B------:R-:W-:Y:S05]  /*66c0*/  BSYNC.RECONVERGENT B0 ;  /* 0x0000000000007941 */ /* 0x000fea0003800200 */
.L_x_827:
[----:B------:R-:W-:Y:S01]  /*66d0*/  ISETP.GE.U32.AND P3, PT, R45, R2, PT ;  /* 0x000000022d00720c */ /* 0x000fe20003f66070 */
[----:B------:R-:W-:Y:S01]  /*66e0*/  BSSY.RECONVERGENT B0, `(.L_x_829) ;  /* 0x0000014000007945 */ /* 0x000fe20003800200 */
[C---:B------:R-:W-:Y:S02]  /*66f0*/  VIADD R29, R17.reuse, 0x240 ;  /* 0x00000240111d7836 */ /* 0x040fe40000000000 */
[----:B------:R-:W-:Y:S02]  /*6700*/  VIADD R47, R17, 0x260 ;  /* 0x00000260112f7836 */ /* 0x000fe40000000000 */
[--C-:B------:R-:W-:Y:S02]  /*6710*/  IMAD.MOV.U32 R62, RZ, RZ, R14.reuse ;  /* 0x000000ffff3e7224 */ /* 0x100fe400078e000e */
        /* <DEDUP_REMOVED lines=16> */
.L_x_830:
[----:B------:R-:W-:Y:S05]  /*6820*/  BSYNC.RECONVERGENT B0 ;  /* 0x0000000000007941 */ /* 0x000fea0003800200 */
.L_x_829:
        /* <DEDUP_REMOVED lines=17> */
.L_x_832:
[----:B------:R-:W-:Y:S05]  /*6940*/  BSYNC.RECONVERGENT B0 ;  /* 0x0000000000007941 */ /* 0x000fea0003800200 */
.L_x_831:
        /* <DEDUP_REMOVED lines=17> */
.L_x_834:
[----:B------:R-:W-:Y:S05]  /*6a60*/  BSYNC.RECONVERGENT B0 ;  /* 0x0000000000007941 */ /* 0x000fea0003800200 */
.L_x_833:
        /* <DEDUP_REMOVED lines=24> */
[----:B------:R-:W-:Y:S04]  /*6bf0*/  STS [R49+0x780], R52 ;  /* 0x0007803431007388 */ /* 0x000fe80000000800 */
[----:B------:R-:W-:Y:S04]  /*6c00*/  STS [R49+0x800], R54 ;  /* 0x0008003631007388 */ /* 0x000fe80000000800 */
[----:B------:R-:W-:Y:S04]  /*6c10*/  STS [R49+0x880], R62 ;  /* 0x0008803e31007388 */ /* 0x000fe80000000800 */
[----:B------:R-:W-:Y:S04]  /*6c20*/  STS [R49+0x900], R60 ;  /* 0x0009003c31007388 */ /* 0x000fe80000000800 */
[----:B------:R1:W-:Y:S01]  /*6c30*/  STS [R49+0x980], R14 ;  /* 0x0009800e31007388 */ /* 0x0003e20000000800 */
[----:B------:R-:W-:-:S03]  /*6c40*/  NOP ;  /* 0x0000000000007918 */ /* 0x000fc60000000000 */
[----:B------:R2:W3:Y:S04]  /*6c50*/  LDS.128 R24, [R56] ;  /* 0x0000000038187984 */ /* 0x0004e80000000c00 */
[----:B------:R2:W4:Y:S04]  /*6c60*/  LDS.128 R28, [R56+0x10] ;  /* 0x00001000381c7984 */ /* 0x0005280000000c00 */
[----:B------:R2:W0:Y:S04]  /*6c70*/  LDS.128 R32, [R56+0x20] ;  /* 0x0000200038207984 */ /* 0x0004280000000c00 */
[----:B------:R2:W0:Y:S04]  /*6c80*/  LDS.128 R36, [R56+0x30] ;  /* 0x0000300038247984 */ /* 0x0004280000000c00 */
[----:B------:R2:W0:Y:S01]  /*6c90*/  LDS.128 R40, [R56+0x40] ;  /* 0x0000400038287984 */ /* 0x0004220000000c00 */
[----:B------:R-:W-:Y:S06]  /*6ca0*/  BAR.SYNC.DEFER_BLOCKING 0x0 ;  /* 0x0000000000007b1d */ /* 0x000fec0000010000 */
[----:B------:R-:W0:Y:S01]  /*6cb0*/  LD.E.STRONG.SM R8, desc[UR8][R6.64] ;  /* 0x0000000806087980 */ /* 0x000e22000c10b900 */
[----:B------:R-:W-:Y:S01]  /*6cc0*/  ISETP.GE.U32.AND P6, PT, R15, R2, PT ;  /* 0x000000020f00720c */ /* 0x000fe20003fc6070 */
[----:B0-----:R-:W-:-:S02]  /*6cd0*/  IMAD.MOV.U32 R48, RZ, RZ, R8 ;  /* 0x000000ffff307224 */ /* 0x001fc400078e0008 */
[----:B------:R-:W5:Y:S01]  /*6ce0*/  @!P0 LD.E.STRONG.SM R8, desc[UR8][R4.64] ;  /* 0x0000000804088980 */ /* 0x000f62000c10b900 */
[----:B------:R-:W-:Y:S01]  /*6cf0*/  ISETP.GE.U32.AND P0, PT, R13, R2, PT ;  /* 0x000000020d00720c */ /* 0x000fe20003f06070 */
[--C-:B------:R-:W-:Y:S02]  /*6d00*/  IMAD.MOV.U32 R10, RZ, RZ, R48.reuse ;  /* 0x000000ffff0a7224 */ /* 0x100fe400078e0030 */
[----:B------:R-:W-:-:S06]  /*6d10*/  IMAD.MOV.U32 R12, RZ, RZ, R48 ;  /* 0x000000ffff0c7224 */ /* 0x000fcc00078e0030 */
[----:B------:R-:W2:Y:S01]  /*6d20*/  @!P6 LD.E.STRONG.SM R10, desc[UR8][R4.64+0x80] ;  /* 0x00008008040ae980 */ /* 0x000ea2000c10b900 */
[----:B------:R-:W-:-:S03]  /*6d30*/  ISETP.GE.U32.AND P6, PT, R11, R2, PT ;  /* 0x000000020b00720c */ /* 0x000fc60003fc6070 */
[----:B------:R-:W3:Y:S01]  /*6d40*/  @!P0 LD.E.STRONG.SM R12, desc[UR8][R4.64+0x100] ;  /* 0x00010008040c8980 */ /* 0x000ee2000c10b900 */
[----:B------:R-:W-:Y:S01]  /*6d50*/  ISETP.GE.U32.AND P0, PT, R67, R2, PT ;  /* 0x000000024300720c */ /* 0x000fe20003f06070 */
[--C-:B-1----:R-:W-:Y:S02]  /*6d60*/  IMAD.MOV.U32 R14, RZ, RZ, R48.reuse ;  /* 0x000000ffff0e7224 */ /* 0x102fe400078e0030 */
[----:B------:R-:W-:-:S06]  /*6d70*/  IMAD.MOV.U32 R16, RZ, RZ, R48 ;  /* 0x000000ffff107224 */ /* 0x000fcc00078e0030 */
[----:B------:R-:W4:Y:S01]  /*6d80*/  @!P6 LD.E.STRONG.SM R14, desc[UR8][R4.64+0x180] ;  /* 0x00018008040ee980 */ /* 0x000f22000c10b900 */
[----:B------:R-:W-:-:S03]  /*6d90*/  ISETP.GE.U32.AND P6, PT, R65, R2, PT ;  /* 0x000000024100720c */ /* 0x000fc60003fc6070 */
[----:B------:R-:W4:Y:S01]  /*6da0*/  @!P0 LD.E.STRONG.SM R16, desc[UR8][R4.64+0x200] ;  /* 0x0002000804108980 */ /* 0x000f22000c10b900 */
[----:B------:R-:W-:Y:S01]  /*6db0*/  ISETP.GE.U32.AND P0, PT, R63, R2, PT ;  /* 0x000000023f00720c */ /* 0x000fe20003f06070 */
[--C-:B------:R-:W-:Y:S02]  /*6dc0*/  IMAD.MOV.U32 R6, RZ, RZ, R48.reuse ;  /* 0x000000ffff067224 */ /* 0x100fe400078e0030 */
        /* <DEDUP_REMOVED lines=24> */
[--C-:B------:R-:W-:Y:S02]  /*6f50*/  IMAD.MOV.U32 R64, RZ, RZ, R48.reuse ;  /* 0x000000ffff407224 */ /* 0x100fe400078e0030 */
[--C-:B------:R-:W-:Y:S02]  /*6f60*/  IMAD.MOV.U32 R66, RZ, RZ, R48.reuse ;  /* 0x000000ffff427224 */ /* 0x100fe400078e0030 */
[--C-:B------:R-:W-:Y:S02]  /*6f70*/  IMAD.MOV.U32 R68, RZ, RZ, R48.reuse ;  /* 0x000000ffff447224 */ /* 0x100fe400078e0030 */
[----:B------:R-:W4:Y:S01]  /*6f80*/  @!P6 LD.E.STRONG.SM R62, desc[UR8][R4.64+0x680] ;  /* 0x00068008043ee980 */ /* 0x000f22000c10b900 */
[----:B------:R-:W-:-:S02]  /*6f90*/  IMAD.MOV.U32 R53, RZ, RZ, R48 ;  /* 0x000000ffff357224 */ /* 0x000fc400078e0030 */
[----:B------:R-:W-:Y:S01]  /*6fa0*/  IMAD.MOV.U32 R55, RZ, RZ, R48 ;  /* 0x000000ffff377224 */ /* 0x000fe200078e0030 */
[----:B------:R-:W4:Y:S04]  /*6fb0*/  @!P1 LD.E.STRONG.SM R66, desc[UR8][R4.64+0x780] ;  /* 0x0007800804429980 */ /* 0x000f28000c10b900 */
[----:B------:R-:W4:Y:S04]  /*6fc0*/  @!P0 LD.E.STRONG.SM R64, desc[UR8][R4.64+0x700] ;  /* 0x0007000804408980 */ /* 0x000f28000c10b900 */
[----:B------:R-:W4:Y:S04]  /*6fd0*/  @!P2 LD.E.STRONG.SM R68, desc[UR8][R4.64+0x800] ;  /* 0x000800080444a980 */ /* 0x000f28000c10b900 */
[----:B------:R-:W4:Y:S04]  /*6fe0*/  @!P3 LD.E.STRONG.SM R53, desc[UR8][R4.64+0x880] ;  /* 0x000880080435b980 */ /* 0x000f28000c10b900 */
[----:B------:R-:W4:Y:S04]  /*6ff0*/  @!P4 LD.E.STRONG.SM R55, desc[UR8][R4.64+0x900] ;  /* 0x000900080437c980 */ /* 0x000f28000c10b900 */
[----:B------:R-:W4:Y:S01]  /*7000*/  @!P5 LD.E.STRONG.SM R48, desc[UR8][R4.64+0x980] ;  /* 0x000980080430d980 */ /* 0x000f22000c10b900 */
[----:B------:R-:W-:-:S03]  /*7010*/  ISETP.NE.AND P0, PT, R58, RZ, PT ;  /* 0x000000ff3a00720c */ /* 0x000fc60003f05270 */
[----:B-----5:R0:W-:Y:S04]  /*7020*/  STS [R49], R8 ;  /* 0x0000000831007388 */ /* 0x0201e80000000800 */
[----:B--2---:R0:W-:Y:S04]  /*7030*/  STS [R49+0x80], R10 ;  /* 0x0000800a31007388 */ /* 0x0041e80000000800 */
[----:B---3--:R0:W-:Y:S04]  /*7040*/  STS [R49+0x100], R12 ;  /* 0x0001000c31007388 */ /* 0x0081e80000000800 */
[----:B----4-:R0:W-:Y:S04]  /*7050*/  STS [R49+0x180], R14 ;  /* 0x0001800e31007388 */ /* 0x0101e80000000800 */
        /* <DEDUP_REMOVED lines=17> */
[----:B------:R0:W1:Y:S04]  /*7170*/  LDS.128 R4, [R56] ;  /* 0x0000000038047984 */ /* 0x0000680000000c00 */
[----:B------:R0:W2:Y:S04]  /*7180*/  LDS.128 R8, [R56+0x10] ;  /* 0x0000100038087984 */ /* 0x0000a80000000c00 */
[----:B------:R0:W3:Y:S04]  /*7190*/  LDS.128 R12, [R56+0x20] ;  /* 0x00002000380c7984 */ /* 0x0000e80000000c00 */
[----:B------:R0:W4:Y:S04]  /*71a0*/  LDS.128 R16, [R56+0x30] ;  /* 0x0000300038107984 */ /* 0x0001280000000c00 */
[----:B------:R0:W0:Y:S01]  /*71b0*/  LDS.128 R20, [R56+0x40] ;  /* 0x0000400038147984 */ /* 0x0000220000000c00 */
[----:B------:R-:W-:Y:S06]  /*71c0*/  BAR.SYNC.DEFER_BLOCKING 0x0 ;  /* 0x0000000000007b1d */ /* 0x000fec0000010000 */
[----:B------:R-:W-:Y:S05]  /*71d0*/  @P0 BRA `(.L_x_835) ;  /* 0x00000018003c0947 */ /* 0x000fea0003800000 */
[----:B0-----:R-:W-:Y:S01]  /*71e0*/  IMAD R53, R3, 0x14, RZ ;  /* 0x0000001403357824 */ /* 0x001fe200078e02ff */
[----:B------:R-:W-:Y:S01]  /*71f0*/  ISETP.NE.AND P2, PT, R26, R27, PT ;  /* 0x0000001b1a00720c */ /* 0x000fe20003f45270 */
[----:B------:R-:W-:Y:S01]  /*7200*/  BSSY.RECONVERGENT B0, `(.L_x_836) ;  /* 0x0000142000007945 */ /* 0x000fe20003800200 */
[----:B------:R-:W-:Y:S01]  /*7210*/  ISETP.NE.AND P3, PT, R27, R28, PT ;  /* 0x0000001c1b00720c */ /* 0x000fe20003f65270 */
[----:B------:R-:W-:Y:S01]  /*7220*/  VIADD R27, R53, 0x2 ;  /* 0x00000002351b7836 */ /* 0x000fe20000000000 */
[----:B------:R-:W-:Y:S02]  /*7230*/  ISETP.NE.AND P0, PT, R24, R25, PT ;  /* 0x000000191800720c */ /* 0x000fe40003f05270 */
[----:B------:R-:W-:Y:S01]  /*7240*/  ISETP.NE.AND P1, PT, R25, R26, PT ;  /* 0x0000001a1900720c */ /* 0x000fe20003f25270 */
[C---:B------:R-:W-:Y:S01]  /*7250*/  VIADD R25, R53.reuse, 0x1 ;  /* 0x0000000135197836 */ /* 0x040fe20000000000 */
[----:B------:R-:W-:Y:S01]  /*7260*/  ISETP.EQ.U32.AND P6, PT, R2, R27, PT ;  /* 0x0000001b0200720c */ /* 0x000fe20003fc2070 */
[----:B------:R-:W-:Y:S01]  /*7270*/  VIADD R27, R53, 0x4 ;  /* 0x00000004351b7836 */ /* 0x000fe20000000000 */
[----:B------:R-:W-:-:S02]  /*7280*/  ISETP.NE.AND P4, PT, R28, R29, PT ;  /* 0x0000001d1c00720c */ /* 0x000fc40003f85270 */
[----:B------:R-:W-:Y:S01]  /*7290*/  ISETP.EQ.U32.AND P5, PT, R2, R25, PT ;  /* 0x000000190200720c */ /* 0x000fe20003fa2070 */
[C---:B------:R-:W-:Y:S01]  /*72a0*/  VIADD R25, R53.reuse, 0x3 ;  /* 0x0000000335197836 */ /* 0x040fe20000000000 */
[----:B------:R-:W-:Y:S02]  /*72b0*/  ISETP.EQ.OR.EX P1, PT, R46, RZ, P1, P6 ;  /* 0x000000ff2e00720c */ /* 0x000fe40000f22760 */
[----:B------:R-:W-:Y:S02]  /*72c0*/  ISETP.EQ.U32.AND P6, PT, R2, R27, PT ;  /* 0x0000001b0200720c */ /* 0x000fe40003fc2070 */
[----:B------:R-:W-:Y:S02]  /*72d0*/  ISETP.EQ.OR.EX P0, PT, R46, RZ, P0, P5 ;  /* 0x000000ff2e00720c */ /* 0x000fe40000702750 */
[----:B------:R-:W-:Y:S01]  /*72e0*/  ISETP.EQ.U32.AND P5, PT, R2, R25, PT ;  /* 0x000000190200720c */ /* 0x000fe20003fa2070 */
[----:B------:R-:W-:Y:S01]  /*72f0*/  VIADD R25, R53, 0x5 ;  /* 0x0000000535197836 */ /* 0x000fe20000000000 */
[----:B------:R-:W-:-:S02]  /*7300*/  ISETP.EQ.OR.EX P6, PT, R46, RZ, P3, P6 ;  /* 0x000000ff2e00720c */ /* 0x000fc40001fc2760 */
[----:B------:R-:W-:Y:S02]  /*7310*/  ISETP.EQ.OR.EX P2, PT, R46, RZ, P2, P5 ;  /* 0x000000ff2e00720c */ /* 0x000fe40001742750 */
[----:B------:R-:W-:Y:S01]  /*7320*/  ISETP.EQ.U32.AND P5, PT, R2, R25, PT ;  /* 0x000000190200720c */ /* 0x000fe20003fa2070 */
[----:B------:R-:W-:Y:S01]  /*7330*/  VIADD R25, R53, 0x6 ;  /* 0x0000000635197836 */ /* 0x000fe20000000000 */
[----:B------:R-:W-:Y:S02]  /*7340*/  P2R R28, PR, RZ, 0x1 ;  /* 0x00000001ff1c7803 */ /* 0x000fe40000000000 */
[----:B------:R-:W-:Y:S02]  /*7350*/  ISETP.EQ.OR.EX P0, PT, R46, RZ, P4, P5 ;  /* 0x000000ff2e00720c */ /* 0x000fe40002702750 */
[----:B------:R-:W-:Y:S02]  /*7360*/  LOP3.LUT R0, R0, 0xffffdfff, RZ, 0xc0, !PT ;  /* 0xffffdfff00007812 */ /* 0x000fe400078ec0ff */
[----:B------:R-:W-:-:S02]  /*7370*/  ISETP.NE.AND P3, PT, R29, R30, PT ;  /* 0x0000001e1d00720c */ /* 0x000fc40003f65270 */
[----:B------:R-:W-:Y:S02]  /*7380*/  @P6 LOP3.LUT R0, R0, 0x2000, RZ, 0xfc, !PT ;  /* 0x0000200000006812 */ /* 0x000fe400078efcff */
[----:B------:R-:W-:Y:S01]  /*7390*/  ISETP.EQ.U32.AND P4, PT, R2, R25, PT ;  /* 0x000000190200720c */ /* 0x000fe20003f82070 */
[----:B------:R-:W-:Y:S01]  /*73a0*/  VIADD R25, R53, 0x7 ;  /* 0x0000000735197836 */ /* 0x000fe20000000000 */
[----:B------:R-:W-:Y:S02]  /*73b0*/  LOP3.LUT R0, R0, 0xffffefff, RZ, 0xc0, !PT ;  /* 0xffffefff00007812 */ /* 0x000fe400078ec0ff */
[----:B------:R-:W-:Y:S02]  /*73c0*/  LEA R26, R3, UR4, 0x2 ;  /* 0x00000004031a7c11 */ /* 0x000fe4000f8e10ff */
[----:B------:R-:W-:Y:S02]  /*73d0*/  @P0 LOP3.LUT R0, R0, 0x1000, RZ, 0xfc, !PT ;  /* 0x0000100000000812 */ /* 0x000fe400078efcff */
[----:B------:R-:W-:Y:S01]  /*73e0*/  ISETP.EQ.OR.EX P0, PT, R46, RZ, P3, P4 ;  /* 0x000000ff2e00720c */ /* 0x000fe20001f02740 */
[----:B------:R-:W-:Y:S01]  /*73f0*/  STS [R26+0x3fc], R43 ;  /* 0x0003fc2b1a007388 */ /* 0x000fe20000000800 */
[----:B------:R-:W-:Y:S01]  /*7400*/  LOP3.LUT R0, R0, 0xfffff7ff, RZ, 0xc0, !PT ;  /* 0xfffff7ff00007812 */ /* 0x000fe200078ec0ff */
[----:B------:R-:W-:Y:S01]  /*7410*/  BAR.SYNC.DEFER_BLOCKING 0x0 ;  /* 0x0000000000007b1d */ /* 0x000fe20000010000 */
[----:B------:R-:W-:-:S02]  /*7420*/  ISETP.NE.AND P3, PT, R30, R31, PT ;  /* 0x0000001f1e00720c */ /* 0x000fc40003f65270 */
[----:B------:R-:W-:Y:S01]  /*7430*/  ISETP.EQ.U32.AND P4, PT, R2, R25, PT ;  /* 0x000000190200720c */ /* 0x000fe20003f82070 */
[----:B------:R-:W-:-:S06]  /*7440*/  VIADD R25, R53, 0x8 ;  /* 0x0000000835197836 */ /* 0x000fcc0000000000 */
[----:B------:R-:W-:Y:S02]  /*7450*/  @P0 LOP3.LUT R0, R0, 0x800, RZ, 0xfc, !PT ;  /* 0x0000080000000812 */ /* 0x000fe400078efcff */
[----:B------:R-:W-:Y:S02]  /*7460*/  ISETP.EQ.OR.EX P0, PT, R46, RZ, P3, P4 ;  /* 0x000000ff2e00720c */ /* 0x000fe40001f02740 */
[----:B------:R-:W-:Y:S02]  /*7470*/  LOP3.LUT R0, R0, 0xfffffbff, RZ, 0xc0, !PT ;  /* 0xfffffbff00007812 */ /* 0x000fe400078ec0ff */
[----:B------:R-:W-:Y:S02]  /*7480*/  ISETP.NE.AND P3, PT, R31, R32, PT ;  /* 0x000000201f00720c */ /* 0x000fe40003f65270 */
        /* <DEDUP_REMOVED lines=53> */
[----:B------:R-:W-:Y:S01]  /*77e0*/  ISETP.EQ.U32.AND P4, PT, R2, R25, PT ;  /* 0x000000190200720c */ /* 0x000fe20003f82070 */
[----:B------:R-:W-:Y:S01]  /*77f0*/  VIADD R25, R53, 0x12 ;  /* 0x0000001235197836 */ /* 0x000fe20000000000 */
[----:B------:R-:W-:-:S04]  /*7800*/  ISETP.NE.AND P3, PT, R40, R41, PT ;  /* 0x000000292800720c */ /* 0x000fc80003f65270 */
[----:B------:R-:W-:Y:S02]  /*7810*/  ISETP.EQ.OR.EX P3, PT, R46, RZ, P3, P4 ;  /* 0x000000ff2e00720c */ /* 0x000fe40001f62740 */
[----:B------:R-:W-:Y:S02]  /*7820*/  ISETP.NE.AND P4, PT, R41, R42, PT ;  /* 0x0000002a2900720c */ /* 0x000fe40003f85270 */
[----:B------:R-:W-:Y:S02]  /*7830*/  @P0 LOP3.LUT R0, R0, 0x2, RZ, 0xfc, !PT ;  /* 0x0000000200000812 */ /* 0x000fe400078efcff */
[----:B------:R-:W-:Y:S02]  /*7840*/  ISETP.NE.AND P0, PT, R3, RZ, PT ;  /* 0x000000ff0300720c */ /* 0x000fe40003f05270 */
[----:B------:R-:W-:Y:S01]  /*7850*/  ISETP.EQ.U32.AND P5, PT, R2, R25, PT ;  /* 0x000000190200720c */ /* 0x000fe20003fa2070 */
[----:B------:R-:W-:Y:S01]  /*7860*/  VIADD R25, R53, 0x13 ;  /* 0x0000001335197836 */ /* 0x000fe20000000000 */
[----:B------:R-:W-:-:S02]  /*7870*/  P2R R40, PR, RZ, 0x8 ;  /* 0x00000008ff287803 */ /* 0x000fc40000000000 */
[----:B------:R-:W-:Y:S02]  /*7880*/  ISETP.EQ.OR.EX P4, PT, R46, RZ, P4, P5 ;  /* 0x000000ff2e00720c */ /* 0x000fe40002782750 */
[C---:B------:R-:W-:Y:S02]  /*7890*/  LOP3.LUT P3, RZ, R0.reuse, 0x4, RZ, 0xc0, !PT ;  /* 0x0000000400ff7812 */ /* 0x040fe4000786c0ff */
[----:B------:R-:W-:Y:S02]  /*78a0*/  P2R R41, PR, RZ, 0x10 ;  /* 0x00000010ff297803 */ /* 0x000fe40000000000 */
[----:B------:R-:W-:Y:S01]  /*78b0*/  LOP3.LUT P4, RZ, R0, 0x2, RZ, 0xc0, !PT ;  /* 0x0000000200ff7812 */ /* 0x000fe2000788c0ff */
[----:B------:R-:W0:Y:S01]  /*78c0*/  @P0 LDS R27, [R26+0x3f8] ;  /* 0x0003f8001a1b0984 */ /* 0x000e220000000800 */
[----:B------:R-:W-:Y:S02]  /*78d0*/  P2R R38, PR, RZ, 0x8 ;  /* 0x00000008ff267803 */ /* 0x000fe40000000000 */
[----:B------:R-:W-:-:S02]  /*78e0*/  P2R R39, PR, RZ, 0x10 ;  /* 0x00000010ff277803 */ /* 0x000fc40000000000 */
[C---:B------:R-:W-:Y:S02]  /*78f0*/  LOP3.LUT P4, RZ, R0.reuse, 0x8, RZ, 0xc0, !PT ;  /* 0x0000000800ff7812 */ /* 0x040fe4000788c0ff */
[C---:B------:R-:W-:Y:S02]  /*7900*/  LOP3.LUT P3, RZ, R0.reuse, 0x10, RZ, 0xc0, !PT ;  /* 0x0000001000ff7812 */ /* 0x040fe4000786c0ff */
[----:B------:R-:W-:Y:S02]  /*7910*/  P2R R37, PR, RZ, 0x10 ;  /* 0x00000010ff257803 */ /* 0x000fe40000000000 */
[----:B------:R-:W-:Y:S02]  /*7920*/  LOP3.LUT P4, RZ, R0, 0x20, RZ, 0xc0, !PT ;  /* 0x0000002000ff7812 */ /* 0x000fe4000788c0ff */
[----:B------:R-:W-:Y:S02]  /*7930*/  P2R R36, PR, RZ, 0x8 ;  /* 0x00000008ff247803 */ /* 0x000fe40000000000 */
[----:B------:R-:W-:-:S02]  /*7940*/  P2R R35, PR, RZ, 0x10 ;  /* 0x00000010ff237803 */ /* 0x000fc40000000000 */
[C---:B------:R-:W-:Y:S02]  /*7950*/  LOP3.LUT P3, RZ, R0.reuse, 0x40, RZ, 0xc0, !PT ;  /* 0x0000004000ff7812 */ /* 0x040fe4000786c0ff */
[C---:B------:R-:W-:Y:S02]  /*7960*/  LOP3.LUT P4, RZ, R0.reuse, 0x80, RZ, 0xc0, !PT ;  /* 0x0000008000ff7812 */ /* 0x040fe4000788c0ff */
[----:B------:R-:W-:Y:S02]  /*7970*/  P2R R34, PR, RZ, 0x8 ;  /* 0x00000008ff227803 */ /* 0x000fe40000000000 */
[----:B------:R-:W-:Y:S02]  /*7980*/  P2R R33, PR, RZ, 0x10 ;  /* 0x00000010ff217803 */ /* 0x000fe40000000000 */
[C---:B------:R-:W-:Y:S02]  /*7990*/  LOP3.LUT P3, RZ, R0.reuse, 0x100, RZ, 0xc0, !PT ;  /* 0x0000010000ff7812 */ /* 0x040fe4000786c0ff */
[----:B------:R-:W-:-:S02]  /*79a0*/  LOP3.LUT P4, RZ, R0, 0x200, RZ, 0xc0, !PT ;  /* 0x0000020000ff7812 */ /* 0x000fc4000788c0ff */
[----:B------:R-:W-:Y:S02]  /*79b0*/  ISETP.NE.AND P5, PT, R42, R43, PT ;  /* 0x0000002b2a00720c */ /* 0x000fe40003fa5270 */
[----:B------:R-:W-:Y:S01]  /*79c0*/  ISETP.EQ.U32.AND P6, PT, R2, R25, PT ;  /* 0x000000190200720c */ /* 0x000fe20003fc2070 */
[----:B------:R-:W-:Y:S01]  /*79d0*/  IMAD.MOV.U32 R25, RZ, RZ, 0x1 ;  /* 0x00000001ff197424 */ /* 0x000fe200078e00ff */
[----:B------:R-:W-:Y:S02]  /*79e0*/  P2R R32, PR, RZ, 0x8 ;  /* 0x00000008ff207803 */ /* 0x000fe40000000000 */
[----:B------:R-:W-:Y:S02]  /*79f0*/  P2R R31, PR, RZ, 0x10 ;  /* 0x00000010ff1f7803 */ /* 0x000fe40000000000 */
[C---:B------:R-:W-:Y:S02]  /*7a00*/  LOP3.LUT P3, RZ, R0.reuse, 0x400, RZ, 0xc0, !PT ;  /* 0x0000040000ff7812 */ /* 0x040fe4000786c0ff */
[----:B------:R-:W-:-:S02]  /*7a10*/  LOP3.LUT P4, RZ, R0, 0x800, RZ, 0xc0, !PT ;  /* 0x0000080000ff7812 */ /* 0x000fc4000788c0ff */
[----:B------:R-:W-:Y:S02]  /*7a20*/  ISETP.EQ.OR.EX P5, PT, R46, RZ, P5, P6 ;  /* 0x000000ff2e00720c */ /* 0x000fe40002fa2760 */
[----:B0-----:R-:W-:Y:S02]  /*7a30*/  @P0 ISETP.NE.AND P6, PT, R27, R24, PT ;  /* 0x000000181b00020c */ /* 0x001fe40003fc5270 */
[----:B------:R-:W-:Y:S02]  /*7a40*/  P2R R30, PR, RZ, 0x8 ;  /* 0x00000008ff1e7803 */ /* 0x000fe40000000000 */
[----:B------:R-:W-:Y:S02]  /*7a50*/  P2R R29, PR, RZ, 0x10 ;  /* 0x00000010ff1d7803 */ /* 0x000fe40000000000 */
[C---:B------:R-:W-:Y:S02]  /*7a60*/  LOP3.LUT P3, RZ, R0.reuse, 0x1000, RZ, 0xc0, !PT ;  /* 0x0000100000ff7812 */ /* 0x040fe4000786c0ff */
[----:B------:R-:W-:-:S02]  /*7a70*/  LOP3.LUT P4, RZ, R0, 0x2000, RZ, 0xc0, !PT ;  /* 0x0000200000ff7812 */ /* 0x000fc4000788c0ff */
[----:B------:R-:W-:Y:S02]  /*7a80*/  @P0 SEL R25, RZ, 0x1, !P6 ;  /* 0x00000001ff190807 */ /* 0x000fe40007000000 */
[----:B------:R-:W-:Y:S02]  /*7a90*/  LOP3.LUT R0, R0, 0xffffbfff, RZ, 0xc0, !PT ;  /* 0xffffbfff00007812 */ /* 0x000fe400078ec0ff */
[----:B------:R-:W-:Y:S02]  /*7aa0*/  ISETP.NE.U32.AND P6, PT, R2, R53, PT ;  /* 0x000000350200720c */ /* 0x000fe40003fc5070 */
[----:B------:R-:W-:Y:S02]  /*7ab0*/  @P0 LOP3.LUT R0, R0, 0x4000, RZ, 0xfc, !PT ;  /* 0x0000400000000812 */ /* 0x000fe400078efcff */
[----:B------:R-:W-:Y:S02]  /*7ac0*/  ISETP.NE.AND.EX P6, PT, R46, RZ, PT, P6 ;  /* 0x000000ff2e00720c */ /* 0x000fe40003fc5360 */
[----:B------:R-:W-:-:S02]  /*7ad0*/  ISETP.NE.AND P0, PT, R28, RZ, PT ;  /* 0x000000ff1c00720c */ /* 0x000fc40003f05270 */
[----:B------:R-:W-:Y:S02]  /*7ae0*/  SEL R24, R25, 0x1, P6 ;  /* 0x0000000119187807 */ /* 0x000fe40003000000 */
[----:B------:R-:W-:Y:S02]  /*7af0*/  PLOP3.LUT P6, PT, P2, P0, P1, 0xfe, 0x0 ;  /* 0x000000000000781c */ /* 0x000fe400017c1f16 */
[----:B-1----:R-:W-:Y:S02]  /*7b00*/  SEL R26, R4, RZ, !P0 ;  /* 0x000000ff041a7207 */ /* 0x002fe40004000000 */
[----:B------:R-:W-:Y:S02]  /*7b10*/  PLOP3.LUT P6, PT, P3, P6, P4, 0xfe, 0x0 ;  /* 0x000000000000781c */ /* 0x000fe40001fcdf46 */
[----:B------:R-:W-:Y:S01]  /*7b20*/  ISETP.NE.AND P4, PT, R29, RZ, PT ;  /* 0x000000ff1d00720c */ /* 0x000fe20003f85270 */
[----:B------:R-:W-:Y:S01]  /*7b30*/  IMAD.IADD R26, R5, 0x1, R26 ;  /* 0x00000001051a7824 */ /* 0x000fe200078e021a */
[----:B------:R-:W-:-:S04]  /*7b40*/  ISETP.NE.AND P3, PT, R30, RZ, PT ;  /* 0x000000ff1e00720c */ /* 0x000fc80003f65270 */
[----:B------:R-:W-:Y:S02]  /*7b50*/  PLOP3.LUT P6, PT, P3, P6, P4, 0xfe, 0x0 ;  /* 0x000000000000781c */ /* 0x000fe40001fcdf46 */
[----:B------:R-:W-:Y:S02]  /*7b60*/  ISETP.NE.AND P4, PT, R31, RZ, PT ;  /* 0x000000ff1f00720c */ /* 0x000fe40003f85270 */
[----:B------:R-:W-:Y:S02]  /*7b70*/  ISETP.NE.AND P3, PT, R32, RZ, PT ;  /* 0x000000ff2000720c */ /* 0x000fe40003f65270 */
[----:B------:R-:W-:Y:S02]  /*7b80*/  SEL R27, R26, RZ, !P1 ;  /* 0x000000ff1a1b7207 */ /* 0x000fe40004800000 */
        /* <DEDUP_REMOVED lines=14> */
[----:B------:R-:W-:-:S04]  /*7c70*/  ISETP.NE.AND P3, PT, R40, RZ, PT ;  /* 0x000000ff2800720c */ /* 0x000fc80003f65270 */
[----:B------:R-:W-:Y:S02]  /*7c80*/  PLOP3.LUT P6, PT, P3, P6, P4, 0xfe, 0x0 ;  /* 0x000000000000781c */ /* 0x000fe40001fcdf46 */
[----:B------:R-:W-:Y:S02]  /*7c90*/  P2R R28, PR, RZ, 0x8 ;  /* 0x00000008ff1c7803 */ /* 0x000fe40000000000 */
[C---:B------:R-:W-:Y:S02]  /*7ca0*/  LOP3.LUT P3, RZ, R0.reuse, 0x4, RZ, 0xc0, !PT ;  /* 0x0000000400ff7812 */ /* 0x040fe4000786c0ff */
[----:B------:R-:W-:Y:S02]  /*7cb0*/  ISETP.NE.AND P4, PT, R41, RZ, PT ;  /* 0x000000ff2900720c */ /* 0x000fe40003f85270 */
[----:B------:R-:W-:Y:S02]  /*7cc0*/  P2R R39, PR, RZ, 0x8 ;  /* 0x00000008ff277803 */ /* 0x000fe40000000000 */
[----:B------:R-:W-:-:S02]  /*7cd0*/  LOP3.LUT P3, RZ, R0, 0x8, RZ, 0xc0, !PT ;  /* 0x0000000800ff7812 */ /* 0x000fc4000786c0ff */
[----:B------:R-:W-:Y:S02]  /*7ce0*/  PLOP3.LUT P6, PT, P5, P6, P4, 0xfe, 0x0 ;  /* 0x000000000000781c */ /* 0x000fe40002fcdf46 */
[----:B------:R-:W-:Y:S02]  /*7cf0*/  P2R R38, PR, RZ, 0x8 ;  /* 0x00000008ff267803 */ /* 0x000fe40000000000 */
[C---:B------:R-:W-:Y:S02]  /*7d00*/  LOP3.LUT P3, RZ, R0.reuse, 0x10, RZ, 0xc0, !PT ;  /* 0x0000001000ff7812 */ /* 0x040fe4000786c0ff */
[----:B------:R-:W-:Y:S02]  /*7d10*/  SEL R25, RZ, 0x1, !P6 ;  /* 0x00000001ff197807 */ /* 0x000fe40007000000 */
[----:B------:R-:W-:Y:S02]  /*7d20*/  P2R R37, PR, RZ, 0x8 ;  /* 0x00000008ff257803 */ /* 0x000fe40000000000 */
[----:B------:R-:W-:-:S02]  /*7d30*/  LOP3.LUT P3, RZ, R0, 0x20, RZ, 0xc0, !PT ;  /* 0x0000002000ff7812 */ /* 0x000fc4000786c0ff */
[C---:B------:R-:W-:Y:S02]  /*7d40*/  LOP3.LUT P6, RZ, R0.reuse, 0x2, RZ, 0xc0, !PT ;  /* 0x0000000200ff7812 */ /* 0x040fe400078cc0ff */
[----:B------:R-:W-:Y:S02]  /*7d50*/  P2R R36, PR, RZ, 0x8 ;  /* 0x00000008ff247803 */ /* 0x000fe40000000000 */
[----:B------:R-:W-:-:S04]  /*7d60*/  LOP3.LUT P3, RZ, R0, 0x40, RZ, 0xc0, !PT ;  /* 0x0000004000ff7812 */ /* 0x000fc8000786c0ff */
        /* <DEDUP_REMOVED lines=14> */
[----:B------:R-:W-:Y:S02]  /*7e50*/  SEL R27, R26, RZ, !P3 ;  /* 0x000000ff1a1b7207 */ /* 0x000fe40005800000 */
[----:B------:R-:W-:-:S03]  /*7e60*/  ISETP.NE.AND P3, PT, R29, RZ, PT ;  /* 0x000000ff1d00720c */ /* 0x000fc60003f65270 */
[----:B--2---:R-:W-:-:S05]  /*7e70*/  IMAD.IADD R27, R8, 0x1, R27 ;  /* 0x00000001081b7824 */ /* 0x004fca00078e021b */
        /* <DEDUP_REMOVED lines=11> */
[----:B---3--:R-:W-:-:S05]  /*7f30*/  IMAD.IADD R27, R12, 0x1, R27 ;  /* 0x000000010c1b7824 */ /* 0x008fca00078e021b */
        /* <DEDUP_REMOVED lines=11> */
[----:B----4-:R-:W-:-:S05]  /*7ff0*/  IMAD.IADD R27, R16, 0x1, R27 ;  /* 0x00000001101b7824 */ /* 0x010fca00078e021b */
        /* <DEDUP_REMOVED lines=10> */
[----:B------:R-:W-:-:S03]  /*80a0*/  LOP3.LUT P6, R25, R24, RZ, R25, 0xfa, !PT ;  /* 0x000000ff18197212 */ /* 0x000fc600078cfa19 */
[----:B------:R-:W-:-:S05]  /*80b0*/  IMAD.IADD R27, R20, 0x1, R27 ;  /* 0x00000001141b7824 */ /* 0x000fca00078e021b */
[----:B------:R-:W-:-:S05]  /*80c0*/  SEL R26, R27, RZ, !P3 ;  /* 0x000000ff1b1a7207 */ /* 0x000fca0005800000 */
[----:B------:R-:W-:-:S05]  /*80d0*/  IMAD.IADD R26, R21, 0x1, R26 ;  /* 0x00000001151a7824 */ /* 0x000fca00078e021a */
[----:B------:R-:W-:-:S05]  /*80e0*/  SEL R27, R26, RZ, !P4 ;  /* 0x000000ff1a1b7207 */ /* 0x000fca0006000000 */
[----:B------:R-:W-:-:S05]  /*80f0*/  IMAD.IADD R27, R22, 0x1, R27 ;  /* 0x00000001161b7824 */ /* 0x000fca00078e021b */
[----:B------:R-:W-:-:S05]  /*8100*/  SEL R26, R27, RZ, !P5 ;  /* 0x000000ff1b1a7207 */ /* 0x000fca0006800000 */
[----:B------:R-:W-:-:S05]  /*8110*/  IMAD.IADD R26, R23, 0x1, R26 ;  /* 0x00000001171a7824 */ /* 0x000fca00078e021a */
[----:B------:R-:W0:Y:S02]  /*8120*/  SHFL.UP PT, R27, R26, 0x1, RZ ;  /* 0x042000001a1b7989 */ /* 0x000e2400000e00ff */
[----:B0-----:R-:W-:Y:S02]  /*8130*/  SEL R28, R27, RZ, !P6 ;  /* 0x000000ff1b1c7207 */ /* 0x001fe40007000000 */
        /* <DEDUP_REMOVED lines=11> */
[----:B-1----:R-:W-:-:S03]  /*81f0*/  SEL R25, R26, RZ, P6 ;  /* 0x000000ff1a197207 */ /* 0x002fc60003000000 */
[----:B------:R-:W-:Y:S01]  /*8200*/  IMAD.IADD R30, R29, 0x1, R30 ;  /* 0x000000011d1e7824 */ /* 0x000fe200078e021e */
[----:B------:R-:W-:-:S04]  /*8210*/  LOP3.LUT P6, R25, R25, RZ, R28, 0xfa, !PT ;  /* 0x000000ff19197212 */ /* 0x000fc800078cfa1c */
[----:B------:R-:W0:Y:S02]  /*8220*/  SHFL.UP PT, R26, R30, 0x4, RZ ;  /* 0x048000001e1a7989 */ /* 0x000e2400000e00ff */
        /* <DEDUP_REMOVED lines=19> */
[----:B-1----:R-:W-:Y:S02]  /*8360*/  SEL R32, R27, RZ, P6 ;  /* 0x000000ff1b207207 */ /* 0x002fe40003000000 */
[----:B------:R-:W-:Y:S02]  /*8370*/  SEL R27, R28, RZ, P6 ;  /* 0x000000ff1c1b7207 */ /* 0x000fe40003000000 */
[----:B------:R-:W-:Y:S02]  /*8380*/  ISETP.NE.AND P6, PT, R44, 0x1f, PT ;  /* 0x0000001f2c00780c */ /* 0x000fe40003fc5270 */
[----:B------:R-:W-:Y:S01]  /*8390*/  LOP3.LUT R32, R32, R25, RZ, 0xfc, !PT ;  /* 0x0000001920207212 */ /* 0x000fe200078efcff */
[----:B------:R-:W-:-:S04]  /*83a0*/  IMAD.IADD R33, R30, 0x1, R27 ;  /* 0x000000011e217824 */ /* 0x000fc800078e021b */
[----:B------:R0:W1:Y:S04]  /*83b0*/  SHFL.UP PT, R27, R32, 0x1, RZ ;  /* 0x04200000201b7989 */ /* 0x00006800000e00ff */
[----:B------:R0:W2:Y:S02]  /*83c0*/  SHFL.UP PT, R26, R33, 0x1, RZ ;  /* 0x04200000211a7989 */ /* 0x0000a400000e00ff */
[----:B------:R-:W-:-:S05]  /*83d0*/  @!P6 LEA R28, R51, UR4, 0x3 ;  /* 0x00000004331cec11 */ /* 0x000fca000f8e18ff */
[----:B------:R0:W-:Y:S01]  /*83e0*/  @!P6 STS.64 [R28], R32 ;  /* 0x000000201c00e388 */ /* 0x0001e20000000a00 */
[----:B------:R-:W-:Y:S01]  /*83f0*/  BAR.SYNC.DEFER_BLOCKING 0x0 ;  /* 0x0000000000007b1d */ /* 0x000fe20000010000 */
[----:B------:R-:W-:-:S13]  /*8400*/  ISETP.GE.U32.AND P6, PT, R3, 0x20, PT ;  /* 0x000000200300780c */ /* 0x000fda0003fc6070 */
[----:B01----:R-:W-:Y:S05]  /*8410*/  @!P6 BRA `(.L_x_837) ;  /* 0x000000000080e947 */ /* 0x003fea0003800000 */
[----:B------:R-:W0:Y:S01]  /*8420*/  LDS.128 R32, [UR4] ;  /* 0x00000004ff207984 */ /* 0x000e220008000c00 */
[----:B------:R-:W-:Y:S02]  /*8430*/  P2R R25, PR, RZ, 0x1 ;  /* 0x00000001ff197803 */ /* 0x000fe40000000000 */
[----:B------:R-:W-:Y:S01]  /*8440*/  ISETP.NE.AND P0, PT, R51, 0x3, PT ;  /* 0x000000033300780c */ /* 0x000fe20003f05270 */
[----:B------:R-:W1:Y:S01]  /*8450*/  LDS.128 R28, [UR4+0x10] ;  /* 0x00001004ff1c7984 */ /* 0x000e620008000c00 */
[----:B0-----:R-:W-:-:S04]  /*8460*/  ISETP.NE.AND P6, PT, R34, RZ, PT ;  /* 0x000000ff2200720c */ /* 0x001fc80003fc5270 */
[----:B------:R-:W-:Y:S02]  /*8470*/  SEL R32, R33, RZ, !P6 ;  /* 0x000000ff21207207 */ /* 0x000fe40007000000 */
[----:B-1----:R-:W-:-:S03]  /*8480*/  ISETP.NE.AND P6, PT, R28, RZ, PT ;  /* 0x000000ff1c00720c */ /* 0x002fc60003fc5270 */
[----:B------:R-:W-:-:S05]  /*8490*/  IMAD.IADD R32, R32, 0x1, R35 ;  /* 0x0000000120207824 */ /* 0x000fca00078e0223 */
[----:B------:R-:W-:Y:S02]  /*84a0*/  SEL R28, R32, RZ, !P6 ;  /* 0x000000ff201c7207 */ /* 0x000fe40007000000 */
[----:B------:R-:W-:-:S03]  /*84b0*/  ISETP.NE.AND P6, PT, R30, RZ, PT ;  /* 0x000000ff1e00720c */ /* 0x000fc60003fc5270 */
[----:B------:R-:W-:-:S05]  /*84c0*/  IMAD.IADD R28, R29, 0x1, R28 ;  /* 0x000000011d1c7824 */ /* 0x000fca00078e021c */
[----:B------:R-:W-:Y:S02]  /*84d0*/  SEL R30, R28, RZ, !P6 ;  /* 0x000000ff1c1e7207 */ /* 0x000fe40007000000 */
[----:B------:R-:W-:-:S03]  /*84e0*/  ISETP.NE.AND P6, PT, R51, 0x2, PT ;  /* 0x000000023300780c */ /* 0x000fc60003fc5270 */
[----:B------:R-:W-:Y:S01]  /*84f0*/  IMAD.IADD R31, R31, 0x1, R30 ;  /* 0x000000011f1f7824 */ /* 0x000fe200078e021e */
[----:B------:R-:W-:Y:S02]  /*8500*/  @P0 SEL R28, R32, R33, !P6 ;  /* 0x00000021201c0207 */ /* 0x000fe40007000000 */
[----:B------:R-:W0:Y:S01]  /*8510*/  LDS.128 R32, [UR4+0x20] ;  /* 0x00002004ff207984 */ /* 0x000e220008000c00 */
[----:B------:R-:W-:Y:S02]  /*8520*/  ISETP.NE.AND P0, PT, R51, 0x5, PT ;  /* 0x000000053300780c */ /* 0x000fe40003f05270 */
[----:B0-----:R-:W-:-:S04]  /*8530*/  ISETP.NE.AND P6, PT, R32, RZ, PT ;  /* 0x000000ff2000720c */ /* 0x001fc80003fc5270 */
[----:B------:R-:W-:Y:S02]  /*8540*/  SEL R30, R31, RZ, !P6 ;  /* 0x000000ff1f1e7207 */ /* 0x000fe40007000000 */
[----:B------:R-:W-:-:S03]  /*8550*/  ISETP.NE.AND P6, PT, R34, RZ, PT ;  /* 0x000000ff2200720c */ /* 0x000fc60003fc5270 */
[----:B------:R-:W-:-:S05]  /*8560*/  IMAD.IADD R30, R33, 0x1, R30 ;  /* 0x00000001211e7824 */ /* 0x000fca00078e021e */
[----:B------:R-:W-:Y:S02]  /*8570*/  SEL R32, R30, RZ, !P6 ;  /* 0x000000ff1e207207 */ /* 0x000fe40007000000 */
[----:B------:R-:W-:-:S04]  /*8580*/  ISETP.NE.AND P6, PT, R51, 0x4, PT ;  /* 0x000000043300780c */ /* 0x000fc80003fc5270 */
[----:B------:R-:W-:Y:S02]  /*8590*/  @P0 SEL R30, R31, R28, !P6 ;  /* 0x0000001c1f1e0207 */ /* 0x000fe40007000000 */
[----:B------:R-:W-:Y:S02]  /*85a0*/  ISETP.NE.AND P6, PT, R51, 0x6, PT ;  /* 0x000000063300780c */ /* 0x000fe40003fc5270 */
[----:B------:R-:W-:-:S11]  /*85b0*/  ISETP.NE.AND P0, PT, R25, RZ, PT ;  /* 0x000000ff1900720c */ /* 0x000fd60003f05270 */
[----:B------:R-:W-:Y:S01]  /*85c0*/  @!P6 IMAD.IADD R30, R35, 0x1, R32 ;  /* 0x00000001231ee824 */ /* 0x000fe200078e0220 */
[----:B------:R-:W-:-:S04]  /*85d0*/  ISETP.NE.AND P6, PT, R27, RZ, PT ;  /* 0x000000ff1b00720c */ /* 0x000fc80003fc5270 */
[----:B------:R-:W-:Y:S02]  /*85e0*/  SEL R25, R30, RZ, !P6 ;  /* 0x000000ff1e197207 */ /* 0x000fe40007000000 */
[----:B------:R-:W-:-:S13]  /*85f0*/  ISETP.NE.AND P6, PT, R44, RZ, PT ;  /* 0x000000ff2c00720c */ /* 0x000fda0003fc5270 */
[----:B--2---:R-:W-:-:S04]  /*8600*/  @P6 IMAD.IADD R30, R26, 0x1, R25 ;  /* 0x000000011a1e6824 */ /* 0x004fc800078e0219 */
[----:B------:R-:W-:-:S07]  /*8610*/  IMAD.MOV.U32 R26, RZ, RZ, R30 ;  /* 0x000000ffff1a7224 */ /* 0x000fce00078e001e */
.L_x_837:
[----:B------:R-:W-:Y:S05]  /*8620*/  BSYNC.RECONVERGENT B0 ;  /* 0x0000000000007941 */ /* 0x000fea0003800200 */
.L_x_836:
[----:B------:R-:W-:Y:S02]  /*8630*/  ISETP.NE.AND P6, PT, R24, RZ, PT ;  /* 0x000000ff1800720c */ /* 0x000fe40003fc5270 */
[----:B------:R-:W-:Y:S02]  /*8640*/  P2R R33, PR, RZ, 0x8 ;  /* 0x00000008ff217803 */ /* 0x000fe40000000000 */
[----:B--2---:R-:W-:Y:S02]  /*8650*/  SEL R26, R26, RZ, !P6 ;  /* 0x000000ff1a1a7207 */ /* 0x004fe40007000000 */
[----:B------:R-:W-:Y:S02]  /*8660*/  ISETP.NE.AND P6, PT, R3, RZ, PT ;  /* 0x000000ff0300720c */ /* 0x000fe40003fc5270 */
[----:B------:R-:W-:Y:S02]  /*8670*/  LOP3.LUT P3, RZ, R0, 0x80, RZ, 0xc0, !PT ;  /* 0x0000008000ff7812 */ /* 0x000fe4000786c0ff */
[----:B------:R-:W-:-:S02]  /*8680*/  SEL R25, R26, RZ, P6 ;  /* 0x000000ff1a197207 */ /* 0x000fc40003000000 */
[----:B------:R-:W-:Y:S02]  /*8690*/  P2R R32, PR, RZ, 0x8 ;  /* 0x00000008ff207803 */ /* 0x000fe40000000000 */
[----:B------:R-:W-:Y:S01]  /*86a0*/  LOP3.LUT P3, RZ, R0, 0x100, RZ, 0xc0, !PT ;  /* 0x0000010000ff7812 */ /* 0x000fe2000786c0ff */
[----:B------:R-:W-:Y:S01]  /*86b0*/  IMAD.IADD R4, R4, 0x1, R25 ;  /* 0x0000000104047824 */ /* 0x000fe200078e0219 */
[----:B------:R-:W-:Y:S02]  /*86c0*/  P2R R34, PR, RZ, 0x10 ;  /* 0x00000010ff227803 */ /* 0x000fe40000000000 */
[----:B------:R-:W-:Y:S02]  /*86d0*/  P2R R31, PR, RZ, 0x8 ;  /* 0x00000008ff1f7803 */ /* 0x000fe40000000000 */
[----:B------:R-:W-:Y:S02]  /*86e0*/  SEL R24, R4, RZ, !P0 ;  /* 0x000000ff04187207 */ /* 0x000fe40004000000 */
[----:B------:R-:W-:-:S02]  /*86f0*/  LOP3.LUT P3, RZ, R0, 0x200, RZ, 0xc0, !PT ;  /* 0x0000020000ff7812 */ /* 0x000fc4000786c0ff */
[----:B------:R-:W-:Y:S01]  /*8700*/  P2R R35, PR, RZ, 0x20 ;  /* 0x00000020ff237803 */ /* 0x000fe20000000000 */
[----:B------:R-:W-:Y:S01]  /*8710*/  IMAD.IADD R5, R5, 0x1, R24 ;  /* 0x0000000105057824 */ /* 0x000fe200078e0218 */
[----:B------:R-:W-:Y:S02]  /*8720*/  P2R R30, PR, RZ, 0x8 ;  /* 0x00000008ff1e7803 */ /* 0x000fe40000000000 */
[C---:B------:R-:W-:Y:S02]  /*8730*/  LOP3.LUT P3, RZ, R0.reuse, 0x400, RZ, 0xc0, !PT ;  /* 0x0000040000ff7812 */ /* 0x040fe4000786c0ff */
[----:B------:R-:W-:Y:S02]  /*8740*/  SEL R25, R5, RZ, !P1 ;  /* 0x000000ff05197207 */ /* 0x000fe40004800000 */
[----:B------:R-:W-:Y:S02]  /*8750*/  P2R R29, PR, RZ, 0x8 ;  /* 0x00000008ff1d7803 */ /* 0x000fe40000000000 */
[----:B------:R-:W-:Y:S01]  /*8760*/  LOP3.LUT P3, RZ, R0, 0x800, RZ, 0xc0, !PT ;  /* 0x0000080000ff7812 */ /* 0x000fe2000786c0ff */
[----:B------:R-:W-:Y:S01]  /*8770*/  IMAD.IADD R6, R6, 0x1, R25 ;  /* 0x0000000106067824 */ /* 0x000fe200078e0219 */
[----:B------:R-:W-:-:S02]  /*8780*/  LOP3.LUT P4, RZ, R0, 0x40, RZ, 0xc0, !PT ;  /* 0x0000004000ff7812 */ /* 0x000fc4000788c0ff */
[----:B------:R-:W-:Y:S02]  /*8790*/  P2R R28, PR, RZ, 0x8 ;  /* 0x00000008ff1c7803 */ /* 0x000fe40000000000 */
[----:B------:R-:W-:Y:S02]  /*87a0*/  SEL R24, R6, RZ, !P2 ;  /* 0x000000ff06187207 */ /* 0x000fe40005000000 */
[C---:B------:R-:W-:Y:S02]  /*87b0*/  LOP3.LUT P3, RZ, R0.reuse, 0x1000, RZ, 0xc0, !PT ;  /* 0x0000100000ff7812 */ /* 0x040fe4000786c0ff */
[C---:B------:R-:W-:Y:S01]  /*87c0*/  LOP3.LUT P5, RZ, R0.reuse, 0x20, RZ, 0xc0, !PT ;  /* 0x0000002000ff7812 */ /* 0x040fe200078ac0ff */
[----:B------:R-:W-:Y:S01]  /*87d0*/  IMAD.IADD R7, R7, 0x1, R24 ;  /* 0x0000000107077824 */ /* 0x000fe200078e0218 */
[----:B------:R-:W-:Y:S02]  /*87e0*/  P2R R27, PR, RZ, 0x8 ;  /* 0x00000008ff1b7803 */ /* 0x000fe40000000000 */
[----:B------:R-:W-:-:S02]  /*87f0*/  LOP3.LUT P3, RZ, R0, 0x2000, RZ, 0xc0, !PT ;  /* 0x0000200000ff7812 */ /* 0x000fc4000786c0ff */
[C---:B------:R-:W-:Y:S02]  /*8800*/  LOP3.LUT P6, RZ, R0.reuse, 0x2, RZ, 0xc0, !PT ;  /* 0x0000000200ff7812 */ /* 0x040fe400078cc0ff */
[----:B------:R-:W-:Y:S02]  /*8810*/  SEL R25, R7, RZ, !P3 ;  /* 0x000000ff07197207 */ /* 0x000fe40005800000 */
[----:B------:R-:W-:Y:S02]  /*8820*/  ISETP.NE.AND P3, PT, R27, RZ, PT ;  /* 0x000000ff1b00720c */ /* 0x000fe40003f65270 */
[----:B------:R-:W-:Y:S01]  /*8830*/  LOP3.LUT P0, RZ, R0, 0x4, RZ, 0xc0, !PT ;  /* 0x0000000400ff7812 */ /* 0x000fe2000780c0ff */
[----:B------:R-:W-:Y:S01]  /*8840*/  IMAD.IADD R8, R8, 0x1, R25 ;  /* 0x0000000108087824 */ /* 0x000fe200078e0219 */
[C---:B------:R-:W-:Y:S02]  /*8850*/  LOP3.LUT P1, RZ, R0.reuse, 0x8, RZ, 0xc0, !PT ;  /* 0x0000000800ff7812 */ /* 0x040fe4000782c0ff */
[----:B------:R-:W-:-:S02]  /*8860*/  LOP3.LUT P2, RZ, R0, 0x10, RZ, 0xc0, !PT ;  /* 0x0000001000ff7812 */ /* 0x000fc4000784c0ff */
        /* <DEDUP_REMOVED lines=24> */
[----:B------:R-:W-:-:S05]  /*89f0*/  SEL R0, R16, RZ, !P2 ;  /* 0x000000ff10007207 */ /* 0x000fca0005000000 */
        /* <DEDUP_REMOVED lines=11> */
[----:B------:R-:W-:Y:S01]  /*8ab0*/  SEL R0, R22, RZ, !P5 ;  /* 0x000000ff16007207 */ /* 0x000fe20006800000 */
[----:B------:R-:W-:Y:S06]  /*8ac0*/  BRA `(.L_x_838) ;  /* 0x0000002800347947 */ /* 0x000fec0003800000 */
.L_x_835:
[----:B------:R-:W-:Y:S01]  /*8ad0*/  ISETP.NE.AND P0, PT, R3, RZ, PT ;  /* 0x000000ff0300720c */ /* 0x000fe20003f05270 */
[----:B0-----:R-:W-:Y:S01]  /*8ae0*/  IMAD.MOV.U32 R53, RZ, RZ, RZ ;  /* 0x000000ffff357224 */ /* 0x001fe200078e00ff */
[----:B------:R-:W-:-:S11]  /*8af0*/  LOP3.LUT R0, R0, 0xfffffffd, RZ, 0xc0, !PT ;  /* 0xfffffffd00007812 */ /* 0x000fd600078ec0ff */
[----:B------:R-:W0:Y:S01]  /*8b00*/  @!P0 LDC.64 R56, c[0x0][0x388] ;  /* 0x0000e200ff388b82 */ /* 0x000e220000000a00 */
[C---:B------:R-:W-:Y:S01]  /*8b10*/  LEA R48, R3.reuse, UR4, 0x2 ;  /* 0x0000000403307c11 */ /* 0x040fe2000f8e10ff */
[C---:B------:R-:W-:Y:S01]  /*8b20*/  IMAD R55, R3.reuse, 0x14, RZ ;  /* 0x0000001403377824 */ /* 0x040fe200078e02ff */
[----:B------:R-:W-:Y:S02]  /*8b30*/  ISETP.NE.AND P2, PT, R3, RZ, PT ;  /* 0x000000ff0300720c */ /* 0x000fe40003f45270 */
[----:B------:R-:W-:Y:S01]  /*8b40*/  @P0 LOP3.LUT R0, R0, 0x2, RZ, 0xfc, !PT ;  /* 0x0000000200000812 */ /* 0x000fe200078efcff */
[----:B0-----:R-:W-:-:S05]  /*8b50*/  @!P0 IMAD.WIDE.U32 R56, R58, 0x4, R56 ;  /* 0x000000043a388825 */ /* 0x001fca00078e0038 */
[----:B------:R0:W5:Y:S01]  /*8b60*/  @!P0 LDG.E R53, desc[UR8][R56.64] ;  /* 0x0000000838358981 */ /* 0x000162000c1e1900 */
[----:B------:R-:W-:Y:S01]  /*8b70*/  VIADD R59, R55, 0x1 ;  /* 0x00000001373b7836 */ /* 0x000fe20000000000 */
[----:B------:R-:W-:Y:S02]  /*8b80*/  ISETP.NE.AND P0, PT, R26, R27, PT ;  /* 0x0000001b1a00720c */ /* 0x000fe40003f05270 */
[----:B------:R-:W-:Y:S01]  /*8b90*/  STS [R48+0x3fc], R43 ;  /* 0x0003fc2b30007388 */ /* 0x000fe20000000800 */
[----:B------:R-:W-:Y:S01]  /*8ba0*/  BAR.SYNC.DEFER_BLOCKING 0x0 ;  /* 0x0000000000007b1d */ /* 0x000fe20000010000 */
[----:B------:R-:W-:Y:S01]  /*8bb0*/  ISETP.NE.AND P1, PT, R27, R28, PT ;  /* 0x0000001c1b00720c */ /* 0x000fe20003f25270 */
[----:B------:R-:W-:Y:S01]  /*8bc0*/  VIADD R27, R55, 0x3 ;  /* 0x00000003371b7836 */ /* 0x000fe20000000000 */
[----:B------:R-:W-:Y:S02]  /*8bd0*/  ISETP.NE.AND P4, PT, R24, R25, PT ;  /* 0x000000191800720c */ /* 0x000fe40003f85270 */
[----:B------:R-:W-:-:S02]  /*8be0*/  ISETP.EQ.U32.AND P5, PT, R2, R59, PT ;  /* 0x0000003b0200720c */ /* 0x000fc40003fa2070 */
[----:B------:R-:W-:Y:S01]  /*8bf0*/  ISETP.NE.AND P3, PT, R25, R26, PT ;  /* 0x0000001a1900720c */ /* 0x000fe20003f65270 */
[----:B------:R-:W-:Y:S01]  /*8c00*/  VIADD R25, R55, 0x2 ;  /* 0x0000000237197836 */ /* 0x000fe20000000000 */
[----:B------:R-:W-:Y:S02]  /*8c10*/  ISETP.EQ.OR.EX P4, PT, R46, RZ, P4, P5 ;  /* 0x000000ff2e00720c */ /* 0x000fe40002782750 */
[----:B------:R-:W-:Y:S02]  /*8c20*/  ISETP.EQ.U32.AND P5, PT, R2, R27, PT ;  /* 0x0000001b0200720c */ /* 0x000fe40003fa2070 */
[----:B------:R-:W-:Y:S02]  /*8c30*/  LOP3.LUT R0, R0, 0xffff7fff, RZ, 0xc0, !PT ;  /* 0xffff7fff00007812 */ /* 0x000fe400078ec0ff */
[----:B------:R-:W-:Y:S02]  /*8c40*/  ISETP.EQ.OR.EX P5, PT, R46, RZ, P0, P5 ;  /* 0x000000ff2e00720c */ /* 0x000fe400007a2750 */
[----:B------:R-:W-:-:S11]  /*8c50*/  ISETP.NE.AND P0, PT, R28, R29, PT ;  /* 0x0000001d1c00720c */ /* 0x000fd60003f05270 */
[----:B------:R-:W-:-:S04]  /*8c60*/  @P5 LOP3.LUT R0, R0, 0x8000, RZ, 0xfc, !PT ;  /* 0x0000800000005812 */ /* 0x000fc800078efcff */
[----:B------:R-:W-:Y:S01]  /*8c70*/  LOP3.LUT R0, R0, 0xffffbfff, RZ, 0xc0, !PT ;  /* 0xffffbfff00007812 */ /* 0x000fe200078ec0ff */
[----:B-----5:R-:W5:Y:S01]  /*8c80*/  @P2 LDS R53, [R48+0x3f8] ;  /* 0x0003f80030352984 */ /* 0x020f620000000800 */
[----:B------:R-:W-:Y:S01]  /*8c90*/  ISETP.EQ.U32.AND P2, PT, R2, R25, PT ;  /* 0x000000190200720c */ /* 0x000fe20003f42070 */
[----:B------:R-:W-:-:S03]  /*8ca0*/  VIADD R25, R55, 0x4 ;  /* 0x0000000437197836 */ /* 0x000fc60000000000 */
[----:B------:R-:W-:Y:S02]  /*8cb0*/  ISETP.EQ.OR.EX P3, PT, R46, RZ, P3, P2 ;  /* 0x000000ff2e00720c */ /* 0x000fe40001f62720 */
[----:B------:R-:W-:Y:S01]  /*8cc0*/  ISETP.EQ.U32.AND P2, PT, R2, R25, PT ;  /* 0x000000190200720c */ /* 0x000fe20003f42070 */
[----:B------:R-:W-:-:S03]  /*8cd0*/  VIADD R25, R55, 0x5 ;  /* 0x0000000537197836 */ /* 0x000fc60000000000 */
[----:B------:R-:W-:Y:S02]  /*8ce0*/  ISETP.EQ.OR.EX P2, PT, R46, RZ, P1, P2 ;  /* 0x000000ff2e00720c */ /* 0x000fe40000f42720 */
[----:B------:R-:W-:Y:S01]  /*8cf0*/  ISETP.EQ.U32.AND P1, PT, R2, R25, PT ;  /* 0x000000190200720c */ /* 0x000fe20003f22070 */
[----:B------:R-:W-:-:S10]  /*8d00*/  VIADD R25, R55, 0x6 ;  /* 0x0000000637197836 */ /* 0x000fd40000000000 */
[----:B------:R-:W-:Y:S02]  /*8d10*/  @P2 LOP3.LUT R0, R0, 0x4000, RZ, 0xfc, !PT ;  /* 0x0000400000002812 */ /* 0x000fe400078efcff */
[----:B------:R-:W-:Y:S02]  /*8d20*/  ISETP.EQ.OR.EX P2, PT, R46, RZ, P0, P1 ;  /* 0x000000ff2e00720c */ /* 0x000fe40000742710 */
[----:B------:R-:W-:Y:S02]  /*8d30*/  ISETP.NE.AND P0, PT, R29, R30, PT ;  /* 0x0000001e1d00720c */ /* 0x000fe40003f05270 */
[----:B------:R-:W-:Y:S01]  /*8d40*/  ISETP.EQ.U32.AND P1, PT, R2, R25, PT ;  /* 0x000000190200720c */ /* 0x000fe20003f22070 */
[----:B------:R-:W-:Y:S01]  /*8d50*/  VIADD R25, R55, 0x7 ;  /* 0x0000000737197836 */ /* 0x000fe20000000000 */
[----:B------:R-:W-:Y:S02]  /*8d60*/  LOP3.LUT R0, R0, 0xffffefff, RZ, 0xc0, !PT ;  /* 0xffffefff00007812 */ /* 0x000fe400078ec0ff */
[----:B------:R-:W-:-:S02]  /*8d70*/  ISETP.EQ.OR.EX P1, PT, R46, RZ, P0, P1 ;  /* 0x000000ff2e00720c */ /* 0x000fc40000722710 */
[----:B------:R-:W-:-:S03]  /*8d80*/  ISETP.NE.AND P0, PT, R30, R31, PT ;  /* 0x0000001f1e00720c */ /* 0x000fc60003f05270 */
[----:B------:R-:W-:Y:S02]  /*8d90*/  @P2 LOP3.LUT R0, R0, 0x1000, RZ, 0xfc, !PT ;  /* 0x0000100000002812 */ /* 0x000fe400078efcff */
[----:B------:R-:W-:Y:S02]  /*8da0*/  ISETP.NE.AND P2, PT, R40, R41, PT ;  /* 0x000000292800720c */ /* 0x000fe40003f45270 */
[----:B------:R-:W-:Y:S02]  /*8db0*/  LOP3.LUT R0, R0, 0xfffff7ff, RZ, 0xc0, !PT ;  /* 0xfffff7ff00007812 */ /* 0x000fe400078ec0ff */
[----:B-----5:R-:W-:Y:S02]  /*8dc0*/  ISETP.NE.AND P6, PT, R53, R24, PT ;  /* 0x000000183500720c */ /* 0x020fe40003fc5270 */
[----:B------:R-:W-:Y:S02]  /*8dd0*/  @P1 LOP3.LUT R0, R0, 0x800, RZ, 0xfc, !PT ;  /* 0x0000080000001812 */ /* 0x000fe400078efcff */
[----:B------:R-:W-:Y:S01]  /*8de0*/  ISETP.EQ.U32.AND P1, PT, R2, R25, PT ;  /* 0x000000190200720c */ /* 0x000fe20003f22070 */
[----:B------:R-:W-:Y:S01]  /*8df0*/  VIADD R25, R55, 0x8 ;  /* 0x0000000837197836 */ /* 0x000fe20000000000 */
[----:B------:R-:W-:-:S02]  /*8e00*/  LOP3.LUT R0, R0, 0xfffffbff, RZ, 0xc0, !PT ;  /* 0xfffffbff00007812 */ /* 0x000fc400078ec0ff */
[----:B------:R-:W-:Y:S02]  /*8e10*/  ISETP.EQ.OR.EX P1, PT, R46, RZ, P0, P1 ;  /* 0x000000ff2e00720c */ /* 0x000fe40000722710 */
[----:B------:R-:W-:Y:S02]  /*8e20*/  ISETP.NE.AND P0, PT, R31, R32, PT ;  /* 0x000000201f00720c */ /* 0x000fe40003f05270 */
[----:B-1----:R-:W-:-:S05]  /*8e30*/  SEL R24, R4, RZ, !P4 ;  /* 0x000000ff04187207 */ /* 0x002fca0006000000 */
[----:B------:R-:W-:-:S04]  /*8e40*/  IMAD.IADD R24, R5, 0x1, R24 ;  /* 0x0000000105187824 */ /* 0x000fc800078e0218 */
[----:B------:R-:W-:Y:S02]  /*8e50*/  @P1 LOP3.LUT R0, R0, 0x400, RZ, 0xfc, !PT ;  /* 0x0000040000001812 */ /* 0x000fe400078efcff */
[----:B------:R-:W-:Y:S01]  /*8e60*/  ISETP.EQ.U32.AND P1, PT, R2, R25, PT ;  /* 0x000000190200720c */ /* 0x000fe20003f22070 */
[----:B------:R-:W-:Y:S01]  /*8e70*/  VIADD R25, R55, 0x9 ;  /* 0x0000000937197836 */ /* 0x000fe20000000000 */
[----:B------:R-:W-:Y:S02]  /*8e80*/  LOP3.LUT R0, R0, 0xfffffdff, RZ, 0xc0, !PT ;  /* 0xfffffdff00007812 */ /* 0x000fe400078ec0ff */
[----:B------:R-:W-:Y:S02]  /*8e90*/  ISETP.EQ.OR.EX P1, PT, R46, RZ, P0, P1 ;  /* 0x000000ff2e00720c */ /* 0x000fe40000722710 */
[----:B------:R-:W-:-:S11]  /*8ea0*/  ISETP.NE.AND P0, PT, R32, R33, PT ;  /* 0x000000212000720c */ /* 0x000fd60003f05270 */
        /* <DEDUP_REMOVED lines=50> */
[----:B------:R-:W-:-:S03]  /*91d0*/  VIADD R25, R55, 0x12 ;  /* 0x0000001237197836 */ /* 0x000fc60000000000 */
[----:B------:R-:W-:Y:S02]  /*91e0*/  ISETP.EQ.OR.EX P2, PT, R46, RZ, P2, P0 ;  /* 0x000000ff2e00720c */ /* 0x000fe40001742700 */
[----:B------:R-:W-:Y:S01]  /*91f0*/  ISETP.EQ.U32.AND P0, PT, R2, R25, PT ;  /* 0x000000190200720c */ /* 0x000fe20003f02070 */
[----:B------:R-:W-:Y:S01]  /*9200*/  VIADD R25, R55, 0x13 ;  /* 0x0000001337197836 */ /* 0x000fe20000000000 */
[----:B------:R-:W-:Y:S02]  /*9210*/  P2R R27, PR, RZ, 0x4 ;  /* 0x00000004ff1b7803 */ /* 0x000fe40000000000 */
[----:B------:R-:W-:Y:S02]  /*9220*/  LOP3.LUT P2, RZ, R0, 0x4, RZ, 0xc0, !PT ;  /* 0x0000000400ff7812 */ /* 0x000fe4000784c0ff */
[----:B------:R-:W-:Y:S02]  /*9230*/  ISETP.EQ.U32.AND P5, PT, R2, R25, PT ;  /* 0x000000190200720c */ /* 0x000fe40003fa2070 */
[----:B------:R-:W-:-:S02]  /*9240*/  P2R R29, PR, RZ, 0x4 ;  /* 0x00000004ff1d7803 */ /* 0x000fc40000000000 */
[----:B------:R-:W-:Y:S02]  /*9250*/  LOP3.LUT P2, RZ, R0, 0x8, RZ, 0xc0, !PT ;  /* 0x0000000800ff7812 */ /* 0x000fe4000784c0ff */
[----:B------:R-:W-:Y:S02]  /*9260*/  SEL R25, R24, RZ, !P3 ;  /* 0x000000ff18197207 */ /* 0x000fe40005800000 */
[----:B------:R-:W-:Y:S02]  /*9270*/  P2R R30, PR, RZ, 0x4 ;  /* 0x00000004ff1e7803 */ /* 0x000fe40000000000 */
[----:B------:R-:W-:Y:S01]  /*9280*/  LOP3.LUT P2, RZ, R0, 0x10, RZ, 0xc0, !PT ;  /* 0x0000001000ff7812 */ /* 0x000fe2000784c0ff */
[----:B------:R-:W-:Y:S01]  /*9290*/  IMAD.IADD R25, R6, 0x1, R25 ;  /* 0x0000000106197824 */ /* 0x000fe200078e0219 */
[----:B------:R-:W-:Y:S02]  /*92a0*/  ISETP.EQ.OR.EX P1, PT, R46, RZ, P1, P0 ;  /* 0x000000ff2e00720c */ /* 0x000fe40000f22700 */
[----:B------:R-:W-:-:S02]  /*92b0*/  P2R R31, PR, RZ, 0x4 ;  /* 0x00000004ff1f7803 */ /* 0x000fc40000000000 */
[C---:B------:R-:W-:Y:S02]  /*92c0*/  LOP3.LUT P2, RZ, R0.reuse, 0x40, RZ, 0xc0, !PT ;  /* 0x0000004000ff7812 */ /* 0x040fe4000784c0ff */
[----:B------:R-:W-:Y:S02]  /*92d0*/  P2R R26, PR, RZ, 0x2 ;  /* 0x00000002ff1a7803 */ /* 0x000fe40000000000 */
[----:B------:R-:W-:Y:S02]  /*92e0*/  P2R R32, PR, RZ, 0x4 ;  /* 0x00000004ff207803 */ /* 0x000fe40000000000 */
[C---:B------:R-:W-:Y:S02]  /*92f0*/  LOP3.LUT P2, RZ, R0.reuse, 0x80, RZ, 0xc0, !PT ;  /* 0x0000008000ff7812 */ /* 0x040fe4000784c0ff */
[----:B------:R-:W-:Y:S02]  /*9300*/  LOP3.LUT P1, RZ, R0, 0x4000, RZ, 0xc0, !PT ;  /* 0x0000400000ff7812 */ /* 0x000fe4000782c0ff */
[----:B------:R-:W-:-:S02]  /*9310*/  P2R R37, PR, RZ, 0x4 ;  /* 0x00000004ff257803 */ /* 0x000fc40000000000 */
[----:B------:R-:W-:Y:S02]  /*9320*/  LOP3.LUT P2, RZ, R0, 0x100, RZ, 0xc0, !PT ;  /* 0x0000010000ff7812 */ /* 0x000fe4000784c0ff */
[----:B------:R-:W-:Y:S02]  /*9330*/  ISETP.NE.AND P0, PT, R42, R43, PT ;  /* 0x0000002b2a00720c */ /* 0x000fe40003f05270 */
[----:B------:R-:W-:Y:S02]  /*9340*/  P2R R36, PR, RZ, 0x4 ;  /* 0x00000004ff247803 */ /* 0x000fe40000000000 */
[----:B------:R-:W-:Y:S02]  /*9350*/  LOP3.LUT P2, RZ, R0, 0x400, RZ, 0xc0, !PT ;  /* 0x0000040000ff7812 */ /* 0x000fe4000784c0ff */
        /* <DEDUP_REMOVED lines=9> */
[----:B------:R-:W-:Y:S02]  /*93f0*/  ISETP.EQ.U32.AND P5, PT, R2, R55, PT ;  /* 0x000000370200720c */ /* 0x000fe40003fa2070 */
[----:B------:R-:W-:Y:S02]  /*9400*/  SEL R24, R25, RZ, !P2 ;  /* 0x000000ff19187207 */ /* 0x000fe40005000000 */
[----:B------:R-:W-:Y:S02]  /*9410*/  ISETP.NE.AND P2, PT, R33, RZ, PT ;  /* 0x000000ff2100720c */ /* 0x000fe40003f45270 */
[----:B------:R-:W-:Y:S01]  /*9420*/  ISETP.EQ.OR.EX P5, PT, R46, RZ, P6, P5 ;  /* 0x000000ff2e00720c */ /* 0x000fe200037a2750 */
[----:B------:R-:W-:Y:S01]  /*9430*/  IMAD.IADD R24, R7, 0x1, R24 ;  /* 0x0000000107187824 */ /* 0x000fe200078e0218 */
[----:B------:R-:W-:-:S02]  /*9440*/  LOP3.LUT P6, RZ, R0, 0x1, RZ, 0xc0, !PT ;  /* 0x0000000100ff7812 */ /* 0x000fc400078cc0ff */
[----:B------:R-:W-:Y:S02]  /*9450*/  LOP3.LUT R0, R0, 0xffffdfff, RZ, 0xc0, !PT ;  /* 0xffffdfff00007812 */ /* 0x000fe400078ec0ff */
[----:B------:R-:W-:Y:S02]  /*9460*/  SEL R25, R24, RZ, !P1 ;  /* 0x000000ff18197207 */ /* 0x000fe40004800000 */
[----:B------:R-:W-:-:S03]  /*9470*/  P2R R33, PR, RZ, 0x1 ;  /* 0x00000001ff217803 */ /* 0x000fc60000000000 */
[----:B--2---:R-:W-:Y:S02]  /*9480*/  IMAD.IADD R25, R8, 0x1, R25 ;  /* 0x0000000108197824 */ /* 0x004fe400078e0219 */
[----:B------:R-:W-:Y:S02]  /*9490*/  @P5 LOP3.LUT R0, R0, 0x2000, RZ, 0xfc, !PT ;  /* 0x0000200000005812 */ /* 0x000fe400078efcff */
[----:B------:R-:W-:Y:S02]  /*94a0*/  PLOP3.LUT P5, PT, P3, P4, P5, 0xfe, 0x0 ;  /* 0x000000000000781c */ /* 0x000fe40001fa9f56 */
        /* <DEDUP_REMOVED lines=10> */
[----:B------:R-:W-:-:S03]  /*9550*/  LOP3.LUT P0, RZ, R0, 0x20, RZ, 0xc0, !PT ;  /* 0x0000002000ff7812 */ /* 0x000fc6000780c0ff */
[----:B---3--:R-:W-:-:S05]  /*9560*/  IMAD.IADD R25, R12, 0x1, R25 ;  /* 0x000000010c197824 */ /* 0x008fca00078e0219 */
[----:B------:R-:W-:Y:S02]  /*9570*/  SEL R24, R25, RZ, !P2 ;  /* 0x000000ff19187207 */ /* 0x000fe40005000000 */
[----:B------:R-:W-:Y:S02]  /*9580*/  ISETP.NE.AND P2, PT, R37, RZ, PT ;  /* 0x000000ff2500720c */ /* 0x000fe40003f45270 */
[----:B------:R-:W-:Y:S01]  /*9590*/  P2R R37, PR, RZ, 0x40 ;  /* 0x00000040ff257803 */ /* 0x000fe20000000000 */
        /* <DEDUP_REMOVED lines=9> */
[----:B----4-:R-:W-:Y:S01]  /*9630*/  IMAD.IADD R25, R16, 0x1, R25 ;  /* 0x0000000110197824 */ /* 0x010fe200078e0219 */
[----:B------:R-:W-:Y:S02]  /*9640*/  P2R R31, PR, RZ, 0x1 ;  /* 0x00000001ff1f7803 */ /* 0x000fe40000000000 */
[----:B------:R-:W-:Y:S02]  /*9650*/  LOP3.LUT P0, RZ, R0, 0x8000, RZ, 0xc0, !PT ;  /* 0x0000800000ff7812 */ /* 0x000fe4000780c0ff */
[----:B------:R-:W-:Y:S02]  /*9660*/  SEL R24, R25, RZ, !P2 ;  /* 0x000000ff19187207 */ /* 0x000fe40005000000 */
[----:B------:R-:W-:Y:S02]  /*9670*/  ISETP.NE.AND P2, PT, R30, RZ, PT ;  /* 0x000000ff1e00720c */ /* 0x000fe40003f45270 */
[----:B------:R-:W-:Y:S01]  /*9680*/  PLOP3.LUT P5, PT, P1, P0, P5, 0xfe, 0x0 ;  /* 0x000000000000781c */ /* 0x000fe20000fa1f56 */
[----:B------:R-:W-:Y:S01]  /*9690*/  IMAD.IADD R24, R17, 0x1, R24 ;  /* 0x0000000111187824 */ /* 0x000fe200078e0218 */
[----:B------:R-:W-:-:S02]  /*96a0*/  ISETP.NE.AND P0, PT, R31, RZ, PT ;  /* 0x000000ff1f00720c */ /* 0x000fc40003f05270 */
[----:B------:R-:W-:Y:S02]  /*96b0*/  ISETP.NE.AND P1, PT, R26, RZ, PT ;  /* 0x000000ff1a00720c */ /* 0x000fe40003f25270 */
[----:B------:R-:W-:Y:S02]  /*96c0*/  SEL R25, R24, RZ, !P2 ;  /* 0x000000ff18197207 */ /* 0x000fe40005000000 */
[----:B------:R-:W-:-:S03]  /*96d0*/  ISETP.NE.AND P2, PT, R29, RZ, PT ;  /* 0x000000ff1d00720c */ /* 0x000fc60003f45270 */
[----:B------:R-:W-:-:S05]  /*96e0*/  IMAD.IADD R25, R18, 0x1, R25 ;  /* 0x0000000112197824 */ /* 0x000fca00078e0219 */
[----:B------:R-:W-:Y:S02]  /*96f0*/  SEL R24, R25, RZ, !P2 ;  /* 0x000000ff19187207 */ /* 0x000fe40005000000 */
[----:B------:R-:W-:-:S03]  /*9700*/  ISETP.NE.AND P2, PT, R27, RZ, PT ;  /* 0x000000ff1b00720c */ /* 0x000fc60003f45270 */
[----:B------:R-:W-:Y:S01]  /*9710*/  IMAD.IADD R24, R19, 0x1, R24 ;  /* 0x0000000113187824 */ /* 0x000fe200078e0218 */
[----:B------:R-:W-:-:S04]  /*9720*/  P2R R38, PR, RZ, 0x4 ;  /* 0x00000004ff267803 */ /* 0x000fc80000000000 */
[----:B------:R-:W-:Y:S02]  /*9730*/  SEL R25, R24, RZ, !P6 ;  /* 0x000000ff18197207 */ /* 0x000fe40007000000 */
[----:B------:R-:W-:-:S03]  /*9740*/  LOP3.LUT P6, RZ, R0, 0x8, RZ, 0xc0, !PT ;  /* 0x0000000800ff7812 */ /* 0x000fc600078cc0ff */
[----:B------:R-:W-:Y:S01]  /*9750*/  IMAD.IADD R25, R20, 0x1, R25 ;  /* 0x0000000114197824 */ /* 0x000fe200078e0219 */
[----:B------:R-:W-:Y:S02]  /*9760*/  P2R R35, PR, RZ, 0x40 ;  /* 0x00000040ff237803 */ /* 0x000fe40000000000 */
[C---:B------:R-:W-:Y:S02]  /*9770*/  LOP3.LUT P6, RZ, R0.reuse, 0x20, RZ, 0xc0, !PT ;  /* 0x0000002000ff7812 */ /* 0x040fe400078cc0ff */
[----:B------:R-:W-:Y:S02]  /*9780*/  SEL R24, R25, RZ, !P2 ;  /* 0x000000ff19187207 */ /* 0x000fe40005000000 */
[----:B------:R-:W-:Y:S02]  /*9790*/  P2R R32, PR, RZ, 0x40 ;  /* 0x00000040ff207803 */ /* 0x000fe40000000000 */
[C---:B------:R-:W-:Y:S01]  /*97a0*/  LOP3.LUT P6, RZ, R0.reuse, 0x80, RZ, 0xc0, !PT ;  /* 0x0000008000ff7812 */ /* 0x040fe200078cc0ff */
[----:B------:R-:W-:Y:S01]  /*97b0*/  IMAD.IADD R24, R21, 0x1, R24 ;  /* 0x0000000115187824 */ /* 0x000fe200078e0218 */
[----:B------:R-:W-:-:S02]  /*97c0*/  LOP3.LUT P2, RZ, R0, 0x4, RZ, 0xc0, !PT ;  /* 0x0000000400ff7812 */ /* 0x000fc4000784c0ff */
[----:B------:R-:W-:Y:S02]  /*97d0*/  P2R R29, PR, RZ, 0x40 ;  /* 0x00000040ff1d7803 */ /* 0x000fe40000000000 */
[----:B------:R-:W-:Y:S02]  /*97e0*/  LOP3.LUT P6, RZ, R0, 0x400, RZ, 0xc0, !PT ;  /* 0x0000040000ff7812 */ /* 0x000fe400078cc0ff */
[----:B------:R-:W-:Y:S02]  /*97f0*/  SEL R25, R24, RZ, !P1 ;  /* 0x000000ff18197207 */ /* 0x000fe40004800000 */
[----:B------:R-:W-:Y:S02]  /*9800*/  P2R R27, PR, RZ, 0x40 ;  /* 0x00000040ff1b7803 */ /* 0x000fe40000000000 */
[----:B------:R-:W-:Y:S01]  /*9810*/  LOP3.LUT P6, RZ, R0, 0x1000, RZ, 0xc0, !PT ;  /* 0x0000100000ff7812 */ /* 0x000fe200078cc0ff */
[----:B------:R-:W-:Y:S01]  /*9820*/  IMAD.IADD R25, R22, 0x1, R25 ;  /* 0x0000000116197824 */ /* 0x000fe200078e0219 */
[----:B------:R-:W-:-:S02]  /*9830*/  P2R R36, PR, RZ, 0x4 ;  /* 0x00000004ff247803 */ /* 0x000fc40000000000 */
[----:B------:R-:W-:Y:S02]  /*9840*/  PLOP3.LUT P5, PT, P0, P6, P5, 0xfe, 0x0 ;  /* 0x000000000000781c */ /* 0x000fe400007adf56 */
[----:B------:R-:W-:Y:S02]  /*9850*/  ISETP.NE.AND P6, PT, R27, RZ, PT ;  /* 0x000000ff1b00720c */ /* 0x000fe40003fc5270 */
[----:B------:R-:W-:Y:S02]  /*9860*/  ISETP.NE.AND P0, PT, R33, RZ, PT ;  /* 0x000000ff2100720c */ /* 0x000fe40003f05270 */
[----:B------:R-:W-:Y:S02]  /*9870*/  LOP3.LUT P2, RZ, R0, 0x10, RZ, 0xc0, !PT ;  /* 0x0000001000ff7812 */ /* 0x000fe4000784c0ff */
[----:B------:R-:W-:Y:S02]  /*9880*/  PLOP3.LUT P5, PT, P0, P6, P5, 0xfe, 0x0 ;  /* 0x000000000000781c */ /* 0x000fe400007adf56 */
[----:B------:R-:W-:-:S02]  /*9890*/  P2R R34, PR, RZ, 0x4 ;  /* 0x00000004ff227803 */ /* 0x000fc40000000000 */
[----:B------:R-:W-:Y:S02]  /*98a0*/  ISETP.NE.AND P0, PT, R28, RZ, PT ;  /* 0x000000ff1c00720c */ /* 0x000fe40003f05270 */
[C---:B------:R-:W-:Y:S02]  /*98b0*/  LOP3.LUT P2, RZ, R0.reuse, 0x40, RZ, 0xc0, !PT ;  /* 0x0000004000ff7812 */ /* 0x040fe4000784c0ff */
[----:B------:R-:W-:Y:S02]  /*98c0*/  SEL R24, R25, RZ, !P0 ;  /* 0x000000ff19187207 */ /* 0x000fe40004000000 */
[----:B------:R-:W-:Y:S02]  /*98d0*/  P2R R30, PR, RZ, 0x4 ;  /* 0x00000004ff1e7803 */ /* 0x000fe40000000000 */
[----:B------:R-:W-:Y:S01]  /*98e0*/  LOP3.LUT P2, RZ, R0, 0x100, RZ, 0xc0, !PT ;  /* 0x0000010000ff7812 */ /* 0x000fe2000784c0ff */
[----:B------:R-:W-:Y:S01]  /*98f0*/  IMAD.IADD R27, R23, 0x1, R24 ;  /* 0x00000001171b7824 */ /* 0x000fe200078e0218 */
[----:B------:R-:W-:-:S04]  /*9900*/  ISETP.NE.AND P6, PT, R29, RZ, PT ;  /* 0x000000ff1d00720c */ /* 0x000fc80003fc5270 */
[----:B------:R-:W-:Y:S01]  /*9910*/  PLOP3.LUT P5, PT, P6, P2, P5, 0xfe, 0x0 ;  /* 0x000000000000781c */ /* 0x000fe200037a5f56 */
[----:B------:R-:W1:Y:S01]  /*9920*/  SHFL.UP PT, R25, R27, 0x1, RZ ;  /* 0x042000001b197989 */ /* 0x000e6200000e00ff */
[----:B------:R-:W-:Y:S02]  /*9930*/  ISETP.NE.AND P2, PT, R30, RZ, PT ;  /* 0x000000ff1e00720c */ /* 0x000fe40003f45270 */
[----:B------:R-:W-:-:S04]  /*9940*/  ISETP.NE.AND P6, PT, R32, RZ, PT ;  /* 0x000000ff2000720c */ /* 0x000fc80003fc5270 */
[----:B------:R-:W-:Y:S02]  /*9950*/  PLOP3.LUT P5, PT, P6, P2, P5, 0xfe, 0x0 ;  /* 0x000000000000781c */ /* 0x000fe400037a5f56 */
[----:B------:R-:W-:Y:S02]  /*9960*/  ISETP.NE.AND P2, PT, R34, RZ, PT ;  /* 0x000000ff2200720c */ /* 0x000fe40003f45270 */
[----:B------:R-:W-:-:S04]  /*9970*/  ISETP.NE.AND P6, PT, R35, RZ, PT ;  /* 0x000000ff2300720c */ /* 0x000fc80003fc5270 */
[----:B------:R-:W-:Y:S02]  /*9980*/  PLOP3.LUT P5, PT, P6, P2, P5, 0xfe, 0x0 ;  /* 0x000000000000781c */ /* 0x000fe400037a5f56 */
[----:B------:R-:W-:Y:S02]  /*9990*/  ISETP.NE.AND P2, PT, R36, RZ, PT ;  /* 0x000000ff2400720c */ /* 0x000fe40003f45270 */
[----:B------:R-:W-:-:S04]  /*99a0*/  ISETP.NE.AND P6, PT, R37, RZ, PT ;  /* 0x000000ff2500720c */ /* 0x000fc80003fc5270 */
[----:B------:R-:W-:Y:S02]  /*99b0*/  PLOP3.LUT P5, PT, P6, P2, P5, 0xfe, 0x0 ;  /* 0x000000000000781c */ /* 0x000fe400037a5f56 */
[----:B------:R-:W-:-:S04]  /*99c0*/  ISETP.NE.AND P2, PT, R38, RZ, PT ;  /* 0x000000ff2600720c */ /* 0x000fc80003f45270 */
[----:B------:R-:W-:-:S04]  /*99d0*/  PLOP3.LUT P5, PT, P1, P2, P5, 0xfe, 0x0 ;  /* 0x000000000000781c */ /* 0x000fc80000fa5f56 */
[----:B------:R-:W-:-:S04]  /*99e0*/  PLOP3.LUT P5, PT, P0, P5, PT, 0xf8, 0x8f ;  /* 0x00000000008f781c */ /* 0x000fc800007abf70 */
[----:B------:R-:W-:Y:S02]  /*99f0*/  SEL R24, RZ, 0x1, !P5 ;  /* 0x00000001ff187807 */ /* 0x000fe40006800000 */
[----:B-1----:R-:W-:Y:S02]  /*9a00*/  SEL R26, R25, RZ, !P5 ;  /* 0x000000ff191a7207 */ /* 0x002fe40006800000 */
[----:B------:R-:W-:Y:S01]  /*9a10*/  ISETP.GE.AND P5, PT, R44, 0x1, PT ;  /* 0x000000012c00780c */ /* 0x000fe20003fa6270 */
[----:B------:R-:W1:Y:S03]  /*9a20*/  SHFL.UP PT, R25, R24, 0x1, RZ ;  /* 0x0420000018197989 */ /* 0x000e6600000e00ff */
[----:B------:R-:W-:-:S05]  /*9a30*/  SEL R26, R26, RZ, P5 ;  /* 0x000000ff1a1a7207 */ /* 0x000fca0002800000 */
[----:B------:R-:W-:-:S05]  /*9a40*/  IMAD.IADD R26, R27, 0x1, R26 ;  /* 0x000000011b1a7824 */ /* 0x000fca00078e021a */
[----:B------:R-:W2:Y:S01]  /*9a50*/  SHFL.UP PT, R27, R26, 0x2, RZ ;  /* 0x044000001a1b7989 */ /* 0x000ea200000e00ff */
[----:B-1----:R-:W-:-:S04]  /*9a60*/  SEL R25, R25, RZ, P5 ;  /* 0x000000ff19197207 */ /* 0x002fc80002800000 */
[----:B------:R-:W-:-:S04]  /*9a70*/  LOP3.LUT P5, R25, R25, RZ, R24, 0xfa, !PT ;  /* 0x000000ff19197212 */ /* 0x000fc800078afa18 */
[----:B--2---:R-:W-:Y:S02]  /*9a80*/  SEL R28, R27, RZ, !P5 ;  /* 0x000000ff1b1c7207 */ /* 0x004fe40006800000 */
[----:B------:R-:W1:Y:S01]  /*9a90*/  SHFL.UP PT, R27, R25, 0x2, RZ ;  /* 0x04400000191b7989 */ /* 0x000e6200000e00ff */
[----:B------:R-:W-:-:S04]  /*9aa0*/  ISETP.GE.AND P5, PT, R44, 0x2, PT ;  /* 0x000000022c00780c */ /* 0x000fc80003fa6270 */
[----:B------:R-:W-:-:S05]  /*9ab0*/  SEL R29, R28, RZ, P5 ;  /* 0x000000ff1c1d7207 */ /* 0x000fca0002800000 */
[----:B------:R-:W-:Y:S01]  /*9ac0*/  IMAD.IADD R29, R26, 0x1, R29 ;  /* 0x000000011a1d7824 */ /* 0x000fe200078e021d */
[----:B-1----:R-:W-:-:S04]  /*9ad0*/  SEL R24, R27, RZ, P5 ;  /* 0x000000ff1b187207 */ /* 0x002fc80002800000 */
[----:B------:R-:W1:Y:S01]  /*9ae0*/  SHFL.UP PT, R27, R29, 0x4, RZ ;  /* 0x048000001d1b7989 */ /* 0x000e6200000e00ff */
[----:B------:R-:W-:-:S05]  /*9af0*/  LOP3.LUT P5, R24, R24, RZ, R25, 0xfa, !PT ;  /* 0x000000ff18187212 */ /* 0x000fca00078afa19 */
[----:B------:R-:W2:Y:S01]  /*9b00*/  SHFL.UP PT, R26, R24, 0x4, RZ ;  /* 0x04800000181a7989 */ /* 0x000ea200000e00ff */
[----:B-1----:R-:W-:Y:S02]  /*9b10*/  SEL R27, R27, RZ, !P5 ;  /* 0x000000ff1b1b7207 */ /* 0x002fe40006800000 */
[----:B------:R-:W-:-:S04]  /*9b20*/  ISETP.GE.AND P5, PT, R44, 0x4, PT ;  /* 0x000000042c00780c */ /* 0x000fc80003fa6270 */
[----:B------:R-:W-:Y:S02]  /*9b30*/  SEL R28, R27, RZ, P5 ;  /* 0x000000ff1b1c7207 */ /* 0x000fe40002800000 */
[----:B--2---:R-:W-:-:S03]  /*9b40*/  SEL R25, R26, RZ, P5 ;  /* 0x000000ff1a197207 */ /* 0x004fc60002800000 */
[----:B------:R-:W-:Y:S01]  /*9b50*/  IMAD.IADD R28, R29, 0x1, R28 ;  /* 0x000000011d1c7824 */ /* 0x000fe200078e021c */
[----:B------:R-:W-:-:S04]  /*9b60*/  LOP3.LUT P5, R25, R25, RZ, R24, 0xfa, !PT ;  /* 0x000000ff19197212 */ /* 0x000fc800078afa18 */
[----:B------:R-:W1:Y:S02]  /*9b70*/  SHFL.UP PT, R26, R28, 0x8, RZ ;  /* 0x050000001c1a7989 */ /* 0x000e6400000e00ff */
        /* <DEDUP_REMOVED lines=11> */
[----:B-1----:R-:W-:Y:S02]  /*9c30*/  SEL R31, R24, RZ, P5 ;  /* 0x000000ff181f7207 */ /* 0x002fe40002800000 */
[----:B------:R-:W-:Y:S02]  /*9c40*/  SEL R24, R29, RZ, P5 ;  /* 0x000000ff1d187207 */ /* 0x000fe40002800000 */
[----:B------:R-:W-:Y:S02]  /*9c50*/  ISETP.NE.AND P5, PT, R44, 0x1f, PT ;  /* 0x0000001f2c00780c */ /* 0x000fe40003fa5270 */
[----:B------:R-:W-:Y:S01]  /*9c60*/  LOP3.LUT R36, R31, R26, RZ, 0xfc, !PT ;  /* 0x0000001a1f247212 */ /* 0x000fe200078efcff */
[----:B------:R-:W-:-:S05]  /*9c70*/  IMAD.IADD R37, R27, 0x1, R24 ;  /* 0x000000011b257824 */ /* 0x000fca00078e0218 */
[----:B------:R-:W-:Y:S05]  /*9c80*/  SHFL.UP PT, R35, R37, 0x1, RZ ;  /* 0x0420000025237989 */ /* 0x000fea00000e00ff */
[----:B------:R-:W-:-:S05]  /*9c90*/  @!P5 LEA R33, R51, UR4, 0x3 ;  /* 0x000000043321dc11 */ /* 0x000fca000f8e18ff */
[----:B------:R-:W-:Y:S01]  /*9ca0*/  @!P5 STS.64 [R33], R36 ;  /* 0x000000242100d388 */ /* 0x000fe20000000a00 */
[----:B------:R-:W-:Y:S01]  /*9cb0*/  BAR.SYNC.DEFER_BLOCKING 0x0 ;  /* 0x0000000000007b1d */ /* 0x000fe20000010000 */
[----:B------:R-:W-:-:S05]  /*9cc0*/  ISETP.NE.AND P5, PT, R51, 0x2, PT ;  /* 0x000000023300780c */ /* 0x000fca0003fa5270 */
[----:B------:R-:W1:Y:S02]  /*9cd0*/  LDS.128 R28, [UR4] ;  /* 0x00000004ff1c7984 */ /* 0x000e640008000c00 */
[----:B-1----:R-:W-:-:S04]  /*9ce0*/  LOP3.LUT R25, R30, R28, RZ, 0xfc, !PT ;  /* 0x0000001c1e197212 */ /* 0x002fc800078efcff */
[----:B------:R-:W-:Y:S02]  /*9cf0*/  SEL R38, R25, R28, !P5 ;  /* 0x0000001c19267207 */ /* 0x000fe40006800000 */
[----:B------:R-:W1:Y:S01]  /*9d00*/  LDS.128 R24, [UR4+0x10] ;  /* 0x00001004ff187984 */ /* 0x000e620008000c00 */
[----:B------:R-:W-:-:S04]  /*9d10*/  ISETP.NE.AND P5, PT, R30, RZ, PT ;  /* 0x000000ff1e00720c */ /* 0x000fc80003fa5270 */
[----:B------:R-:W-:-:S05]  /*9d20*/  SEL R32, R29, RZ, !P5 ;  /* 0x000000ff1d207207 */ /* 0x000fca0006800000 */
[----:B------:R-:W-:Y:S01]  /*9d30*/  IMAD.IADD R32, R31, 0x1, R32 ;  /* 0x000000011f207824 */ /* 0x000fe200078e0220 */
[----:B-1----:R-:W-:-:S04]  /*9d40*/  ISETP.NE.AND P5, PT, R24, RZ, PT ;  /* 0x000000ff1800720c */ /* 0x002fc80003fa5270 */
[----:B------:R-:W-:Y:S02]  /*9d50*/  SEL R34, R32, RZ, !P5 ;  /* 0x000000ff20227207 */ /* 0x000fe40006800000 */
[----:B------:R-:W-:-:S03]  /*9d60*/  ISETP.NE.AND P5, PT, R51, 0x2, PT ;  /* 0x000000023300780c */ /* 0x000fc60003fa5270 */
[----:B------:R-:W-:Y:S01]  /*9d70*/  IMAD.IADD R34, R25, 0x1, R34 ;  /* 0x0000000119227824 */ /* 0x000fe200078e0222 */
[----:B------:R-:W-:Y:S02]  /*9d80*/  SEL R29, R32, R29, !P5 ;  /* 0x0000001d201d7207 */ /* 0x000fe40006800000 */
[----:B------:R-:W-:Y:S02]  /*9d90*/  ISETP.NE.AND P5, PT, R26, RZ, PT ;  /* 0x000000ff1a00720c */ /* 0x000fe40003fa5270 */
[----:B------:R-:W-:Y:S02]  /*9da0*/  LOP3.LUT R25, R24, R30, R28, 0xfe, !PT ;  /* 0x0000001e18197212 */ /* 0x000fe400078efe1c */
[----:B------:R-:W-:Y:S02]  /*9db0*/  SEL R32, R34, RZ, !P5 ;  /* 0x000000ff22207207 */ /* 0x000fe40006800000 */
[----:B------:R-:W-:-:S03]  /*9dc0*/  ISETP.NE.AND P5, PT, R51, 0x3, PT ;  /* 0x000000033300780c */ /* 0x000fc60003fa5270 */
[----:B------:R-:W-:Y:S01]  /*9dd0*/  IMAD.IADD R32, R27, 0x1, R32 ;  /* 0x000000011b207824 */ /* 0x000fe200078e0220 */
[----:B------:R-:W-:Y:S02]  /*9de0*/  SEL R24, R25, R38, !P5 ;  /* 0x0000002619187207 */ /* 0x000fe40006800000 */
[----:B------:R-:W-:Y:S02]  /*9df0*/  SEL R29, R34, R29, !P5 ;  /* 0x0000001d221d7207 */ /* 0x000fe40006800000 */
[----:B------:R-:W-:Y:S01]  /*9e00*/  LOP3.LUT R27, R26, R25, RZ, 0xfc, !PT ;  /* 0x000000191a1b7212 */ /* 0x000fe200078efcff */
[----:B------:R-:W-:Y:S01]  /*9e10*/  SHFL.UP PT, R34, R36, 0x1, RZ ;  /* 0x0420000024227989 */ /* 0x000fe200000e00ff */
[----:B------:R-:W-:-:S04]  /*9e20*/  ISETP.NE.AND P5, PT, R51, 0x4, PT ;  /* 0x000000043300780c */ /* 0x000fc80003fa5270 */
[----:B------:R-:W-:Y:S02]  /*9e30*/  SEL R24, R27, R24, !P5 ;  /* 0x000000181b187207 */ /* 0x000fe40006800000 */
[----:B------:R-:W-:Y:S02]  /*9e40*/  SEL R27, R32, R29, !P5 ;  /* 0x0000001d201b7207 */ /* 0x000fe40006800000 */
[----:B------:R-:W1:Y:S02]  /*9e50*/  LDS.128 R28, [UR4+0x20] ;  /* 0x00002004ff1c7984 */ /* 0x000e640008000c00 */
[C---:B-1----:R-:W-:Y:S02]  /*9e60*/  ISETP.NE.AND P5, PT, R28.reuse, RZ, PT ;  /* 0x000000ff1c00720c */ /* 0x042fe40003fa5270 */
[----:B------:R-:W-:Y:S02]  /*9e70*/  LOP3.LUT R25, R28, R26, R25, 0xfe, !PT ;  /* 0x0000001a1c197212 */ /* 0x000fe400078efe19 */
[----:B------:R-:W-:-:S02]  /*9e80*/  SEL R32, R32, RZ, !P5 ;  /* 0x000000ff20207207 */ /* 0x000fc40006800000 */
[----:B------:R-:W-:-:S03]  /*9e90*/  ISETP.GE.U32.AND P5, PT, R3, 0x20, PT ;  /* 0x000000200300780c */ /* 0x000fc60003fa6070 */
[----:B------:R-:W-:Y:S01]  /*9ea0*/  IMAD.IADD R32, R29, 0x1, R32 ;  /* 0x000000011d207824 */ /* 0x000fe200078e0220 */
[----:B------:R-:W-:-:S09]  /*9eb0*/  LOP3.LUT R29, R30, R25, RZ, 0xfc, !PT ;  /* 0x000000191e1d7212 */ /* 0x000fd200078efcff */
[----:B------:R-:W-:-:S04]  /*9ec0*/  @P5 ISETP.NE.AND P6, PT, R44, RZ, PT ;  /* 0x000000ff2c00520c */ /* 0x000fc80003fc5270 */
[----:B------:R-:W-:Y:S02]  /*9ed0*/  @P5 SEL R33, R34, RZ, P6 ;  /* 0x000000ff22215207 */ /* 0x000fe40003000000 */
[----:B------:R-:W-:-:S04]  /*9ee0*/  ISETP.NE.AND P6, PT, R30, RZ, PT ;  /* 0x000000ff1e00720c */ /* 0x000fc80003fc5270 */
[----:B------:R-:W-:Y:S02]  /*9ef0*/  SEL R38, R32, RZ, !P6 ;  /* 0x000000ff20267207 */ /* 0x000fe40007000000 */
[----:B------:R-:W-:-:S03]  /*9f00*/  ISETP.NE.AND P6, PT, R51, 0x5, PT ;  /* 0x000000053300780c */ /* 0x000fc60003fc5270 */
[----:B------:R-:W-:Y:S01]  /*9f10*/  IMAD.IADD R38, R31, 0x1, R38 ;  /* 0x000000011f267824 */ /* 0x000fe200078e0226 */
[----:B------:R-:W-:Y:S02]  /*9f20*/  SEL R27, R32, R27, !P6 ;  /* 0x0000001b201b7207 */ /* 0x000fe40007000000 */
[----:B------:R-:W-:Y:S02]  /*9f30*/  SEL R24, R25, R24, !P6 ;  /* 0x0000001819187207 */ /* 0x000fe40007000000 */
[----:B------:R-:W-:-:S04]  /*9f40*/  ISETP.NE.AND P6, PT, R51, 0x6, PT ;  /* 0x000000063300780c */ /* 0x000fc80003fc5270 */
[----:B------:R-:W-:Y:S02]  /*9f50*/  SEL R24, R29, R24, !P6 ;  /* 0x000000181d187207 */ /* 0x000fe40007000000 */
[----:B------:R-:W1:Y:S01]  /*9f60*/  LDS.64 R28, [UR4+0x30] ;  /* 0x00003004ff1c7984 */ /* 0x000e620008000a00 */
[----:B------:R-:W-:Y:S02]  /*9f70*/  SEL R27, R38, R27, !P6 ;  /* 0x0000001b261b7207 */ /* 0x000fe40007000000 */
[----:B------:R-:W-:Y:S02]  /*9f80*/  @P5 ISETP.NE.AND P6, PT, R34, RZ, PT ;  /* 0x000000ff2200520c */ /* 0x000fe40003fc5270 */
[----:B------:R-:W-:Y:S02]  /*9f90*/  @P5 LOP3.LUT R34, R24, R33, RZ, 0xfc, !PT ;  /* 0x0000002118225212 */ /* 0x000fe400078efcff */
[----:B------:R-:W-:Y:S02]  /*9fa0*/  @P5 SEL R26, R27, RZ, !P6 ;  /* 0x000000ff1b1a5207 */ /* 0x000fe40007000000 */
[----:B------:R-:W-:-:S13]  /*9fb0*/  ISETP.NE.AND P6, PT, R44, RZ, P5 ;  /* 0x000000ff2c00720c */ /* 0x000fda0002fc5270 */
[----:B------:R-:W-:-:S04]  /*9fc0*/  @P6 IMAD.IADD R27, R35, 0x1, R26 ;  /* 0x00000001231b6824 */ /* 0x000fc800078e021a */
[----:B------:R-:W-:Y:S01]  /*9fd0*/  @P5 IMAD.MOV.U32 R35, RZ, RZ, R27 ;  /* 0x000000ffff235224 */ /* 0x000fe200078e001b */
[C---:B-1----:R-:W-:Y:S02]  /*9fe0*/  ISETP.NE.AND P6, PT, R28.reuse, RZ, PT ;  /* 0x000000ff1c00720c */ /* 0x042fe40003fc5270 */
[----:B------:R-:W-:Y:S02]  /*9ff0*/  LOP3.LUT R33, R28, R30, R25, 0xfe, !PT ;  /* 0x0000001e1c217212 */ /* 0x000fe400078efe19 */
[----:B------:R-:W-:-:S05]  /*a000*/  SEL R38, R38, RZ, !P6 ;  /* 0x000000ff26267207 */ /* 0x000fca0007000000 */
[----:B------:R-:W-:Y:S01]  /*a010*/  IMAD.IADD R31, R29, 0x1, R38 ;  /* 0x000000011d1f7824 */ /* 0x000fe200078e0226 */
[----:B0-----:R-:W-:Y:S06]  /*a020*/  @P5 BRA `(.L_x_839) ;  /* 0x0000000c00b05947 */ /* 0x001fec0003800000 */
[----:B------:R-:W0:Y:S01]  /*a030*/  LDC.64 R28, c[0x0][0x3a0] ;  /* 0x0000e800ff1c7b82 */ /* 0x000e220000000a00 */
[C---:B------:R-:W-:Y:S01]  /*a040*/  ISETP.NE.AND P6, PT, R3.reuse, RZ, PT ;  /* 0x000000ff0300720c */ /* 0x040fe20003fc5270 */
[----:B------:R-:W-:Y:S01]  /*a050*/  IMAD.WIDE.U32 R36, R3, 0x10, RZ ;  /* 0x0000001003247825 */ /* 0x000fe200078e00ff */
[----:B------:R-:W-:-:S03]  /*a060*/  LOP3.LUT R41, RZ, R3, RZ, 0x33, !PT ;  /* 0x00000003ff297212 */ /* 0x000fc600078e33ff */
[----:B------:R-:W-:Y:S01]  /*a070*/  IMAD.MOV.U32 R30, RZ, RZ, 0x3a0 ;  /* 0x000003a0ff1e7424 */ /* 0x000fe200078e00ff */
[----:B------:R-:W-:Y:S01]  /*a080*/  LOP3.LUT R39, R36, 0xfffffff0, RZ, 0x3c, !PT ;  /* 0xfffffff024277812 */ /* 0x000fe200078e3cff */
[----:B------:R-:W-:Y:S01]  /*a090*/  IMAD.MOV.U32 R36, RZ, RZ, R58 ;  /* 0x000000ffff247224 */ /* 0x000fe200078e003a */
[----:B------:R-:W-:-:S05]  /*a0a0*/  LOP3.LUT R37, RZ, R37, RZ, 0x33, !PT ;  /* 0x00000025ff257212 */ /* 0x000fca00078e33ff */
[----:B------:R-:W-:Y:S01]  /*a0b0*/  @!P6 IMAD.MOV.U32 R26, RZ, RZ, 0x64 ;  /* 0x00000064ff1ae424 */ /* 0x000fe200078e00ff */
[----:B------:R1:W-:Y:S01]  /*a0c0*/  @!P6 STS [UR4+0x74], R33 ;  /* 0x00007421ff00e988 */ /* 0x0003e20008000804 */
[----:B------:R-:W-:Y:S02]  /*a0d0*/  @!P6 IMAD.MOV.U32 R27, RZ, RZ, 0x0 ;  /* 0x00000000ff1be424 */ /* 0x000fe400078e00ff */
[----:B------:R-:W-:Y:S01]  /*a0e0*/  @!P6 IMAD.MOV.U32 R24, RZ, RZ, R33 ;  /* 0x000000ffff18e224 */ /* 0x000fe200078e0021 */
[----:B------:R1:W-:Y:S01]  /*a0f0*/  @!P6 STS [UR4+0x78], R31 ;  /* 0x0000781fff00e988 */ /* 0x0003e20008000804 */
[----:B------:R-:W-:Y:S02]  /*a100*/  @!P6 IMAD.MOV.U32 R25, RZ, RZ, R31 ;  /* 0x000000ffff19e224 */ /* 0x000fe400078e001f */
[----:B0-----:R-:W-:-:S03]  /*a110*/  IMAD.WIDE.U32 R28, R58, 0x10, R28 ;  /* 0x000000103a1c7825 */ /* 0x001fc600078e001c */
[----:B------:R-:W-:Y:S02]  /*a120*/  IADD3 R38, P5, PT, R28, R39, RZ ;  /* 0x000000271c267210 */ /* 0x000fe40007fbe0ff */
[----:B------:R1:W-:Y:S01]  /*a130*/  @!P6 ST.E.128.STRONG.GPU desc[UR8][R28.64+0x200], R24 ;  /* 0x000200181c00e985 */ /* 0x0003e2000c10fd08 */
[----:B------:R-:W-:Y:S05]  /*a140*/  NANOSLEEP 0x118 ;  /* 0x000001180000795d */ /* 0x000fea0003800000 */
[----:B------:R-:W-:-:S07]  /*a150*/  IMAD.X R39, R29, 0x1, R37, P5 ;  /* 0x000000011d277824 */ /* 0x000fce00028e0625 */
.L_x_841:
[----:B------:R-:W-:Y:S01]  /*a160*/  SHF.R.U32.HI R37, RZ, 0x1, R30 ;  /* 0x00000001ff257819 */ /* 0x000fe2000001161e */
[----:B------:R-:W-:-:S03]  /*a170*/  IMAD R36, R36, 0x41a7, RZ ;  /* 0x000041a724247824 */ /* 0x000fc600078e02ff */
[----:B-1----:R-:W-:Y:S02]  /*a180*/  IADD3 R27, PT, PT, R30, 0x1, -R37 ;  /* 0x000000011e1b7810 */ /* 0x002fe40007ffe825 */
[----:B------:R-:W-:Y:S02]  /*a190*/  LOP3.LUT R36, R36, 0x7fffffff, RZ, 0xc0, !PT ;  /* 0x7fffffff24247812 */ /* 0x000fe400078ec0ff */
[----:B------:R-:W0:Y:S01]  /*a1a0*/  I2F.U32.RP R26, R27 ;  /* 0x0000001b001a7306 */ /* 0x000e220000209000 */
[----:B------:R-:W-:-:S07]  /*a1b0*/  IMAD.MOV R43, RZ, RZ, -R27 ;  /* 0x000000ffff2b7224 */ /* 0x000fce00078e0a1b */
        /* <DEDUP_REMOVED lines=13> */
[----:B------:R-:W-:-:S13]  /*a290*/  ISETP.NE.U32.AND P5, PT, R27, RZ, PT ;  /* 0x000000ff1b00720c */ /* 0x000fda0003fa5070 */
        /* <DEDUP_REMOVED lines=9> */
.L_x_886:
        /* <DEDUP_REMOVED lines=8> */
[----:B------:R-:W1:Y:S01]  /*a3b0*/  LDC.64 R38, c[0x0][0x3a0] ;  /* 0x0000e800ff267b82 */ /* 0x000e620000000a00 */
[----:B------:R-:W-:Y:S02]  /*a3c0*/  VIADD R40, R44, 0x2 ;  /* 0x000000022c287836 */ /* 0x000fe40000000000 */
[----:B------:R-:W-:Y:S01]  /*a3d0*/  IMAD.IADD R41, R41, 0x1, R58 ;  /* 0x0000000129297824 */ /* 0x000fe200078e023a */
[----:B-1----:R-:W-:-:S05]  /*a3e0*/  IADD3 R38, P5, PT, R38, 0x200, RZ ;  /* 0x0000020026267810 */ /* 0x002fca0007fbe0ff */
[----:B------:R-:W-:Y:S01]  /*a3f0*/  IMAD.X R39, RZ, RZ, R39, P5 ;  /* 0x000000ffff277224 */ /* 0x000fe200028e0627 */
[----:B0-----:R-:W-:Y:S02]  /*a400*/  LOP3.LUT R60, R60, 0x80000000, R37, 0xec, !PT ;  /* 0x800000003c3c7812 */ /* 0x001fe400078eec25 */
[----:B------:R-:W-:-:S03]  /*a410*/  ISETP.NE.AND P5, PT, R24, RZ, PT ;  /* 0x000000ff1800720c */ /* 0x000fc60003fa5270 */
[----:B------:R-:W-:-:S05]  /*a420*/  VIADD R43, R60, 0xffffffff ;  /* 0xffffffff3c2b7836 */ /* 0x000fca0000000000 */
[----:B------:R-:W-:-:S04]  /*a430*/  LOP3.LUT R43, R60, R43, RZ, 0xc, !PT ;  /* 0x0000002b3c2b7212 */ /* 0x000fc800078e0cff */
[----:B------:R-:W0:Y:S02]  /*a440*/  POPC R67, R43 ;  /* 0x0000002b00437309 */ /* 0x000e240000000000 */
[----:B0-----:R-:W0:Y:S04]  /*a450*/  SHFL.DOWN PT, R68, R25, 0x1, R67 ;  /* 0x0820000019447989 */ /* 0x001e2800000e0043 */
[----:B------:R-:W1:Y:S01]  /*a460*/  SHFL.DOWN PT, R30, R24, 0x1, R67 ;  /* 0x08200000181e7989 */ /* 0x000e6200000e0043 */
[----:B0-----:R-:W-:Y:S02]  /*a470*/  SEL R68, R68, RZ, !P5 ;  /* 0x000000ff44447207 */ /* 0x001fe40006800000 */
[----:B------:R-:W-:-:S04]  /*a480*/  ISETP.GE.AND P5, PT, R44, R67, PT ;  /* 0x000000432c00720c */ /* 0x000fc80003fa6270 */
[----:B------:R-:W-:Y:S02]  /*a490*/  SEL R53, R68, RZ, !P5 ;  /* 0x000000ff44357207 */ /* 0x000fe40006800000 */
[----:B-1----:R-:W-:Y:S02]  /*a4a0*/  SEL R51, R30, RZ, !P5 ;  /* 0x000000ff1e337207 */ /* 0x002fe40006800000 */
        /* <DEDUP_REMOVED lines=32> */
[----:B0-----:R-:W-:Y:S02]  /*a6b0*/  SEL R68, R68, RZ, !P6 ;  /* 0x000000ff44447207 */ /* 0x001fe40007000000 */
[----:B-1----:R-:W-:Y:S02]  /*a6c0*/  SEL R25, R25, RZ, !P5 ;  /* 0x000000ff19197207 */ /* 0x002fe40006800000 */
[----:B------:R-:W-:Y:S02]  /*a6d0*/  SEL R43, R68, RZ, !P5 ;  /* 0x000000ff442b7207 */ /* 0x000fe40006800000 */
[----:B------:R-:W-:-:S02]  /*a6e0*/  ISETP.NE.U32.AND P5, PT, R26, 0x65, PT ;  /* 0x000000651a00780c */ /* 0x000fc40003fa5070 */
[----:B------:R-:W-:Y:S01]  /*a6f0*/  LOP3.LUT R30, R25, R24, RZ, 0xfc, !PT ;  /* 0x00000018191e7212 */ /* 0x000fe200078efcff */
[----:B------:R-:W-:Y:S01]  /*a700*/  IMAD.IADD R32, R40, 0x1, R43 ;  /* 0x0000000128207824 */ /* 0x000fe200078e022b */
[----:B------:R-:W-:-:S13]  /*a710*/  ISETP.NE.AND.EX P5, PT, R27, RZ, PT, P5 ;  /* 0x000000ff1b00720c */ /* 0x000fda0003fa5350 */
[----:B------:R-:W-:-:S13]  /*a720*/  VOTE.ALL P5, P5 ;  /* 0x0000000000ff7806 */ /* 0x000fda00028a0000 */
.L_x_900:
[----:B------:R-:W-:Y:S05]  /*a730*/  @!P5 BRA `(.L_x_843) ;  /* 0x000000040084d947 */ /* 0x000fea0003800000 */
[----:B------:R-:W-:-:S07]  /*a740*/  IMAD.MOV.U32 R40, RZ, RZ, 0x3a0 ;  /* 0x000003a0ff287424 */ /* 0x000fce00078e00ff */
.L_x_847:
[----:B------:R-:W-:Y:S01]  /*a750*/  SHF.R.U32.HI R40, RZ, 0x1, R40 ;  /* 0x00000001ff287819 */ /* 0x000fe20000011628 */
[----:B------:R-:W-:-:S04]  /*a760*/  IMAD.WIDE R42, R41, 0x10, R38 ;  /* 0x00000010292a7825 */ /* 0x000fc800078e0226 */
[----:B------:R-:W-:-:S07]  /*a770*/  IMAD.MOV.U32 R46, RZ, RZ, R40 ;  /* 0x000000ffff2e7224 */ /* 0x000fce00078e0028 */
.L_x_845:
[----:B------:R-:W-:Y:S01]  /*a780*/  SHF.R.U32.HI R51, RZ, 0x1, R46 ;  /* 0x00000001ff337819 */ /* 0x000fe2000001162e */
[----:B------:R-:W-:-:S03]  /*a790*/  IMAD R36, R36, 0x41a7, RZ ;  /* 0x000041a724247824 */ /* 0x000fc600078e02ff */
[----:B------:R-:W-:Y:S02]  /*a7a0*/  IADD3 R27, PT, PT, R46, 0x1, -R51 ;  /* 0x000000012e1b7810 */ /* 0x000fe40007ffe833 */
        /* <DEDUP_REMOVED lines=26> */
.L_x_903:
        /* <DEDUP_REMOVED lines=8> */
[----:B------:R-:W-:Y:S01]  /*a9d0*/  ISETP.NE.AND P5, PT, R24, RZ, PT ;  /* 0x000000ff1800720c */ /* 0x000fe20003fa5270 */
[----:B------:R-:W-:Y:S01]  /*a9e0*/  VIADD R41, R41, 0xffffffe0 ;  /* 0xffffffe029297836 */ /* 0x000fe20000000000 */
[----:B------:R-:W-:-:S05]  /*a9f0*/  LOP3.LUT R60, R60, 0x80000000, R37, 0xec, !PT ;  /* 0x800000003c3c7812 */ /* 0x000fca00078eec25 */
        /* <DEDUP_REMOVED lines=43> */
[----:B-1----:R-:W-:Y:S02]  /*acb0*/  SEL R43, R43, RZ, !P5 ;  /* 0x000000ff2b2b7207 */ /* 0x002fe40006800000 */
[----:B------:R-:W-:Y:S01]  /*acc0*/  ISETP.NE.AND P5, PT, R30, RZ, PT ;  /* 0x000000ff1e00720c */ /* 0x000fe20003fa5270 */
[----:B------:R-:W-:Y:S01]  /*acd0*/  IMAD.IADD R51, R24, 0x1, R51 ;  /* 0x0000000118337824 */ /* 0x000fe200078e0233 */
[----:B------:R-:W-:-:S04]  /*ace0*/  LOP3.LUT R30, R25, R43, R30, 0xfe, !PT ;  /* 0x0000002b191e7212 */ /* 0x000fc800078efe1e */
[----:B------:R-:W-:Y:S02]  /*acf0*/  SEL R51, R51, RZ, !P5 ;  /* 0x000000ff33337207 */ /* 0x000fe40006800000 */
[----:B------:R-:W-:-:S03]  /*ad00*/  ISETP.NE.U32.AND P5, PT, R26, 0x65, PT ;  /* 0x000000651a00780c */ /* 0x000fc60003fa5070 */
[----:B------:R-:W-:Y:S01]  /*ad10*/  IMAD.IADD R32, R51, 0x1, R32 ;  /* 0x0000000133207824 */ /* 0x000fe200078e0220 */
[----:B------:R-:W-:-:S13]  /*ad20*/  ISETP.NE.AND.EX P5, PT, R27, RZ, PT, P5 ;  /* 0x000000ff1b00720c */ /* 0x000fda0003fa5350 */
[----:B------:R-:W-:-:S13]  /*ad30*/  VOTE.ALL P5, P5 ;  /* 0x0000000000ff7806 */ /* 0x000fda00028a0000 */
.L_x_917:
[----:B------:R-:W-:Y:S05]  /*ad40*/  @P5 BRA `(.L_x_847) ;  /* 0xfffffff800805947 */ /* 0x000fea000383ffff */
.L_x_843:
[----:B------:R-:W-:Y:S01]  /*ad50*/  ISETP.NE.AND P5, PT, R3, RZ, PT ;  /* 0x000000ff0300720c */ /* 0x000fe20003fa5270 */
[----:B------:R-:W-:-:S12]  /*ad60*/  BSSY.RECONVERGENT B0, `(.L_x_848) ;  /* 0x0000010000007945 */ /* 0x000fd80003800200 */
[----:B------:R-:W-:Y:S05]  /*ad70*/  @P5 BRA `(.L_x_849) ;  /* 0x0000000000385947 */ /* 0x000fea0003800000 */
[----:B------:R-:W0:Y:S01]  /*ad80*/  S2UR UR6, SR_CgaCtaId ;  /* 0x00000000000679c3 */ /* 0x000e220000008800 */
[----:B------:R-:W-:Y:S01]  /*ad90*/  ISETP.NE.AND P5, PT, R33, RZ, PT ;  /* 0x000000ff2100720c */ /* 0x000fe20003fa5270 */
[----:B------:R-:W-:Y:S01]  /*ada0*/  UMOV UR5, 0x400 ;  /* 0x0000040000057882 */ /* 0x000fe20000000000 */
[----:B------:R-:W-:Y:S01]  /*adb0*/  LOP3.LUT R33, R30, R33, RZ, 0xfc, !PT ;  /* 0x000000211e217212 */ /* 0x000fe200078efcff */
[----:B------:R-:W-:Y:S01]  /*adc0*/  IMAD.MOV.U32 R26, RZ, RZ, 0x65 ;  /* 0x00000065ff1a7424 */ /* 0x000fe200078e00ff */
[----:B------:R-:W-:Y:S01]  /*add0*/  SEL R24, R32, RZ, !P5 ;  /* 0x000000ff20187207 */ /* 0x000fe20006800000 */
[----:B------:R-:W-:-:S04]  /*ade0*/  IMAD.MOV.U32 R27, RZ, RZ, 0x0 ;  /* 0x00000000ff1b7424 */ /* 0x000fc800078e00ff */
[----:B------:R-:W-:Y:S02]  /*adf0*/  IMAD.IADD R25, R31, 0x1, R24 ;  /* 0x000000011f197824 */ /* 0x000fe400078e0218 */
[----:B------:R-:W-:-:S05]  /*ae00*/  IMAD.MOV.U32 R24, RZ, RZ, R33 ;  /* 0x000000ffff187224 */ /* 0x000fca00078e0021 */
[----:B------:R1:W-:Y:S01]  /*ae10*/  ST.E.128.STRONG.GPU desc[UR8][R28.64+0x200], R24 ;  /* 0x000200181c007985 */ /* 0x0003e2000c10fd08 */
[----:B0-----:R-:W-:-:S09]  /*ae20*/  ULEA UR5, UR6, UR5, 0x18 ;  /* 0x0000000506057291 */ /* 0x001fd2000f8ec0ff */
[----:B------:R1:W-:Y:S04]  /*ae30*/  STS.64 [UR5+0x68], R32 ;  /* 0x00006820ff007988 */ /* 0x0003e80008000a05 */
[----:B------:R1:W-:Y:S04]  /*ae40*/  STS [UR5+0x70], R25 ;  /* 0x00007019ff007988 */ /* 0x0003e80008000805 */
[----:B------:R1:W-:Y:S02]  /*ae50*/  STS [UR5+0x64], R30 ;  /* 0x0000641eff007988 */ /* 0x0003e40008000805 */
.L_x_849:
[----:B------:R-:W-:Y:S05]  /*ae60*/  BSYNC.RECONVERGENT B0 ;  /* 0x0000000000007941 */ /* 0x000fea0003800200 */
.L_x_848:
[----:B------:R-:W-:Y:S01]  /*ae70*/  ISETP.NE.AND P5, PT, R44, RZ, PT ;  /* 0x000000ff2c00720c */ /* 0x000fe20003fa5270 */
[----:B------:R-:W-:-:S12]  /*ae80*/  IMAD.MOV.U32 R31, RZ, RZ, R32 ;  /* 0x000000ffff1f7224 */ /* 0x000fd800078e0020 */
[----:B-1----:R-:W0:Y:S01]  /*ae90*/  @!P5 S2R R25, SR_CgaCtaId ;  /* 0x000000000019d919 */ /* 0x002e220000008800 */
[----:B------:R-:W-:Y:S01]  /*aea0*/  @!P5 MOV R24, 0x400 ;  /* 0x000004000018d802 */ /* 0x000fe20000000f00 */
[----:B------:R-:W-:Y:S02]  /*aeb0*/  @!P5 IMAD.MOV.U32 R34, RZ, RZ, R30 ;  /* 0x000000ffff22d224 */ /* 0x000fe400078e001e */
[----:B------:R-:W-:Y:S01]  /*aec0*/  @!P5 IMAD.MOV.U32 R35, RZ, RZ, R32 ;  /* 0x000000ffff23d224 */ /* 0x000fe200078e0020 */
[----:B0-----:R-:W-:-:S05]  /*aed0*/  @!P5 LEA R24, R25, R24, 0x18 ;  /* 0x000000181918d211 */ /* 0x001fca00078ec0ff */
[----:B------:R0:W-:Y:S02]  /*aee0*/  @!P5 STS.64 [R24+0x40], R30 ;  /* 0x0000401e1800d388 */ /* 0x0001e40000000a00 */
.L_x_839:
[----:B------:R-:W-:Y:S05]  /*aef0*/  WARPSYNC.ALL ;  /* 0x0000000000007948 */ /* 0x000fea0003800000 */
[----:B------:R-:W-:Y:S01]  /*af00*/  ISETP.NE.AND P5, PT, R3, RZ, PT ;  /* 0x000000ff0300720c */ /* 0x000fe20003fa5270 */
[----:B------:R-:W1:Y:S08]  /*af10*/  S2UR UR5, SR_CgaCtaId ;  /* 0x00000000000579c3 */ /* 0x000e700000008800 */
[----:B------:R-:W-:Y:S01]  /*af20*/  BAR.SYNC.DEFER_BLOCKING 0x0 ;  /* 0x0000000000007b1d */ /* 0x000fe20000010000 */
[----:B------:R-:W-:-:S02]  /*af30*/  ISETP.NE.AND P6, PT, R34, RZ, PT ;  /* 0x000000ff2200720c */ /* 0x000fc40003fc5270 */
[----:B0-----:R-:W-:Y:S02]  /*af40*/  P2R R30, PR, RZ, 0x1 ;  /* 0x00000001ff1e7803 */ /* 0x001fe40000000000 */
[C---:B------:R-:W-:Y:S01]  /*af50*/  LOP3.LUT P0, RZ, R0.reuse, 0x2000, RZ, 0xc0, !PT ;  /* 0x0000200000ff7812 */ /* 0x040fe2000780c0ff */
[----:B------:R-:W-:Y:S01]  /*af60*/  UMOV UR4, 0x400 ;  /* 0x0000040000047882 */ /* 0x000fe20000000000 */
[----:B------:R-:W-:Y:S02]  /*af70*/  P2R R29, PR, RZ, 0x2 ;  /* 0x00000002ff1d7803 */ /* 0x000fe40000000000 */
[C---:B------:R-:W-:Y:S02]  /*af80*/  LOP3.LUT P1, RZ, R0.reuse, 0x8000, RZ, 0xc0, !PT ;  /* 0x0000800000ff7812 */ /* 0x040fe4000782c0ff */
[----:B------:R-:W-:Y:S02]  /*af90*/  P2R R28, PR, RZ, 0x4 ;  /* 0x00000004ff1c7803 */ /* 0x000fe40000000000 */
[----:B------:R-:W-:Y:S01]  /*afa0*/  LOP3.LUT P2, RZ, R0, 0x4000, RZ, 0xc0, !PT ;  /* 0x0000400000ff7812 */ /* 0x000fe2000784c0ff */
[----:B-1----:R-:W-:-:S09]  /*afb0*/  ULEA UR4, UR5, UR4, 0x18 ;  /* 0x0000000405047291 */ /* 0x002fd2000f8ec0ff */
[----:B------:R-:W0:Y:S02]  /*afc0*/  LDS R24, [UR4+0x44] ;  /* 0x00004404ff187984 */ /* 0x000e240008000800 */
[----:B0-----:R-:W-:Y:S02]  /*afd0*/  SEL R24, R24, RZ, !P6 ;  /* 0x000000ff18187207 */ /* 0x001fe40007000000 */
[----:B------:R-:W-:Y:S02]  /*afe0*/  LOP3.LUT P6, RZ, R0, 0x10, RZ, 0xc0, !PT ;  /* 0x0000001000ff7812 */ /* 0x000fe400078cc0ff */
[----:B------:R-:W-:Y:S02]  /*aff0*/  SEL R24, R24, RZ, P5 ;  /* 0x000000ff18187207 */ /* 0x000fe40002800000 */
[----:B------:R-:W-:-:S03]  /*b000*/  LOP3.LUT P5, RZ, R0, 0x800, RZ, 0xc0, !PT ;  /* 0x0000080000ff7812 */ /* 0x000fc600078ac0ff */
[----:B------:R-:W-:-:S05]  /*b010*/  IMAD.IADD R24, R24, 0x1, R35 ;  /* 0x0000000118187824 */ /* 0x000fca00078e0223 */
[----:B------:R-:W-:Y:S02]  /*b020*/  SEL R25, R24, RZ, !P0 ;  /* 0x000000ff18197207 */ /* 0x000fe40004000000 */
        /* <DEDUP_REMOVED lines=13> */
[----:B------:R-:W-:Y:S01]  /*b100*/  IMAD.IADD R8, R8, 0x1, R25 ;  /* 0x0000000108087824 */ /* 0x000fe200078e0219 */
[----:B------:R-:W-:Y:S02]  /*b110*/  P2R R27, PR, RZ, 0x4 ;  /* 0x00000004ff1b7803 */ /* 0x000fe40000000000 */
[----:B------:R-:W-:Y:S02]  /*b120*/  LOP3.LUT P2, RZ, R0, 0x100, RZ, 0xc0, !PT ;  /* 0x0000010000ff7812 */ /* 0x000fe4000784c0ff */
[----:B------:R-:W-:Y:S02]  /*b130*/  SEL R24, R8, RZ, !P0 ;  /* 0x000000ff08187207 */ /* 0x000fe40004000000 */
[----:B------:R-:W-:Y:S02]  /*b140*/  P2R R26, PR, RZ, 0x4 ;  /* 0x00000004ff1a7803 */ /* 0x000fe40000000000 */
[C---:B------:R-:W-:Y:S01]  /*b150*/  LOP3.LUT P2, RZ, R0.reuse, 0x200, RZ, 0xc0, !PT ;  /* 0x0000020000ff7812 */ /* 0x040fe2000784c0ff */
[----:B------:R-:W-:Y:S01]  /*b160*/  IMAD.IADD R9, R9, 0x1, R24 ;  /* 0x0000000109097824 */ /* 0x000fe200078e0218 */
[----:B------:R-:W-:-:S04]  /*b170*/  LOP3.LUT P0, RZ, R0, 0x20, RZ, 0xc0, !PT ;  /* 0x0000002000ff7812 */ /* 0x000fc8000780c0ff */
[----:B------:R-:W-:Y:S02]  /*b180*/  SEL R25, R9, RZ, !P5 ;  /* 0x000000ff09197207 */ /* 0x000fe40006800000 */
[----:B------:R-:W-:-:S03]  /*b190*/  LOP3.LUT P5, RZ, R0, 0x8, RZ, 0xc0, !PT ;  /* 0x0000000800ff7812 */ /* 0x000fc600078ac0ff */
        /* <DEDUP_REMOVED lines=31> */
[----:B------:R-:W-:-:S07]  /*b390*/  SEL R0, R22, RZ, !P0 ;  /* 0x000000ff16007207 */ /* 0x000fce0004000000 */
.L_x_838:
[----:B------:R-:W0:Y:S01]  /*b3a0*/  S2R R24, SR_LANEID ;  /* 0x0000000000187919 */ /* 0x000e220000000000 */
[----:B------:R-:W-:Y:S01]  /*b3b0*/  BAR.SYNC.DEFER_BLOCKING 0x0 ;  /* 0x0000000000007b1d */ /* 0x000fe20000010000 */
[----:B------:R-:W-:Y:S01]  /*b3c0*/  ISETP.NE.AND P0, PT, R3, RZ, PT ;  /* 0x000000ff0300720c */ /* 0x000fe20003f05270 */
[----:B------:R-:W-:-:S04]  /*b3d0*/  IMAD.IADD R23, R23, 0x1, R0 ;  /* 0x0000000117177824 */ /* 0x000fc800078e0200 */
[----:B------:R-:W1:Y:S01]  /*b3e0*/  LDCU.64 UR6, c[0x0][0x398] ;  /* 0x00007300ff0677ac */ /* 0x000e620008000a00 */
[----:B------:R-:W2:Y:S01]  /*b3f0*/  S2R R26, SR_TID.X ;  /* 0x00000000001a7919 */ /* 0x000ea20000002100 */
[----:B------:R-:W3:Y:S01]  /*b400*/  S2R R3, SR_CTAID.X ;  /* 0x0000000000037919 */ /* 0x000ee20000002500 */
[----:B0-----:R-:W-:-:S05]  /*b410*/  IMAD R24, R24, 0x4c, R49 ;  /* 0x0000004c18187824 */ /* 0x001fca00078e0231 */
[----:B------:R2:W-:Y:S04]  /*b420*/  STS.128 [R24], R4 ;  /* 0x0000000418007388 */ /* 0x0005e80000000c00 */
[----:B------:R-:W-:Y:S04]  /*b430*/  STS.128 [R24+0x10], R8 ;  /* 0x0000100818007388 */ /* 0x000fe80000000c00 */
[----:B------:R-:W-:Y:S04]  /*b440*/  STS.128 [R24+0x20], R12 ;  /* 0x0000200c18007388 */ /* 0x000fe80000000c00 */
[----:B------:R-:W-:Y:S04]  /*b450*/  STS.128 [R24+0x30], R16 ;  /* 0x0000301018007388 */ /* 0x000fe80000000c00 */
[----:B------:R-:W-:Y:S01]  /*b460*/  STS.128 [R24+0x40], R20 ;  /* 0x0000401418007388 */ /* 0x000fe20000000c00 */
[----:B------:R-:W-:-:S03]  /*b470*/  NOP ;  /* 0x0000000000007918 */ /* 0x000fc60000000000 */
[----:B------:R-:W-:Y:S01]  /*b480*/  LDS R25, [R49] ;  /* 0x0000000031197984 */ /* 0x000fe20000000800 */
[C---:B--2---:R-:W-:Y:S02]  /*b490*/  LOP3.LUT R4, R26.reuse, 0x1f, RZ, 0xc0, !PT ;  /* 0x0000001f1a047812 */ /* 0x044fe400078ec0ff */
[----:B------:R-:W-:Y:S01]  /*b4a0*/  LOP3.LUT R5, R26, 0x3e0, RZ, 0xc0, !PT ;  /* 0x000003e01a057812 */ /* 0x000fe200078ec0ff */
[----:B------:R-:W-:Y:S04]  /*b4b0*/  LDS R27, [R49+0x80] ;  /* 0x00008000311b7984 */ /* 0x000fe80000000800 */
[----:B------:R-:W-:Y:S01]  /*b4c0*/  LDS R29, [R49+0x100] ;  /* 0x00010000311d7984 */ /* 0x000fe20000000800 */
[----:B------:R-:W-:Y:S02]  /*b4d0*/  IMAD R4, R5, 0x14, R4 ;  /* 0x0000001405047824 */ /* 0x000fe400078e0204 */
[----:B------:R-:W-:Y:S01]  /*b4e0*/  IMAD.MOV.U32 R5, RZ, RZ, RZ ;  /* 0x000000ffff057224 */ /* 0x000fe200078e00ff */
[----:B------:R-:W-:Y:S01]  /*b4f0*/  LDS R31, [R49+0x180] ;  /* 0x00018000311f7984 */ /* 0x000fe20000000800 */
[----:B------:R-:W-:-:S02]  /*b500*/  VIADD R55, R4, 0xc0 ;  /* 0x000000c004377836 */ /* 0x000fc40000000000 */
[----:B---3--:R-:W-:Y:S01]  /*b510*/  IMAD.WIDE.U32 R6, R3, 0x1180, R4 ;  /* 0x0000118003067825 */ /* 0x008fe200078e0004 */
[----:B------:R-:W-:Y:S03]  /*b520*/  LDS R9, [R49+0x200] ;  /* 0x0002000031097984 */ /* 0x000fe60000000800 */
[C---:B------:R-:W-:Y:S01]  /*b530*/  VIADD R5, R4.reuse, 0x20 ;  /* 0x0000002004057836 */ /* 0x040fe20000000000 */
[----:B------:R-:W-:Y:S04]  /*b540*/  LDS R11, [R49+0x280] ;  /* 0x00028000310b7984 */ /* 0x000fe80000000800 */
        /* <DEDUP_REMOVED lines=13> */
[----:B------:R0:W-:Y:S04]  /*b620*/  LDS R53, [R49+0x980] ;  /* 0x0009800031357984 */ /* 0x0001e80000000800 */
[----:B------:R1:W-:Y:S01]  /*b630*/  @!P0 STS [UR4+0x4600], R2 ;  /* 0x00460002ff008988 */ /* 0x0003e20008000804 */
[----:B------:R-:W-:Y:S01]  /*b640*/  BAR.SYNC.DEFER_BLOCKING 0x0 ;  /* 0x0000000000007b1d */ /* 0x000fe20000010000 */
[----:B0-----:R-:W-:Y:S01]  /*b650*/  VIADD R49, R4, 0x60 ;  /* 0x0000006004317836 */ /* 0x001fe20000000000 */
[----:B-1----:R-:W-:-:S04]  /*b660*/  LEA R2, P0, R6, UR6, 0x2 ;  /* 0x0000000606027c11 */ /* 0x002fc8000f8010ff */
[----:B------:R-:W0:Y:S01]  /*b670*/  S2R R8, SR_TID.X ;  /* 0x0000000000087919 */ /* 0x000e220000002100 */
[----:B------:R-:W1:Y:S01]  /*b680*/  LDS R0, [UR4+0x4600] ;  /* 0x00460004ff007984 */ /* 0x000e620008000800 */
[C---:B0-----:R-:W-:Y:S02]  /*b690*/  LOP3.LUT R3, R8.reuse, 0x3e0, RZ, 0xc0, !PT ;  /* 0x000003e008037812 */ /* 0x041fe400078ec0ff */
[----:B------:R-:W-:-:S05]  /*b6a0*/  LOP3.LUT R8, R8, 0x1f, RZ, 0xc0, !PT ;  /* 0x0000001f08087812 */ /* 0x000fca00078ec0ff */
[----:B------:R-:W-:Y:S01]  /*b6b0*/  IMAD R8, R3, 0x14, R8 ;  /* 0x0000001403087824 */ /* 0x000fe200078e0208 */
[----:B------:R-:W-:-:S03]  /*b6c0*/  LEA.HI.X R3, R6, UR7, R7, 0x2, P0 ;  /* 0x0000000706037c11 */ /* 0x000fc600080f1407 */
[----:B------:R-:W-:Y:S01]  /*b6d0*/  VIADD R7, R8, 0x80 ;  /* 0x0000008008077836 */ /* 0x000fe20000000000 */
[-C--:B-1----:R-:W-:Y:S02]  /*b6e0*/  ISETP.GE.AND P5, PT, R4, R0.reuse, PT ;  /* 0x000000000400720c */ /* 0x082fe40003fa6270 */
[-C--:B------:R-:W-:Y:S01]  /*b6f0*/  ISETP.GE.AND P4, PT, R5, R0.reuse, PT ;  /* 0x000000000500720c */ /* 0x080fe20003f86270 */
[----:B------:R-:W-:Y:S01]  /*b700*/  VIADD R5, R8, 0x40 ;  /* 0x0000004008057836 */ /* 0x000fe20000000000 */
[-C--:B------:R-:W-:Y:S01]  /*b710*/  ISETP.GE.AND P3, PT, R49, R0.reuse, PT ;  /* 0x000000003100720c */ /* 0x080fe20003f66270 */
[C---:B------:R-:W-:Y:S01]  /*b720*/  VIADD R49, R4.reuse, 0xa0 ;  /* 0x000000a004317836 */ /* 0x040fe20000000000 */
[-C--:B------:R-:W-:Y:S01]  /*b730*/  ISETP.GE.AND P1, PT, R7, R0.reuse, PT ;  /* 0x000000000700720c */ /* 0x080fe20003f26270 */
[----:B------:R-:W-:Y:S01]  /*b740*/  VIADD R7, R4, 0xe0 ;  /* 0x000000e004077836 */ /* 0x000fe20000000000 */
[-C--:B------:R-:W-:Y:S01]  /*b750*/  ISETP.GE.AND P2, PT, R5, R0.reuse, PT ;  /* 0x000000000500720c */ /* 0x080fe20003f46270 */
[----:B------:R-:W-:Y:S01]  /*b760*/  VIADD R5, R8, 0x100 ;  /* 0x0000010008057836 */ /* 0x000fe20000000000 */
[----:B------:R-:W-:-:S02]  /*b770*/  ISETP.GE.AND P0, PT, R49, R0, PT ;  /* 0x000000003100720c */ /* 0x000fc40003f06270 */
[-C--:B------:R-:W-:Y:S01]  /*b780*/  ISETP.GE.AND P6, PT, R55, R0.reuse, PT ;  /* 0x000000003700720c */ /* 0x080fe20003fc6270 */
[----:B------:R0:W-:Y:S01]  /*b790*/  @!P5 STG.E desc[UR8][R2.64], R25 ;  /* 0x000000190200d986 */ /* 0x0001e2000c101908 */
[-C--:B------:R-:W-:Y:S01]  /*b7a0*/  ISETP.GE.AND P5, PT, R7, R0.reuse, PT ;  /* 0x000000000700720c */ /* 0x080fe20003fa6270 */
[C---:B------:R-:W-:Y:S02]  /*b7b0*/  VIADD R7, R8.reuse, 0x120 ;  /* 0x0000012008077836 */ /* 0x040fe40000000000 */
[----:B------:R1:W-:Y:S01]  /*b7c0*/  @!P4 STG.E desc[UR8][R2.64+0x80], R27 ;  /* 0x0000801b0200c986 */ /* 0x0003e2000c101908 */
[-C--:B------:R-:W-:Y:S01]  /*b7d0*/  ISETP.GE.AND P4, PT, R5, R0.reuse, PT ;  /* 0x000000000500720c */ /* 0x080fe20003f86270 */
[C---:B------:R-:W-:Y:S02]  /*b7e0*/  VIADD R5, R8.reuse, 0x140 ;  /* 0x0000014008057836 */ /* 0x040fe40000000000 */
[----:B------:R1:W-:Y:S01]  /*b7f0*/  @!P3 STG.E desc[UR8][R2.64+0x180], R31 ;  /* 0x0001801f0200b986 */ /* 0x0003e2000c101908 */
[----:B------:R-:W-:Y:S01]  /*b800*/  ISETP.GE.AND P3, PT, R7, R0, PT ;  /* 0x000000000700720c */ /* 0x000fe20003f66270 */
[----:B------:R-:W-:-:S02]  /*b810*/  VIADD R7, R8, 0x160 ;  /* 0x0000016008077836 */ /* 0x000fc40000000000 */
[----:B------:R1:W-:Y:S01]  /*b820*/  @!P2 STG.E desc[UR8][R2.64+0x100], R29 ;  /* 0x0001001d0200a986 */ /* 0x0003e2000c101908 */
[-C--:B------:R-:W-:Y:S01]  /*b830*/  ISETP.GE.AND P2, PT, R5, R0.reuse, PT ;  /* 0x000000000500720c */ /* 0x080fe20003f46270 */
[----:B------:R-:W-:Y:S02]  /*b840*/  VIADD R5, R8, 0x180 ;  /* 0x0000018008057836 */ /* 0x000fe40000000000 */
[----:B------:R1:W-:Y:S01]  /*b850*/  @!P1 STG.E desc[UR8][R2.64+0x200], R9 ;  /* 0x0002000902009986 */ /* 0x0003e2000c101908 */
[-C--:B------:R-:W-:Y:S01]  /*b860*/  ISETP.GE.AND P1, PT, R7, R0.reuse, PT ;  /* 0x000000000700720c */ /* 0x080fe20003f26270 */
[----:B------:R-:W-:Y:S02]  /*b870*/  VIADD R7, R4, 0x1a0 ;  /* 0x000001a004077836 */ /* 0x000fe40000000000 */
[----:B------:R1:W-:Y:S01]  /*b880*/  @!P0 STG.E desc[UR8][R2.64+0x280], R11 ;  /* 0x0002800b02008986 */ /* 0x0003e2000c101908 */
[----:B------:R-:W-:Y:S01]  /*b890*/  ISETP.GE.AND P0, PT, R5, R0, PT ;  /* 0x000000000500720c */ /* 0x000fe20003f06270 */
[----:B------:R-:W-:-:S02]  /*b8a0*/  VIADD R5, R8, 0x1e0 ;  /* 0x000001e008057836 */ /* 0x000fc40000000000 */
[----:B------:R1:W-:Y:S01]  /*b8b0*/  @!P6 STG.E desc[UR8][R2.64+0x300], R13 ;  /* 0x0003000d0200e986 */ /* 0x0003e2000c101908 */
[-C--:B------:R-:W-:Y:S01]  /*b8c0*/  ISETP.GE.AND P6, PT, R7, R0.reuse, PT ;  /* 0x000000000700720c */ /* 0x080fe20003fc6270 */
[----:B0-----:R-:W-:Y:S02]  /*b8d0*/  VIADD R25, R4, 0x1c0 ;  /* 0x000001c004197836 */ /* 0x001fe40000000000 */
[----:B------:R1:W-:Y:S01]  /*b8e0*/  @!P4 STG.E desc[UR8][R2.64+0x400], R17 ;  /* 0x000400110200c986 */ /* 0x0003e2000c101908 */
[-C--:B------:R-:W-:Y:S01]  /*b8f0*/  ISETP.GE.AND P4, PT, R5, R0.reuse, PT ;  /* 0x000000000500720c */ /* 0x080fe20003f86270 */
[C---:B------:R-:W-:Y:S02]  /*b900*/  VIADD R7, R8.reuse, 0x200 ;  /* 0x0000020008077836 */ /* 0x040fe40000000000 */
[----:B------:R-:W-:Y:S01]  /*b910*/  VIADD R5, R8, 0x240 ;  /* 0x0000024008057836 */ /* 0x000fe20000000000 */
[----:B------:R1:W-:Y:S01]  /*b920*/  @!P5 STG.E desc[UR8][R2.64+0x380], R15 ;  /* 0x0003800f0200d986 */ /* 0x0003e2000c101908 */
[----:B------:R-:W-:-:S03]  /*b930*/  ISETP.GE.AND P5, PT, R25, R0, PT ;  /* 0x000000001900720c */ /* 0x000fc60003fa6270 */
        /* <DEDUP_REMOVED lines=8> */
[----:B------:R1:W-:Y:S04]  /*b9c0*/  @!P6 STG.E desc[UR8][R2.64+0x680], R35 ;  /* 0x000680230200e986 */ /* 0x0003e8000c101908 */
[----:B------:R1:W-:Y:S04]  /*b9d0*/  @!P5 STG.E desc[UR8][R2.64+0x700], R37 ;  /* 0x000700250200d986 */ /* 0x0003e8000c101908 */
[----:B------:R1:W-:Y:S04]  /*b9e0*/  @!P4 STG.E desc[UR8][R2.64+0x780], R39 ;  /* 0x000780270200c986 */ /* 0x0003e8000c101908 */
[----:B------:R1:W-:Y:S04]  /*b9f0*/  @!P3 STG.E desc[UR8][R2.64+0x800], R41 ;  /* 0x000800290200b986 */ /* 0x0003e8000c101908 */
[----:B------:R1:W-:Y:S04]  /*ba00*/  @!P2 STG.E desc[UR8][R2.64+0x880], R43 ;  /* 0x0008802b0200a986 */ /* 0x0003e8000c101908 */
[----:B------:R1:W-:Y:S01]  /*ba10*/  @!P1 STG.E desc[UR8][R2.64+0x900], R51 ;  /* 0x0009003302009986 */ /* 0x0003e2000c101908 */
[----:B------:R-:W-:Y:S05]  /*ba20*/  @P0 EXIT ;  /* 0x000000000000094d */ /* 0x000fea0003800000 */
[----:B------:R-:W-:Y:S01]  /*ba30*/  STG.E desc[UR8][R2.64+0x980], R53 ;  /* 0x0009803502007986 */ /* 0x000fe2000c101908 */
[----:B------:R-:W-:Y:S05]  /*ba40*/  EXIT ;  /* 0x000000000000794d */ /* 0x000fea0003800000 */
.L_x_785:
[----:B------:R-:W-:Y:S01]  /*ba50*/  BSSY B1, `(.L_x_850) ;  /* 0x0000006000017945 */ /* 0x000fe20003800000 */
[----:B------:R-:W-:Y:S01]  /*ba60*/  PLOP3.LUT P5, PT, P5, PT, PT, 0x8, 0x80 ;  /* 0x000000000080781c */ /* 0x000fe20002fae170 */
[----:B------:R-:W-:-:S12]  /*ba70*/  IMAD.MOV.U32 R60, RZ, RZ, -0x1 ;  /* 0xffffffffff3c7424 */ /* 0x000fd800078e00ff */
[----:B------:R-:W-:Y:S05]  /*ba80*/  WARPSYNC.COLLECTIVE R60, `(.L_x_851) ;  /* 0x000000003c087348 */ /* 0x000fea0003c00000 */
[----:B------:R-:W-:Y:S01]  /*ba90*/  VOTE.ANY P5, P5 ;  /* 0x0000000000ff7806 */ /* 0x000fe200028a0100 */
[----:B------:R-:W-:-:S12]  /*baa0*/  ENDCOLLECTIVE ;  /* 0x000000000000791b */ /* 0x000fd80003800000 */
.L_x_851:
[----:B------:R-:W-:Y:S05]  /*bab0*/  BSYNC B1 ;  /* 0x0000000000017941 */ /* 0x000fea0003800000 */
.L_x_850:
[----:B------:R-:W-:Y:S05]  /*bac0*/  BRA `(.L_x_852) ;  /* 0xffffff7c00a07947 */ /* 0x000fea000383ffff */
.L_x_787:
[----:B------:R-:W0:Y:S01]  /*bad0*/  S2R R51, SR_GEMASK ;  /* 0x0000000000337919 */ /* 0x000e220000003c00 */
[----:B------:R-:W-:Y:S01]  /*bae0*/  ISETP.NE.U32.AND P0, PT, R46, 0x65, PT ;  /* 0x000000652e00780c */ /* 0x000fe20003f05070 */
[----:B------:R-:W-:Y:S01]  /*baf0*/  BSSY B1, `(.L_x_853) ;  /* 0x0000008000017945 */ /* 0x000fe20003800000 */
[----:B------:R-:W-:Y:S01]  /*bb00*/  IMAD.IADD R65, R65, 0x1, R58 ;  /* 0x0000000141417824 */ /* 0x000fe200078e023a */
[----:B------:R-:W-:Y:S01]  /*bb10*/  PLOP3.LUT P5, PT, P5, PT, PT, 0x8, 0x80 ;  /* 0x000000000080781c */ /* 0x000fe20002fae170 */
[----:B------:R-:W-:Y:S01]  /*bb20*/  IMAD.MOV.U32 R60, RZ, RZ, -0x1 ;  /* 0xffffffffff3c7424 */ /* 0x000fe200078e00ff */
[----:B------:R-:W-:-:S13]  /*bb30*/  ISETP.NE.AND.EX P0, PT, R47, RZ, PT, P0 ;  /* 0x000000ff2f00720c */ /* 0x000fda0003f05300 */
[----:B0-----:R-:W-:Y:S05]  /*bb40*/  WARPSYNC.COLLECTIVE R60, `(.L_x_854) ;  /* 0x000000003c087348 */ /* 0x001fea0003c00000 */
[----:B------:R-:W-:Y:S01]  /*bb50*/  VOTE.ANY R60, PT, P5 ;  /* 0x00000000003c7806 */ /* 0x000fe200028e0100 */
[----:B0-----:R-:W-:Y:S06]  /*bb60*/  ENDCOLLECTIVE ;  /* 0x000000000000791b */ /* 0x001fec0003800000 */
.L_x_854:
[----:B------:R-:W-:Y:S05]  /*bb70*/  BSYNC B1 ;  /* 0x0000000000017941 */ /* 0x000fea0003800000 */
.L_x_853:
[----:B------:R-:W-:Y:S01]  /*bb80*/  LOP3.LUT R60, R60, 0x80000000, R51, 0xec, !PT ;  /* 0x800000003c3c7812 */ /* 0x000fe200078eec33 */
[----:B------:R-:W-:Y:S01]  /*bb90*/  IMAD.MOV.U32 R59, RZ, RZ, R44 ;  /* 0x000000ffff3b7224 */ /* 0x000fe200078e002c */
[----:B------:R-:W-:Y:S01]  /*bba0*/  ISETP.NE.AND P2, PT, R44, RZ, PT ;  /* 0x000000ff2c00720c */ /* 0x000fe20003f45270 */
        /* <DEDUP_REMOVED lines=9> */
.L_x_855:
[-C--:B------:R-:W-:Y:S02]  /*bc40*/  ISETP.GE.AND P1, PT, R0, R67.reuse, PT ;  /* 0x000000430000720c */ /* 0x080fe40003f26270 */
[----:B------:R-:W-:Y:S01]  /*bc50*/  ISETP.GT.AND P3, PT, R46, R67, PT ;  /* 0x000000432e00720c */ /* 0x000fe20003f64270 */
[----:B------:R-:W-:Y:S02]  /*bc60*/  IMAD.MOV.U32 R59, RZ, RZ, R45 ;  /* 0x000000ffff3b7224 */ /* 0x000fe400078e002d */
[----:B------:R-:W-:-:S10]  /*bc70*/  IMAD.MOV.U32 R52, RZ, RZ, R68 ;  /* 0x000000ffff347224 */ /* 0x000fd400078e0044 */
[----:B------:R-:W-:Y:S05]  /*bc80*/  WARPSYNC.COLLECTIVE R60, `(.L_x_856) ;  /* 0x000000003c087348 */ /* 0x000fea0003c00000 */
[----:B------:R0:W1:Y:S02]  /*bc90*/  SHFL.DOWN P5, R68, R59, R66, R67 ;  /* 0x080000423b447389 */ /* 0x00006400000a0043 */
[----:B01----:R-:W-:Y:S05]  /*bca0*/  ENDCOLLECTIVE ;  /* 0x000000000000791b */ /* 0x003fea0003800000 */
.L_x_856:
[----:B------:R-:W-:Y:S01]  /*bcb0*/  SEL R47, R52, RZ, !P1 ;  /* 0x000000ff342f7207 */ /* 0x000fe20004800000 */
[----:B------:R-:W-:Y:S01]  /*bcc0*/  IMAD.MOV.U32 R66, RZ, RZ, 0x2 ;  /* 0x00000002ff427424 */ /* 0x000fe200078e00ff */
[----:B------:R-:W-:-:S04]  /*bcd0*/  SEL R68, R68, RZ, !P2 ;  /* 0x000000ff44447207 */ /* 0x000fc80005000000 */
[----:B------:R-:W-:Y:S02]  /*bce0*/  SEL R63, R68, RZ, !P1 ;  /* 0x000000ff443f7207 */ /* 0x000fe40004800000 */
[----:B------:R-:W-:Y:S01]  /*bcf0*/  LOP3.LUT P1, R52, R47, RZ, R44, 0xfa, !PT ;  /* 0x000000ff2f347212 */ /* 0x000fe2000782fa2c */
[----:B------:R-:W-:Y:S02]  /*bd00*/  VIADD R44, R0, 0x2 ;  /* 0x00000002002c7836 */ /* 0x000fe40000000000 */
[----:B------:R-:W-:Y:S02]  /*bd10*/  IMAD.IADD R50, R45, 0x1, R63 ;  /* 0x000000012d327824 */ /* 0x000fe400078e023f */
[----:B------:R-:W-:Y:S01]  /*bd20*/  IMAD.MOV.U32 R59, RZ, RZ, R52 ;  /* 0x000000ffff3b7224 */ /* 0x000fe200078e0034 */
[----:B------:R-:W-:-:S13]  /*bd30*/  ISETP.GT.AND P2, PT, R44, R67, PT ;  /* 0x000000432c00720c */ /* 0x000fda0003f44270 */
[----:B------:R-:W-:Y:S05]  /*bd40*/  WARPSYNC.COLLECTIVE R60, `(.L_x_857) ;  /* 0x000000003c087348 */ /* 0x000fea0003c00000 */
[----:B------:R0:W1:Y:S02]  /*bd50*/  SHFL.DOWN P5, R68, R59, R66, R67 ;  /* 0x080000423b447389 */ /* 0x00006400000a0043 */
[----:B01----:R-:W-:Y:S05]  /*bd60*/  ENDCOLLECTIVE ;  /* 0x000000000000791b */ /* 0x003fea0003800000 */
.L_x_857:
[----:B------:R-:W-:Y:S02]  /*bd70*/  IMAD.MOV.U32 R59, RZ, RZ, R50 ;  /* 0x000000ffff3b7224 */ /* 0x000fe400078e0032 */
[----:B------:R-:W-:-:S07]  /*bd80*/  IMAD.MOV.U32 R62, RZ, RZ, R68 ;  /* 0x000000ffff3e7224 */ /* 0x000fce00078e0044 */
[----:B------:R-:W-:Y:S05]  /*bd90*/  WARPSYNC.COLLECTIVE R60, `(.L_x_858) ;  /* 0x000000003c087348 */ /* 0x000fea0003c00000 */
[----:B------:R0:W1:Y:S02]  /*bda0*/  SHFL.DOWN P5, R68, R59, R66, R67 ;  /* 0x080000423b447389 */ /* 0x00006400000a0043 */
[----:B01----:R-:W-:Y:S05]  /*bdb0*/  ENDCOLLECTIVE ;  /* 0x000000000000791b */ /* 0x003fea0003800000 */
.L_x_858:
[----:B------:R-:W-:Y:S01]  /*bdc0*/  SEL R45, R62, RZ, !P2 ;  /* 0x000000ff3e2d7207 */ /* 0x000fe20005000000 */
[----:B------:R-:W-:Y:S01]  /*bdd0*/  IMAD.MOV.U32 R66, RZ, RZ, 0x4 ;  /* 0x00000004ff427424 */ /* 0x000fe200078e00ff */
[----:B------:R-:W-:-:S04]  /*bde0*/  SEL R68, R68, RZ, !P1 ;  /* 0x000000ff44447207 */ /* 0x000fc80004800000 */
[----:B------:R-:W-:-:S05]  /*bdf0*/  SEL R47, R68, RZ, !P2 ;  /* 0x000000ff442f7207 */ /* 0x000fca0005000000 */
[----:B------:R-:W-:Y:S01]  /*be00*/  IMAD.IADD R44, R50, 0x1, R47 ;  /* 0x00000001322c7824 */ /* 0x000fe200078e022f */
[----:B------:R-:W-:-:S05]  /*be10*/  LOP3.LUT P2, R50, R52, RZ, R45, 0xfa, !PT ;  /* 0x000000ff34327212 */ /* 0x000fca000784fa2d */
[----:B------:R-:W-:-:S08]  /*be20*/  IMAD.MOV.U32 R59, RZ, RZ, R50 ;  /* 0x000000ffff3b7224 */ /* 0x000fd000078e0032 */
[----:B------:R-:W-:Y:S05]  /*be30*/  WARPSYNC.COLLECTIVE R60, `(.L_x_859) ;  /* 0x000000003c087348 */ /* 0x000fea0003c00000 */
[----:B------:R0:W1:Y:S02]  /*be40*/  SHFL.DOWN P5, R68, R59, R66, R67 ;  /* 0x080000423b447389 */ /* 0x00006400000a0043 */
[----:B01----:R-:W-:Y:S05]  /*be50*/  ENDCOLLECTIVE ;  /* 0x000000000000791b */ /* 0x003fea0003800000 */
.L_x_859:
[----:B------:R-:W-:Y:S01]  /*be60*/  IMAD.MOV.U32 R59, RZ, RZ, R44 ;  /* 0x000000ffff3b7224 */ /* 0x000fe200078e002c */
[----:B------:R-:W-:-:S07]  /*be70*/  SEL R45, R68, RZ, !P3 ;  /* 0x000000ff442d7207 */ /* 0x000fce0005800000 */
[----:B------:R-:W-:Y:S05]  /*be80*/  WARPSYNC.COLLECTIVE R60, `(.L_x_860) ;  /* 0x000000003c087348 */ /* 0x000fea0003c00000 */
[----:B------:R0:W1:Y:S02]  /*be90*/  SHFL.DOWN P5, R68, R59, R66, R67 ;  /* 0x080000423b447389 */ /* 0x00006400000a0043 */
[----:B01----:R-:W-:Y:S05]  /*bea0*/  ENDCOLLECTIVE ;  /* 0x000000000000791b */ /* 0x003fea0003800000 */
.L_x_860:
[----:B------:R-:W-:-:S05]  /*beb0*/  LOP3.LUT P1, R64, R50, RZ, R45, 0xfa, !PT ;  /* 0x000000ff32407212 */ /* 0x000fca000782fa2d */
[----:B------:R-:W-:Y:S02]  /*bec0*/  IMAD.MOV.U32 R59, RZ, RZ, R64 ;  /* 0x000000ffff3b7224 */ /* 0x000fe400078e0040 */
[----:B------:R-:W-:Y:S02]  /*bed0*/  IMAD.MOV.U32 R66, RZ, RZ, 0x8 ;  /* 0x00000008ff427424 */ /* 0x000fe400078e00ff */
[----:B------:R-:W-:-:S07]  /*bee0*/  IMAD.MOV.U32 R63, RZ, RZ, R68 ;  /* 0x000000ffff3f7224 */ /* 0x000fce00078e0044 */
[----:B------:R-:W-:Y:S05]  /*bef0*/  WARPSYNC.COLLECTIVE R60, `(.L_x_861) ;  /* 0x000000003c087348 */ /* 0x000fea0003c00000 */
[----:B------:R0:W1:Y:S02]  /*bf00*/  SHFL.DOWN P5, R68, R59, R66, R67 ;  /* 0x080000423b447389 */ /* 0x00006400000a0043 */
[----:B01----:R-:W-:Y:S05]  /*bf10*/  ENDCOLLECTIVE ;  /* 0x000000000000791b */ /* 0x003fea0003800000 */
.L_x_861:
[----:B------:R-:W-:-:S04]  /*bf20*/  SEL R63, R63, RZ, !P2 ;  /* 0x000000ff3f3f7207 */ /* 0x000fc80005000000 */
[----:B------:R-:W-:-:S05]  /*bf30*/  SEL R63, R63, RZ, !P3 ;  /* 0x000000ff3f3f7207 */ /* 0x000fca0005800000 */
[----:B------:R-:W-:Y:S02]  /*bf40*/  IMAD.IADD R62, R44, 0x1, R63 ;  /* 0x000000012c3e7824 */ /* 0x000fe400078e023f */
[----:B------:R-:W-:Y:S02]  /*bf50*/  VIADD R44, R0, 0x8 ;  /* 0x00000008002c7836 */ /* 0x000fe40000000000 */
[----:B------:R-:W-:-:S03]  /*bf60*/  IMAD.MOV.U32 R59, RZ, RZ, R62 ;  /* 0x000000ffff3b7224 */ /* 0x000fc600078e003e */
[----:B------:R-:W-:Y:S01]  /*bf70*/  ISETP.GT.AND P3, PT, R44, R67, PT ;  /* 0x000000432c00720c */ /* 0x000fe20003f64270 */
[----:B------:R-:W-:-:S03]  /*bf80*/  VIADD R44, R0, 0x10 ;  /* 0x00000010002c7836 */ /* 0x000fc60000000000 */
[----:B------:R-:W-:-:S09]  /*bf90*/  SEL R45, R68, RZ, !P3 ;  /* 0x000000ff442d7207 */ /* 0x000fd20005800000 */
[----:B------:R-:W-:Y:S05]  /*bfa0*/  WARPSYNC.COLLECTIVE R60, `(.L_x_862) ;  /* 0x000000003c087348 */ /* 0x000fea0003c00000 */
[----:B------:R0:W1:Y:S02]  /*bfb0*/  SHFL.DOWN P5, R68, R59, R66, R67 ;  /* 0x080000423b447389 */ /* 0x00006400000a0043 */
[----:B01----:R-:W-:Y:S05]  /*bfc0*/  ENDCOLLECTIVE ;  /* 0x000000000000791b */ /* 0x003fea0003800000 */
.L_x_862:
[----:B------:R-:W-:-:S05]  /*bfd0*/  LOP3.LUT P2, R50, R64, RZ, R45, 0xfa, !PT ;  /* 0x000000ff40327212 */ /* 0x000fca000784fa2d */
[----:B------:R-:W-:Y:S02]  /*bfe0*/  IMAD.MOV.U32 R59, RZ, RZ, R50 ;  /* 0x000000ffff3b7224 */ /* 0x000fe400078e0032 */
[----:B------:R-:W-:Y:S02]  /*bff0*/  IMAD.MOV.U32 R66, RZ, RZ, 0x10 ;  /* 0x00000010ff427424 */ /* 0x000fe400078e00ff */
[----:B------:R-:W-:-:S07]  /*c000*/  IMAD.MOV.U32 R52, RZ, RZ, R68 ;  /* 0x000000ffff347224 */ /* 0x000fce00078e0044 */
[----:B------:R-:W-:Y:S05]  /*c010*/  WARPSYNC.COLLECTIVE R60, `(.L_x_863) ;  /* 0x000000003c087348 */ /* 0x000fea0003c00000 */
[----:B------:R0:W1:Y:S02]  /*c020*/  SHFL.DOWN P5, R68, R59, R66, R67 ;  /* 0x080000423b447389 */ /* 0x00006400000a0043 */
[----:B01----:R-:W-:Y:S05]  /*c030*/  ENDCOLLECTIVE ;  /* 0x000000000000791b */ /* 0x003fea0003800000 */
.L_x_863:
[----:B------:R-:W-:Y:S02]  /*c040*/  SEL R52, R52, RZ, !P1 ;  /* 0x000000ff34347207 */ /* 0x000fe40004800000 */
[----:B------:R-:W-:Y:S02]  /*c050*/  ISETP.GT.AND P1, PT, R44, R67, PT ;  /* 0x000000432c00720c */ /* 0x000fe40003f24270 */
[----:B------:R-:W-:-:S05]  /*c060*/  SEL R45, R52, RZ, !P3 ;  /* 0x000000ff342d7207 */ /* 0x000fca0005800000 */
[----:B------:R-:W-:-:S04]  /*c070*/  IMAD.IADD R52, R62, 0x1, R45 ;  /* 0x000000013e347824 */ /* 0x000fc800078e022d */
[----:B------:R-:W-:Y:S02]  /*c080*/  IMAD.MOV.U32 R59, RZ, RZ, R52 ;  /* 0x000000ffff3b7224 */ /* 0x000fe400078e0034 */
[----:B------:R-:W-:-:S07]  /*c090*/  IMAD.MOV.U32 R63, RZ, RZ, R68 ;  /* 0x000000ffff3f7224 */ /* 0x000fce00078e0044 */
[----:B------:R-:W-:Y:S05]  /*c0a0*/  WARPSYNC.COLLECTIVE R60, `(.L_x_864) ;  /* 0x000000003c087348 */ /* 0x000fea0003c00000 */
[----:B------:R0:W1:Y:S02]  /*c0b0*/  SHFL.DOWN P5, R68, R59, R66, R67 ;  /* 0x080000423b447389 */ /* 0x00006400000a0043 */
[----:B01----:R-:W-:Y:S05]  /*c0c0*/  ENDCOLLECTIVE ;  /* 0x000000000000791b */ /* 0x003fea0003800000 */
.L_x_864:
[----:B------:R-:W-:-:S04]  /*c0d0*/  SEL R63, R63, RZ, !P1 ;  /* 0x000000ff3f3f7207 */ /* 0x000fc80004800000 */
[----:B------:R-:W-:Y:S02]  /*c0e0*/  LOP3.LUT R50, R63, R50, RZ, 0xfc, !PT ;  /* 0x000000323f327212 */ /* 0x000fe400078efcff */
[----:B------:R-:W-:Y:S02]  /*c0f0*/  SEL R68, R68, RZ, !P2 ;  /* 0x000000ff44447207 */ /* 0x000fe40005000000 */
[----:B------:R-:W-:Y:S02]  /*c100*/  PLOP3.LUT P5, PT, P0, PT, PT, 0x80, 0x8 ;  /* 0x000000000008781c */ /* 0x000fe400007af070 */
[----:B------:R-:W-:-:S05]  /*c110*/  SEL R45, R68, RZ, !P1 ;  /* 0x000000ff442d7207 */ /* 0x000fca0004800000 */
[----:B------:R-:W-:Y:S02]  /*c120*/  IMAD.IADD R52, R52, 0x1, R45 ;  /* 0x0000000134347824 */ /* 0x000fe400078e022d */
[----:B------:R-:W0:Y:S05]  /*c130*/  LDC.64 R44, c[0x0][0x3a0] ;  /* 0x0000e800ff2c7b82 */ /* 0x000e2a0000000a00 */
[----:B0-----:R-:W-:Y:S05]  /*c140*/  WARPSYNC.COLLECTIVE R60, `(.L_x_865) ;  /* 0x000000003c087348 */ /* 0x001fea0003c00000 */
[----:B------:R-:W-:Y:S01]  /*c150*/  VOTE.ALL P5, P5 ;  /* 0x0000000000ff7806 */ /* 0x000fe200028a0000 */
[----:B0-----:R-:W-:-:S12]  /*c160*/  ENDCOLLECTIVE ;  /* 0x000000000000791b */ /* 0x001fd80003800000 */
.L_x_865:
[----:B------:R-:W-:-:S05]  /*c170*/  IADD3 R62, P1, PT, R44, 0x200, RZ ;  /* 0x000002002c3e7810 */ /* 0x000fca0007f3e0ff */
[----:B------:R-:W-:Y:S01]  /*c180*/  IMAD.X R63, RZ, RZ, R45, P1 ;  /* 0x000000ffff3f7224 */ /* 0x000fe200008e062d */
[----:B------:R-:W-:Y:S07]  /*c190*/  BRA `(.L_x_866) ;  /* 0xffffff7800ec7947 */ /* 0x000fee000383ffff */
.L_x_789:
[----:B------:R-:W-:Y:S01]  /*c1a0*/  BSSY B1, `(.L_x_867) ;  /* 0x0000006000017945 */ /* 0x000fe20003800000 */
[----:B------:R-:W-:Y:S01]  /*c1b0*/  PLOP3.LUT P5, PT, P5, PT, PT, 0x8, 0x80 ;  /* 0x000000000080781c */ /* 0x000fe20002fae170 */
[----:B------:R-:W-:-:S12]  /*c1c0*/  IMAD.MOV.U32 R60, RZ, RZ, -0x1 ;  /* 0xffffffffff3c7424 */ /* 0x000fd800078e00ff */
[----:B------:R-:W-:Y:S05]  /*c1d0*/  WARPSYNC.COLLECTIVE R60, `(.L_x_868) ;  /* 0x000000003c087348 */ /* 0x000fea0003c00000 */
[----:B------:R-:W-:Y:S01]  /*c1e0*/  VOTE.ANY P5, P5 ;  /* 0x0000000000ff7806 */ /* 0x000fe200028a0100 */
[----:B------:R-:W-:-:S12]  /*c1f0*/  ENDCOLLECTIVE ;  /* 0x000000000000791b */ /* 0x000fd80003800000 */
.L_x_868:
[----:B------:R-:W-:Y:S05]  /*c200*/  BSYNC B1 ;  /* 0x0000000000017941 */ /* 0x000fea0003800000 */
.L_x_867:
[----:B------:R-:W-:Y:S05]  /*c210*/  BRA `(.L_x_869) ;  /* 0xffffff7c005c7947 */ /* 0x000fea000383ffff */
.L_x_791:
[----:B------:R-:W-:Y:S01]  /*c220*/  BSSY B1, `(.L_x_870) ;  /* 0x0000006000017945 */ /* 0x000fe20003800000 */
[----:B------:R-:W-:Y:S01]  /*c230*/  PLOP3.LUT P5, PT, P5, PT, PT, 0x8, 0x80 ;  /* 0x000000000080781c */ /* 0x000fe20002fae170 */
[----:B------:R-:W-:-:S12]  /*c240*/  IMAD.MOV.U32 R60, RZ, RZ, -0x1 ;  /* 0xffffffffff3c7424 */ /* 0x000fd800078e00ff */
[----:B------:R-:W-:Y:S05]  /*c250*/  WARPSYNC.COLLECTIVE R60, `(.L_x_871) ;  /* 0x000000003c087348 */ /* 0x000fea0003c00000 */
[----:B------:R-:W-:Y:S01]  /*c260*/  VOTE.ANY R60, PT, P5 ;  /* 0x00000000003c7806 */ /* 0x000fe200028e0100 */
[----:B------:R-:W-:Y:S06]  /*c270*/  ENDCOLLECTIVE ;  /* 0x000000000000791b */ /* 0x000fec0003800000 */
.L_x_871:
[----:B------:R-:W-:Y:S05]  /*c280*/  BSYNC B1 ;  /* 0x0000000000017941 */ /* 0x000fea0003800000 */
.L_x_870:
[----:B------:R-:W-:Y:S01]  /*c290*/  LOP3.LUT R60, R60, 0x80000000, R51, 0xec, !PT ;  /* 0x800000003c3c7812 */ /* 0x000fe200078eec33 */
[----:B------:R-:W-:Y:S01]  /*c2a0*/  IMAD.MOV.U32 R66, RZ, RZ, 0x1 ;  /* 0x00000001ff427424 */ /* 0x000fe200078e00ff */
[----:B------:R-:W-:Y:S01]  /*c2b0*/  ISETP.NE.AND P1, PT, R44, RZ, PT ;  /* 0x000000ff2c00720c */ /* 0x000fe20003f25270 */
[----:B------:R-:W-:Y:S02]  /*c2c0*/  VIADD R65, R65, 0xffffffe0 ;  /* 0xffffffe041417836 */ /* 0x000fe40000000000 */
[----:B------:R-:W-:-:S05]  /*c2d0*/  VIADD R59, R60, 0xffffffff ;  /* 0xffffffff3c3b7836 */ /* 0x000fca0000000000 */
[----:B------:R-:W-:Y:S01]  /*c2e0*/  LOP3.LUT R69, R60, R59, RZ, 0xc, !PT ;  /* 0x0000003b3c457212 */ /* 0x000fe200078e0cff */
[----:B------:R-:W-:Y:S02]  /*c2f0*/  IMAD.MOV.U32 R59, RZ, RZ, R44 ;  /* 0x000000ffff3b7224 */ /* 0x000fe400078e002c */
[----:B------:R-:W-:Y:S01]  /*c300*/  IMAD.MOV.U32 R60, RZ, RZ, -0x1 ;  /* 0xffffffffff3c7424 */ /* 0x000fe200078e00ff */
[----:B------:R0:W1:Y:S06]  /*c310*/  POPC R67, R69 ;  /* 0x0000004500437309 */ /* 0x00006c0000000000 */
[----:B01----:R-:W-:Y:S05]  /*c320*/  WARPSYNC.COLLECTIVE R60, `(.L_x_872) ;  /* 0x000000003c087348 */ /* 0x003fea0003c00000 */
[----:B-1----:R1:W2:Y:S02]  /*c330*/  SHFL.DOWN P5, R68, R59, R66, R67 ;  /* 0x080000423b447389 */ /* 0x0022a400000a0043 */
[----:B012---:R-:W-:Y:S05]  /*c340*/  ENDCOLLECTIVE ;  /* 0x000000000000791b */ /* 0x007fea0003800000 */
.L_x_872:
[----:B------:R-:W-:Y:S01]  /*c350*/  ISETP.GE.AND P0, PT, R0, R67, PT ;  /* 0x000000430000720c */ /* 0x000fe20003f06270 */
[----:B------:R-:W-:Y:S02]  /*c360*/  IMAD.MOV.U32 R59, RZ, RZ, R45 ;  /* 0x000000ffff3b7224 */ /* 0x000fe400078e002d */
[----:B------:R-:W-:-:S10]  /*c370*/  IMAD.MOV.U32 R58, RZ, RZ, R68 ;  /* 0x000000ffff3a7224 */ /* 0x000fd400078e0044 */
[----:B------:R-:W-:Y:S05]  /*c380*/  WARPSYNC.COLLECTIVE R60, `(.L_x_873) ;  /* 0x000000003c087348 */ /* 0x000fea0003c00000 */
[----:B------:R0:W1:Y:S02]  /*c390*/  SHFL.DOWN P5, R68, R59, R66, R67 ;  /* 0x080000423b447389 */ /* 0x00006400000a0043 */
[----:B01----:R-:W-:Y:S05]  /*c3a0*/  ENDCOLLECTIVE ;  /* 0x000000000000791b */ /* 0x003fea0003800000 */
.L_x_873:
[----:B------:R-:W-:Y:S01]  /*c3b0*/  SEL R69, R58, RZ, !P0 ;  /* 0x000000ff3a457207 */ /* 0x000fe20004000000 */
[----:B------:R-:W-:Y:S01]  /*c3c0*/  IMAD.MOV.U32 R66, RZ, RZ, 0x2 ;  /* 0x00000002ff427424 */ /* 0x000fe200078e00ff */
[----:B------:R-:W-:Y:S02]  /*c3d0*/  SEL R68, R68, RZ, !P1 ;  /* 0x000000ff44447207 */ /* 0x000fe40004800000 */
[----:B------:R-:W-:Y:S02]  /*c3e0*/  LOP3.LUT P1, R69, R69, RZ, R44, 0xfa, !PT ;  /* 0x000000ff45457212 */ /* 0x000fe4000782fa2c */
[----:B------:R-:W-:-:S03]  /*c3f0*/  SEL R68, R68, RZ, !P0 ;  /* 0x000000ff44447207 */ /* 0x000fc60004000000 */
[----:B------:R-:W-:Y:S02]  /*c400*/  IMAD.MOV.U32 R59, RZ, RZ, R69 ;  /* 0x000000ffff3b7224 */ /* 0x000fe400078e0045 */
[----:B------:R-:W-:Y:S02]  /*c410*/  IMAD.IADD R58, R45, 0x1, R68 ;  /* 0x000000012d3a7824 */ /* 0x000fe400078e0244 */
[----:B------:R-:W-:-:S07]  /*c420*/  VIADD R45, R0, 0x2 ;  /* 0x00000002002d7836 */ /* 0x000fce0000000000 */
[----:B------:R-:W-:Y:S05]  /*c430*/  WARPSYNC.COLLECTIVE R60, `(.L_x_874) ;  /* 0x000000003c087348 */ /* 0x000fea0003c00000 */
[----:B------:R0:W1:Y:S02]  /*c440*/  SHFL.DOWN P5, R68, R59, R66, R67 ;  /* 0x080000423b447389 */ /* 0x00006400000a0043 */
[----:B01----:R-:W-:Y:S05]  /*c450*/  ENDCOLLECTIVE ;  /* 0x000000000000791b */ /* 0x003fea0003800000 */
.L_x_874:
[----:B------:R-:W-:Y:S01]  /*c460*/  ISETP.GT.AND P0, PT, R45, R67, PT ;  /* 0x000000432d00720c */ /* 0x000fe20003f04270 */
[----:B------:R-:W-:Y:S02]  /*c470*/  IMAD.MOV.U32 R59, RZ, RZ, R58 ;  /* 0x000000ffff3b7224 */ /* 0x000fe400078e003a */
[----:B------:R-:W-:-:S10]  /*c480*/  IMAD.MOV.U32 R44, RZ, RZ, R68 ;  /* 0x000000ffff2c7224 */ /* 0x000fd400078e0044 */
[----:B------:R-:W-:Y:S05]  /*c490*/  WARPSYNC.COLLECTIVE R60, `(.L_x_875) ;  /* 0x000000003c087348 */ /* 0x000fea0003c00000 */
[----:B------:R0:W1:Y:S02]  /*c4a0*/  SHFL.DOWN P5, R68, R59, R66, R67 ;  /* 0x080000423b447389 */ /* 0x00006400000a0043 */
[----:B01----:R-:W-:Y:S05]  /*c4b0*/  ENDCOLLECTIVE ;  /* 0x000000000000791b */ /* 0x003fea0003800000 */
.L_x_875:
[----:B------:R-:W-:Y:S01]  /*c4c0*/  SEL R44, R44, RZ, !P0 ;  /* 0x000000ff2c2c7207 */ /* 0x000fe20004000000 */
[----:B------:R-:W-:Y:S01]  /*c4d0*/  IMAD.MOV.U32 R66, RZ, RZ, 0x4 ;  /* 0x00000004ff427424 */ /* 0x000fe200078e00ff */
[----:B------:R-:W-:Y:S02]  /*c4e0*/  SEL R68, R68, RZ, !P1 ;  /* 0x000000ff44447207 */ /* 0x000fe40004800000 */
[----:B------:R-:W-:Y:S01]  /*c4f0*/  LOP3.LUT P1, R59, R69, RZ, R44, 0xfa, !PT ;  /* 0x000000ff453b7212 */ /* 0x000fe2000782fa2c */
[----:B------:R-:W-:Y:S01]  /*c500*/  VIADD R44, R0, 0x4 ;  /* 0x00000004002c7836 */ /* 0x000fe20000000000 */
[----:B------:R-:W-:-:S11]  /*c510*/  SEL R45, R68, RZ, !P0 ;  /* 0x000000ff442d7207 */ /* 0x000fd60004000000 */
[----:B------:R-:W-:Y:S05]  /*c520*/  WARPSYNC.COLLECTIVE R60, `(.L_x_876) ;  /* 0x000000003c087348 */ /* 0x000fea0003c00000 */
[----:B------:R0:W1:Y:S02]  /*c530*/  SHFL.DOWN P5, R68, R59, R66, R67 ;  /* 0x080000423b447389 */ /* 0x00006400000a0043 */
[----:B01----:R-:W-:Y:S05]  /*c540*/  ENDCOLLECTIVE ;  /* 0x000000000000791b */ /* 0x003fea0003800000 */
.L_x_876:
[----:B------:R-:W-:Y:S01]  /*c550*/  ISETP.GT.AND P0, PT, R44, R67, PT ;  /* 0x000000432c00720c */ /* 0x000fe20003f04270 */
[----:B------:R-:W-:Y:S02]  /*c560*/  IMAD.IADD R45, R58, 0x1, R45 ;  /* 0x000000013a2d7824 */ /* 0x000fe400078e022d */
[----:B------:R-:W-:-:S05]  /*c570*/  IMAD.MOV.U32 R44, RZ, RZ, R68 ;  /* 0x000000ffff2c7224 */ /* 0x000fca00078e0044 */
[----:B------:R-:W-:-:S04]  /*c580*/  SEL R44, R44, RZ, !P0 ;  /* 0x000000ff2c2c7207 */ /* 0x000fc80004000000 */
[----:B------:R-:W-:Y:S01]  /*c590*/  LOP3.LUT P2, R44, R59, RZ, R44, 0xfa, !PT ;  /* 0x000000ff3b2c7212 */ /* 0x000fe2000784fa2c */
[----:B------:R-:W-:-:S12]  /*c5a0*/  IMAD.MOV.U32 R59, RZ, RZ, R45 ;  /* 0x000000ffff3b7224 */ /* 0x000fd800078e002d */
[----:B------:R-:W-:Y:S05]  /*c5b0*/  WARPSYNC.COLLECTIVE R60, `(.L_x_877) ;  /* 0x000000003c087348 */ /* 0x000fea0003c00000 */
[----:B------:R0:W1:Y:S02]  /*c5c0*/  SHFL.DOWN P5, R68, R59, R66, R67 ;  /* 0x080000423b447389 */ /* 0x00006400000a0043 */
[----:B01----:R-:W-:Y:S05]  /*c5d0*/  ENDCOLLECTIVE ;  /* 0x000000000000791b */ /* 0x003fea0003800000 */
.L_x_877:
[----:B------:R-:W-:Y:S02]  /*c5e0*/  IMAD.MOV.U32 R59, RZ, RZ, R44 ;  /* 0x000000ffff3b7224 */ /* 0x000fe400078e002c */
[----:B------:R-:W-:Y:S01]  /*c5f0*/  IMAD.MOV.U32 R66, RZ, RZ, 0x8 ;  /* 0x00000008ff427424 */ /* 0x000fe200078e00ff */
[----:B------:R-:W-:-:S04]  /*c600*/  SEL R68, R68, RZ, !P1 ;  /* 0x000000ff44447207 */ /* 0x000fc80004800000 */
[----:B------:R-:W-:-:S05]  /*c610*/  SEL R68, R68, RZ, !P0 ;  /* 0x000000ff44447207 */ /* 0x000fca0004000000 */
[----:B------:R-:W-:Y:S02]  /*c620*/  IMAD.IADD R58, R45, 0x1, R68 ;  /* 0x000000012d3a7824 */ /* 0x000fe400078e0244 */
[----:B------:R-:W-:-:S05]  /*c630*/  VIADD R68, R0, 0x8 ;  /* 0x0000000800447836 */ /* 0x000fca0000000000 */
[----:B------:R-:W-:-:S13]  /*c640*/  ISETP.GT.AND P1, PT, R68, R67, PT ;  /* 0x000000434400720c */ /* 0x000fda0003f24270 */
[----:B------:R-:W-:Y:S05]  /*c650*/  WARPSYNC.COLLECTIVE R60, `(.L_x_878) ;  /* 0x000000003c087348 */ /* 0x000fea0003c00000 */
[----:B------:R0:W1:Y:S02]  /*c660*/  SHFL.DOWN P5, R68, R59, R66, R67 ;  /* 0x080000423b447389 */ /* 0x00006400000a0043 */
[----:B01----:R-:W-:Y:S05]  /*c670*/  ENDCOLLECTIVE ;  /* 0x000000000000791b */ /* 0x003fea0003800000 */
.L_x_878:
[----:B------:R-:W-:Y:S02]  /*c680*/  IMAD.MOV.U32 R59, RZ, RZ, R58 ;  /* 0x000000ffff3b7224 */ /* 0x000fe400078e003a */
[----:B------:R-:W-:-:S07]  /*c690*/  IMAD.MOV.U32 R69, RZ, RZ, R68 ;  /* 0x000000ffff457224 */ /* 0x000fce00078e0044 */
[----:B------:R-:W-:Y:S05]  /*c6a0*/  WARPSYNC.COLLECTIVE R60, `(.L_x_879) ;  /* 0x000000003c087348 */ /* 0x000fea0003c00000 */
[----:B------:R0:W1:Y:S02]  /*c6b0*/  SHFL.DOWN P5, R68, R59, R66, R67 ;  /* 0x080000423b447389 */ /* 0x00006400000a0043 */
[----:B01----:R-:W-:Y:S05]  /*c6c0*/  ENDCOLLECTIVE ;  /* 0x000000000000791b */ /* 0x003fea0003800000 */
.L_x_879:
[----:B------:R-:W-:-:S04]  /*c6d0*/  SEL R69, R69, RZ, !P1 ;  /* 0x000000ff45457207 */ /* 0x000fc80004800000 */
[----:B------:R-:W-:Y:S01]  /*c6e0*/  LOP3.LUT P0, R69, R44, RZ, R69, 0xfa, !PT ;  /* 0x000000ff2c457212 */ /* 0x000fe2000780fa45 */
[----:B------:R-:W-:-:S04]  /*c6f0*/  VIADD R44, R0, 0x10 ;  /* 0x00000010002c7836 */ /* 0x000fc80000000000 */
[----:B------:R-:W-:Y:S02]  /*c700*/  IMAD.MOV.U32 R59, RZ, RZ, R69 ;  /* 0x000000ffff3b7224 */ /* 0x000fe400078e0045 */
[----:B------:R-:W-:Y:S01]  /*c710*/  IMAD.MOV.U32 R66, RZ, RZ, 0x10 ;  /* 0x00000010ff427424 */ /* 0x000fe200078e00ff */
[----:B------:R-:W-:-:S04]  /*c720*/  SEL R68, R68, RZ, !P2 ;  /* 0x000000ff44447207 */ /* 0x000fc80005000000 */
[----:B------:R-:W-:-:S07]  /*c730*/  SEL R45, R68, RZ, !P1 ;  /* 0x000000ff442d7207 */ /* 0x000fce0004800000 */
[----:B------:R-:W-:Y:S05]  /*c740*/  WARPSYNC.COLLECTIVE R60, `(.L_x_880) ;  /* 0x000000003c087348 */ /* 0x000fea0003c00000 */
[----:B------:R0:W1:Y:S02]  /*c750*/  SHFL.DOWN P5, R68, R59, R66, R67 ;  /* 0x080000423b447389 */ /* 0x00006400000a0043 */
[----:B01----:R-:W-:Y:S05]  /*c760*/  ENDCOLLECTIVE ;  /* 0x000000000000791b */ /* 0x003fea0003800000 */
.L_x_880:
[----:B------:R-:W-:Y:S01]  /*c770*/  ISETP.GT.AND P1, PT, R44, R67, PT ;  /* 0x000000432c00720c */ /* 0x000fe20003f24270 */
[----:B------:R-:W-:-:S04]  /*c780*/  IMAD.IADD R45, R58, 0x1, R45 ;  /* 0x000000013a2d7824 */ /* 0x000fc800078e022d */
[----:B------:R-:W-:Y:S02]  /*c790*/  IMAD.MOV.U32 R59, RZ, RZ, R45 ;  /* 0x000000ffff3b7224 */ /* 0x000fe400078e002d */
[----:B------:R-:W-:-:S07]  /*c7a0*/  IMAD.MOV.U32 R58, RZ, RZ, R68 ;  /* 0x000000ffff3a7224 */ /* 0x000fce00078e0044 */
[----:B------:R-:W-:Y:S05]  /*c7b0*/  WARPSYNC.COLLECTIVE R60, `(.L_x_881) ;  /* 0x000000003c087348 */ /* 0x000fea0003c00000 */
[----:B------:R0:W1:Y:S02]  /*c7c0*/  SHFL.DOWN P5, R68, R59, R66, R67 ;  /* 0x080000423b447389 */ /* 0x00006400000a0043 */
[----:B01----:R-:W-:Y:S05]  /*c7d0*/  ENDCOLLECTIVE ;  /* 0x000000000000791b */ /* 0x003fea0003800000 */
.L_x_881:
[----:B------:R-:W-:Y:S02]  /*c7e0*/  SEL R58, R58, RZ, !P1 ;  /* 0x000000ff3a3a7207 */ /* 0x000fe40004800000 */
[----:B------:R-:W-:Y:S02]  /*c7f0*/  SEL R68, R68, RZ, !P0 ;  /* 0x000000ff44447207 */ /* 0x000fe40004000000 */
[----:B------:R-:W-:Y:S02]  /*c800*/  ISETP.NE.U32.AND P5, PT, R46, 0x65, PT ;  /* 0x000000652e00780c */ /* 0x000fe40003fa5070 */
[----:B------:R-:W-:Y:S02]  /*c810*/  SEL R68, R68, RZ, !P1 ;  /* 0x000000ff44447207 */ /* 0x000fe40004800000 */
[----:B------:R-:W-:Y:S02]  /*c820*/  ISETP.NE.AND.EX P5, PT, R47, RZ, PT, P5 ;  /* 0x000000ff2f00720c */ /* 0x000fe40003fa5350 */
[----:B------:R-:W-:Y:S01]  /*c830*/  ISETP.NE.AND P0, PT, R50, RZ, PT ;  /* 0x000000ff3200720c */ /* 0x000fe20003f05270 */
[----:B------:R-:W-:Y:S01]  /*c840*/  IMAD.IADD R68, R45, 0x1, R68 ;  /* 0x000000012d447824 */ /* 0x000fe200078e0244 */
[----:B------:R-:W-:-:S04]  /*c850*/  LOP3.LUT R50, R69, R58, R50, 0xfe, !PT ;  /* 0x0000003a45327212 */ /* 0x000fc800078efe32 */
[----:B------:R-:W-:-:S05]  /*c860*/  SEL R45, R68, RZ, !P0 ;  /* 0x000000ff442d7207 */ /* 0x000fca0004000000 */
[----:B------:R-:W-:-:S07]  /*c870*/  IMAD.IADD R52, R45, 0x1, R52 ;  /* 0x000000012d347824 */ /* 0x000fce00078e0234 */
[----:B------:R-:W-:Y:S05]  /*c880*/  WARPSYNC.COLLECTIVE R60, `(.L_x_882) ;  /* 0x000000003c087348 */ /* 0x000fea0003c00000 */
[----:B------:R-:W-:Y:S01]  /*c890*/  VOTE.ALL P5, P5 ;  /* 0x0000000000ff7806 */ /* 0x000fe200028a0000 */
[----:B------:R-:W-:-:S12]  /*c8a0*/  ENDCOLLECTIVE ;  /* 0x000000000000791b */ /* 0x000fd80003800000 */
.L_x_882:
[----:B------:R-:W-:Y:S05]  /*c8b0*/  BRA `(.L_x_883) ;  /* 0xffffff7800b07947 */ /* 0x000fea000383ffff */
.L_x_840:
[----:B------:R-:W-:Y:S01]  /*c8c0*/  BSSY B0, `(.L_x_884) ;  /* 0x0000006000007945 */ /* 0x000fe20003800000 */
[----:B------:R-:W-:Y:S01]  /*c8d0*/  PLOP3.LUT P5, PT, P5, PT, PT, 0x8, 0x80 ;  /* 0x000000000080781c */ /* 0x000fe20002fae170 */
[----:B------:R-:W-:-:S12]  /*c8e0*/  IMAD.MOV.U32 R60, RZ, RZ, -0x1 ;  /* 0xffffffffff3c7424 */ /* 0x000fd800078e00ff */
[----:B------:R-:W-:Y:S05]  /*c8f0*/  WARPSYNC.COLLECTIVE R60, `(.L_x_885) ;  /* 0x000000003c087348 */ /* 0x000fea0003c00000 */
[----:B------:R-:W-:Y:S01]  /*c900*/  VOTE.ANY P5, P5 ;  /* 0x0000000000ff7806 */ /* 0x000fe200028a0100 */
[----:B------:R-:W-:-:S12]  /*c910*/  ENDCOLLECTIVE ;  /* 0x000000000000791b */ /* 0x000fd80003800000 */
.L_x_885:
[----:B------:R-:W-:Y:S05]  /*c920*/  BSYNC B0 ;  /* 0x0000000000007941 */ /* 0x000fea0003800000 */
.L_x_884:
[----:B------:R-:W-:Y:S05]  /*c930*/  BRA `(.L_x_886) ;  /* 0xffffffd8007c7947 */ /* 0x000fea000383ffff */
.L_x_842:
[----:B------:R-:W-:Y:S01]  /*c940*/  BSSY B0, `(.L_x_887) ;  /* 0x0000006000007945 */ /* 0x000fe20003800000 */
[----:B------:R-:W-:Y:S01]  /*c950*/  PLOP3.LUT P5, PT, P5, PT, PT, 0x8, 0x80 ;  /* 0x000000000080781c */ /* 0x000fe20002fae170 */
[----:B------:R-:W-:-:S12]  /*c960*/  IMAD.MOV.U32 R60, RZ, RZ, -0x1 ;  /* 0xffffffffff3c7424 */ /* 0x000fd800078e00ff */
[----:B------:R-:W-:Y:S05]  /*c970*/  WARPSYNC.COLLECTIVE R60, `(.L_x_888) ;  /* 0x000000003c087348 */ /* 0x000fea0003c00000 */
[----:B------:R-:W-:Y:S01]  /*c980*/  VOTE.ANY R60, PT, P5 ;  /* 0x00000000003c7806 */ /* 0x000fe200028e0100 */
[----:B------:R-:W-:Y:S06]  /*c990*/  ENDCOLLECTIVE ;  /* 0x000000000000791b */ /* 0x000fec0003800000 */
.L_x_888:
[----:B------:R-:W-:Y:S05]  /*c9a0*/  BSYNC B0 ;  /* 0x0000000000007941 */ /* 0x000fea0003800000 */
.L_x_887:
[----:B------:R-:W0:Y:S01]  /*c9b0*/  S2R R37, SR_GEMASK ;  /* 0x0000000000257919 */ /* 0x000e220000003c00 */
[----:B------:R-:W-:Y:S02]  /*c9c0*/  IMAD.MOV.U32 R59, RZ, RZ, R24 ;  /* 0x000000ffff3b7224 */ /* 0x000fe400078e0018 */
[----:B------:R-:W-:Y:S02]  /*c9d0*/  IMAD.MOV.U32 R66, RZ, RZ, 0x1 ;  /* 0x00000001ff427424 */ /* 0x000fe400078e00ff */
[----:B------:R-:W-:Y:S01]  /*c9e0*/  IMAD.IADD R41, R41, 0x1, R58 ;  /* 0x0000000129297824 */ /* 0x000fe200078e023a */
        /* <DEDUP_REMOVED lines=8> */
.L_x_889:
[----:B------:R-:W-:Y:S02]  /*ca70*/  IMAD.MOV.U32 R59, RZ, RZ, R25 ;  /* 0x000000ffff3b7224 */ /* 0x000fe400078e0019 */
[----:B------:R-:W-:-:S07]  /*ca80*/  IMAD.MOV.U32 R30, RZ, RZ, R68 ;  /* 0x000000ffff1e7224 */ /* 0x000fce00078e0044 */
[----:B------:R-:W-:Y:S05]  /*ca90*/  WARPSYNC.COLLECTIVE R60, `(.L_x_890) ;  /* 0x000000003c087348 */ /* 0x000fea0003c00000 */
[----:B------:R0:W1:Y:S02]  /*caa0*/  SHFL.DOWN P5, R68, R59, R66, R67 ;  /* 0x080000423b447389 */ /* 0x00006400000a0043 */
[----:B01----:R-:W-:Y:S05]  /*cab0*/  ENDCOLLECTIVE ;  /* 0x000000000000791b */ /* 0x003fea0003800000 */
.L_x_890:
[----:B------:R-:W-:Y:S01]  /*cac0*/  IMAD.MOV.U32 R66, RZ, RZ, 0x2 ;  /* 0x00000002ff427424 */ /* 0x000fe200078e00ff */
[----:B------:R-:W-:-:S04]  /*cad0*/  ISETP.NE.AND P5, PT, R24, RZ, PT ;  /* 0x000000ff1800720c */ /* 0x000fc80003fa5270 */
[----:B------:R-:W-:Y:S02]  /*cae0*/  SEL R68, R68, RZ, !P5 ;  /* 0x000000ff44447207 */ /* 0x000fe40006800000 */
[----:B------:R-:W-:-:S04]  /*caf0*/  ISETP.GE.AND P5, PT, R44, R67, PT ;  /* 0x000000432c00720c */ /* 0x000fc80003fa6270 */
[----:B------:R-:W-:Y:S02]  /*cb00*/  SEL R39, R30, RZ, !P5 ;  /* 0x000000ff1e277207 */ /* 0x000fe40006800000 */
[----:B------:R-:W-:Y:S02]  /*cb10*/  SEL R43, R68, RZ, !P5 ;  /* 0x000000ff442b7207 */ /* 0x000fe40006800000 */
[----:B------:R-:W-:Y:S01]  /*cb20*/  LOP3.LUT P6, R30, R39, RZ, R24, 0xfa, !PT ;  /* 0x000000ff271e7212 */ /* 0x000fe200078cfa18 */
[----:B------:R-:W-:Y:S02]  /*cb30*/  VIADD R24, R44, 0x2 ;  /* 0x000000022c187836 */ /* 0x000fe40000000000 */
[----:B------:R-:W-:Y:S02]  /*cb40*/  IMAD.IADD R32, R25, 0x1, R43 ;  /* 0x0000000119207824 */ /* 0x000fe400078e022b */
[----:B------:R-:W-:-:S08]  /*cb50*/  IMAD.MOV.U32 R59, RZ, RZ, R30 ;  /* 0x000000ffff3b7224 */ /* 0x000fd000078e001e */
[----:B------:R-:W-:Y:S05]  /*cb60*/  WARPSYNC.COLLECTIVE R60, `(.L_x_891) ;  /* 0x000000003c087348 */ /* 0x000fea0003c00000 */
[----:B------:R0:W1:Y:S02]  /*cb70*/  SHFL.DOWN P5, R68, R59, R66, R67 ;  /* 0x080000423b447389 */ /* 0x00006400000a0043 */
[----:B01----:R-:W-:Y:S05]  /*cb80*/  ENDCOLLECTIVE ;  /* 0x000000000000791b */ /* 0x003fea0003800000 */
.L_x_891:
[----:B------:R-:W-:Y:S02]  /*cb90*/  IMAD.MOV.U32 R59, RZ, RZ, R32 ;  /* 0x000000ffff3b7224 */ /* 0x000fe400078e0020 */
[----:B------:R-:W-:-:S07]  /*cba0*/  IMAD.MOV.U32 R25, RZ, RZ, R68 ;  /* 0x000000ffff197224 */ /* 0x000fce00078e0044 */
[----:B------:R-:W-:Y:S05]  /*cbb0*/  WARPSYNC.COLLECTIVE R60, `(.L_x_892) ;  /* 0x000000003c087348 */ /* 0x000fea0003c00000 */
[----:B------:R0:W1:Y:S02]  /*cbc0*/  SHFL.DOWN P5, R68, R59, R66, R67 ;  /* 0x080000423b447389 */ /* 0x00006400000a0043 */
[----:B01----:R-:W-:Y:S05]  /*cbd0*/  ENDCOLLECTIVE ;  /* 0x000000000000791b */ /* 0x003fea0003800000 */
.L_x_892:
[----:B------:R-:W-:Y:S01]  /*cbe0*/  IMAD.MOV.U32 R66, RZ, RZ, 0x4 ;  /* 0x00000004ff427424 */ /* 0x000fe200078e00ff */
[----:B------:R-:W-:Y:S02]  /*cbf0*/  ISETP.GT.AND P5, PT, R24, R67, PT ;  /* 0x000000431800720c */ /* 0x000fe40003fa4270 */
[----:B------:R-:W-:Y:S02]  /*cc00*/  SEL R68, R68, RZ, !P6 ;  /* 0x000000ff44447207 */ /* 0x000fe40007000000 */
[----:B------:R-:W-:Y:S02]  /*cc10*/  SEL R25, R25, RZ, !P5 ;  /* 0x000000ff19197207 */ /* 0x000fe40006800000 */
[----:B------:R-:W-:Y:S02]  /*cc20*/  SEL R39, R68, RZ, !P5 ;  /* 0x000000ff44277207 */ /* 0x000fe40006800000 */
[----:B------:R-:W-:Y:S01]  /*cc30*/  LOP3.LUT P6, R24, R30, RZ, R25, 0xfa, !PT ;  /* 0x000000ff1e187212 */ /* 0x000fe200078cfa19 */
[----:B------:R-:W-:-:S02]  /*cc40*/  VIADD R30, R44, 0x4 ;  /* 0x000000042c1e7836 */ /* 0x000fc40000000000 */
[----:B------:R-:W-:Y:S02]  /*cc50*/  IMAD.IADD R40, R32, 0x1, R39 ;  /* 0x0000000120287824 */ /* 0x000fe400078e0227 */
[----:B------:R-:W-:-:S08]  /*cc60*/  IMAD.MOV.U32 R59, RZ, RZ, R24 ;  /* 0x000000ffff3b7224 */ /* 0x000fd000078e0018 */
[----:B------:R-:W-:Y:S05]  /*cc70*/  WARPSYNC.COLLECTIVE R60, `(.L_x_893) ;  /* 0x000000003c087348 */ /* 0x000fea0003c00000 */
[----:B------:R0:W1:Y:S02]  /*cc80*/  SHFL.DOWN P5, R68, R59, R66, R67 ;  /* 0x080000423b447389 */ /* 0x00006400000a0043 */
[----:B01----:R-:W-:Y:S05]  /*cc90*/  ENDCOLLECTIVE ;  /* 0x000000000000791b */ /* 0x003fea0003800000 */
.L_x_893:
[----:B------:R-:W-:Y:S02]  /*cca0*/  IMAD.MOV.U32 R59, RZ, RZ, R40 ;  /* 0x000000ffff3b7224 */ /* 0x000fe400078e0028 */
[----:B------:R-:W-:-:S07]  /*ccb0*/  IMAD.MOV.U32 R25, RZ, RZ, R68 ;  /* 0x000000ffff197224 */ /* 0x000fce00078e0044 */
[----:B------:R-:W-:Y:S05]  /*ccc0*/  WARPSYNC.COLLECTIVE R60, `(.L_x_894) ;  /* 0x000000003c087348 */ /* 0x000fea0003c00000 */
[----:B------:R0:W1:Y:S02]  /*ccd0*/  SHFL.DOWN P5, R68, R59, R66, R67 ;  /* 0x080000423b447389 */ /* 0x00006400000a0043 */
[----:B01----:R-:W-:Y:S05]  /*cce0*/  ENDCOLLECTIVE ;  /* 0x000000000000791b */ /* 0x003fea0003800000 */
.L_x_894:
        /* <DEDUP_REMOVED lines=8> */
[----:B------:R-:W-:Y:S01]  /*cd70*/  IMAD.MOV.U32 R59, RZ, RZ, R30 ;  /* 0x000000ffff3b7224 */ /* 0x000fe200078e001e */
[----:B------:R-:W0:Y:S07]  /*cd80*/  LDC.64 R38, c[0x0][0x3a0] ;  /* 0x0000e800ff267b82 */ /* 0x000e2e0000000a00 */
[----:B0-----:R-:W-:Y:S05]  /*cd90*/  WARPSYNC.COLLECTIVE R60, `(.L_x_895) ;  /* 0x000000003c087348 */ /* 0x001fea0003c00000 */
[----:B------:R1:W2:Y:S02]  /*cda0*/  SHFL.DOWN P5, R68, R59, R66, R67 ;  /* 0x080000423b447389 */ /* 0x0002a400000a0043 */
[----:B012---:R-:W-:Y:S05]  /*cdb0*/  ENDCOLLECTIVE ;  /* 0x000000000000791b */ /* 0x007fea0003800000 */
.L_x_895:
[----:B------:R-:W-:Y:S02]  /*cdc0*/  IMAD.MOV.U32 R59, RZ, RZ, R32 ;  /* 0x000000ffff3b7224 */ /* 0x000fe400078e0020 */
[----:B------:R-:W-:-:S07]  /*cdd0*/  IMAD.MOV.U32 R25, RZ, RZ, R68 ;  /* 0x000000ffff197224 */ /* 0x000fce00078e0044 */
[----:B------:R-:W-:Y:S05]  /*cde0*/  WARPSYNC.COLLECTIVE R60, `(.L_x_896) ;  /* 0x000000003c087348 */ /* 0x000fea0003c00000 */
[----:B------:R0:W1:Y:S02]  /*cdf0*/  SHFL.DOWN P5, R68, R59, R66, R67 ;  /* 0x080000423b447389 */ /* 0x00006400000a0043 */
[----:B01----:R-:W-:Y:S05]  /*ce00*/  ENDCOLLECTIVE ;  /* 0x000000000000791b */ /* 0x003fea0003800000 */
.L_x_896:
[----:B------:R-:W-:Y:S01]  /*ce10*/  IMAD.MOV.U32 R66, RZ, RZ, 0x10 ;  /* 0x00000010ff427424 */ /* 0x000fe200078e00ff */
[----:B------:R-:W-:Y:S02]  /*ce20*/  ISETP.GT.AND P5, PT, R24, R67, PT ;  /* 0x000000431800720c */ /* 0x000fe40003fa4270 */
[----:B------:R-:W-:Y:S02]  /*ce30*/  SEL R68, R68, RZ, !P6 ;  /* 0x000000ff44447207 */ /* 0x000fe40007000000 */
[----:B------:R-:W-:Y:S02]  /*ce40*/  SEL R25, R25, RZ, !P5 ;  /* 0x000000ff19197207 */ /* 0x000fe40006800000 */
[----:B------:R-:W-:Y:S02]  /*ce50*/  SEL R43, R68, RZ, !P5 ;  /* 0x000000ff442b7207 */ /* 0x000fe40006800000 */
[----:B------:R-:W-:Y:S02]  /*ce60*/  IADD3 R38, P5, PT, R38, 0x200, RZ ;  /* 0x0000020026267810 */ /* 0x000fe40007fbe0ff */
[----:B------:R-:W-:Y:S01]  /*ce70*/  LOP3.LUT P6, R24, R30, RZ, R25, 0xfa, !PT ;  /* 0x000000ff1e187212 */ /* 0x000fe200078cfa19 */
[----:B------:R-:W-:-:S02]  /*ce80*/  IMAD.IADD R40, R32, 0x1, R43 ;  /* 0x0000000120287824 */ /* 0x000fc400078e022b */
[----:B------:R-:W-:Y:S02]  /*ce90*/  IMAD.X R39, RZ, RZ, R39, P5 ;  /* 0x000000ffff277224 */ /* 0x000fe400028e0627 */
[----:B------:R-:W-:Y:S02]  /*cea0*/  IMAD.MOV.U32 R59, RZ, RZ, R24 ;  /* 0x000000ffff3b7224 */ /* 0x000fe400078e0018 */
[----:B------:R-:W-:-:S07]  /*ceb0*/  VIADD R30, R44, 0x10 ;  /* 0x000000102c1e7836 */ /* 0x000fce0000000000 */
[----:B------:R-:W-:Y:S05]  /*cec0*/  WARPSYNC.COLLECTIVE R60, `(.L_x_897) ;  /* 0x000000003c087348 */ /* 0x000fea0003c00000 */
[----:B------:R0:W1:Y:S02]  /*ced0*/  SHFL.DOWN P5, R68, R59, R66, R67 ;  /* 0x080000423b447389 */ /* 0x00006400000a0043 */
[----:B01----:R-:W-:Y:S05]  /*cee0*/  ENDCOLLECTIVE ;  /* 0x000000000000791b */ /* 0x003fea0003800000 */
.L_x_897:
[----:B------:R-:W-:Y:S02]  /*cef0*/  IMAD.MOV.U32 R59, RZ, RZ, R40 ;  /* 0x000000ffff3b7224 */ /* 0x000fe400078e0028 */
[----:B------:R-:W-:-:S07]  /*cf00*/  IMAD.MOV.U32 R25, RZ, RZ, R68 ;  /* 0x000000ffff197224 */ /* 0x000fce00078e0044 */
[----:B------:R-:W-:Y:S05]  /*cf10*/  WARPSYNC.COLLECTIVE R60, `(.L_x_898) ;  /* 0x000000003c087348 */ /* 0x000fea0003c00000 */
[----:B------:R0:W1:Y:S02]  /*cf20*/  SHFL.DOWN P5, R68, R59, R66, R67 ;  /* 0x080000423b447389 */ /* 0x00006400000a0043 */
[----:B01----:R-:W-:Y:S05]  /*cf30*/  ENDCOLLECTIVE ;  /* 0x000000000000791b */ /* 0x003fea0003800000 */
.L_x_898:
[----:B------:R-:W-:Y:S02]  /*cf40*/  SEL R68, R68, RZ, !P6 ;  /* 0x000000ff44447207 */ /* 0x000fe40007000000 */
[----:B------:R-:W-:-:S04]  /*cf50*/  ISETP.GT.AND P5, PT, R30, R67, PT ;  /* 0x000000431e00720c */ /* 0x000fc80003fa4270 */
[----:B------:R-:W-:Y:S02]  /*cf60*/  SEL R25, R25, RZ, !P5 ;  /* 0x000000ff19197207 */ /* 0x000fe40006800000 */
[----:B------:R-:W-:Y:S02]  /*cf70*/  SEL R43, R68, RZ, !P5 ;  /* 0x000000ff442b7207 */ /* 0x000fe40006800000 */
[----:B------:R-:W-:Y:S02]  /*cf80*/  ISETP.NE.U32.AND P5, PT, R26, 0x65, PT ;  /* 0x000000651a00780c */ /* 0x000fe40003fa5070 */
[----:B------:R-:W-:Y:S01]  /*cf90*/  LOP3.LUT R30, R25, R24, RZ, 0xfc, !PT ;  /* 0x00000018191e7212 */ /* 0x000fe200078efcff */
[----:B------:R-:W-:Y:S01]  /*cfa0*/  IMAD.IADD R32, R40, 0x1, R43 ;  /* 0x0000000128207824 */ /* 0x000fe200078e022b */
[----:B------:R-:W-:-:S13]  /*cfb0*/  ISETP.NE.AND.EX P5, PT, R27, RZ, PT, P5 ;  /* 0x000000ff1b00720c */ /* 0x000fda0003fa5350 */
[----:B------:R-:W-:Y:S05]  /*cfc0*/  WARPSYNC.COLLECTIVE R60, `(.L_x_899) ;  /* 0x000000003c087348 */ /* 0x000fea0003c00000 */
[----:B------:R-:W-:Y:S01]  /*cfd0*/  VOTE.ALL P5, P5 ;  /* 0x0000000000ff7806 */ /* 0x000fe200028a0000 */
[----:B------:R-:W-:-:S12]  /*cfe0*/  ENDCOLLECTIVE ;  /* 0x000000000000791b */ /* 0x000fd80003800000 */
.L_x_899:
[----:B------:R-:W-:Y:S05]  /*cff0*/  BRA `(.L_x_900) ;  /* 0xffffffd400cc7947 */ /* 0x000fea000383ffff */
.L_x_844:
[----:B------:R-:W-:Y:S01]  /*d000*/  BSSY B0, `(.L_x_901) ;  /* 0x0000006000007945 */ /* 0x000fe20003800000 */
[----:B------:R-:W-:Y:S01]  /*d010*/  PLOP3.LUT P5, PT, P5, PT, PT, 0x8, 0x80 ;  /* 0x000000000080781c */ /* 0x000fe20002fae170 */
[----:B------:R-:W-:-:S12]  /*d020*/  IMAD.MOV.U32 R60, RZ, RZ, -0x1 ;  /* 0xffffffffff3c7424 */ /* 0x000fd800078e00ff */
[----:B------:R-:W-:Y:S05]  /*d030*/  WARPSYNC.COLLECTIVE R60, `(.L_x_902) ;  /* 0x000000003c087348 */ /* 0x000fea0003c00000 */
[----:B------:R-:W-:Y:S01]  /*d040*/  VOTE.ANY P5, P5 ;  /* 0x0000000000ff7806 */ /* 0x000fe200028a0100 */
[----:B------:R-:W-:-:S12]  /*d050*/  ENDCOLLECTIVE ;  /* 0x000000000000791b */ /* 0x000fd80003800000 */
.L_x_902:
[----:B------:R-:W-:Y:S05]  /*d060*/  BSYNC B0 ;  /* 0x0000000000007941 */ /* 0x000fea0003800000 */
.L_x_901:
[----:B------:R-:W-:Y:S05]  /*d070*/  BRA `(.L_x_903) ;  /* 0xffffffd800347947 */ /* 0x000fea000383ffff */
.L_x_846:
[----:B------:R-:W-:Y:S01]  /*d080*/  BSSY B0, `(.L_x_904) ;  /* 0x0000006000007945 */ /* 0x000fe20003800000 */
[----:B------:R-:W-:Y:S01]  /*d090*/  PLOP3.LUT P5, PT, P5, PT, PT, 0x8, 0x80 ;  /* 0x000000000080781c */ /* 0x000fe20002fae170 */
[----:B------:R-:W-:-:S12]  /*d0a0*/  IMAD.MOV.U32 R60, RZ, RZ, -0x1 ;  /* 0xffffffffff3c7424 */ /* 0x000fd800078e00ff */
[----:B------:R-:W-:Y:S05]  /*d0b0*/  WARPSYNC.COLLECTIVE R60, `(.L_x_905) ;  /* 0x000000003c087348 */ /* 0x000fea0003c00000 */
[----:B------:R-:W-:Y:S01]  /*d0c0*/  VOTE.ANY R60, PT, P5 ;  /* 0x00000000003c7806 */ /* 0x000fe200028e0100 */
[----:B------:R-:W-:Y:S06]  /*d0d0*/  ENDCOLLECTIVE ;  /* 0x000000000000791b */ /* 0x000fec0003800000 */
.L_x_905:
[----:B------:R-:W-:Y:S05]  /*d0e0*/  BSYNC B0 ;  /* 0x0000000000007941 */ /* 0x000fea0003800000 */
.L_x_904:
[----:B------:R-:W-:Y:S01]  /*d0f0*/  LOP3.LUT R60, R60, 0x80000000, R37, 0xec, !PT ;  /* 0x800000003c3c7812 */ /* 0x000fe200078eec25 */
[----:B------:R-:W-:Y:S02]  /*d100*/  IMAD.MOV.U32 R59, RZ, RZ, R24 ;  /* 0x000000ffff3b7224 */ /* 0x000fe400078e0018 */
        /* <DEDUP_REMOVED lines=9> */
.L_x_906:
[----:B------:R-:W-:Y:S02]  /*d1a0*/  IMAD.MOV.U32 R59, RZ, RZ, R25 ;  /* 0x000000ffff3b7224 */ /* 0x000fe400078e0019 */
[----:B------:R-:W-:-:S07]  /*d1b0*/  IMAD.MOV.U32 R42, RZ, RZ, R68 ;  /* 0x000000ffff2a7224 */ /* 0x000fce00078e0044 */
[----:B------:R-:W-:Y:S05]  /*d1c0*/  WARPSYNC.COLLECTIVE R60, `(.L_x_907) ;  /* 0x000000003c087348 */ /* 0x000fea0003c00000 */
[----:B------:R0:W1:Y:S02]  /*d1d0*/  SHFL.DOWN P5, R68, R59, R66, R67 ;  /* 0x080000423b447389 */ /* 0x00006400000a0043 */
[----:B01----:R-:W-:Y:S05]  /*d1e0*/  ENDCOLLECTIVE ;  /* 0x000000000000791b */ /* 0x003fea0003800000 */
.L_x_907:
        /* <DEDUP_REMOVED lines=13> */
.L_x_908:
[----:B------:R-:W-:Y:S02]  /*d2c0*/  IMAD.MOV.U32 R59, RZ, RZ, R46 ;  /* 0x000000ffff3b7224 */ /* 0x000fe400078e002e */
[----:B------:R-:W-:-:S07]  /*d2d0*/  IMAD.MOV.U32 R25, RZ, RZ, R68 ;  /* 0x000000ffff197224 */ /* 0x000fce00078e0044 */
[----:B------:R-:W-:Y:S05]  /*d2e0*/  WARPSYNC.COLLECTIVE R60, `(.L_x_909) ;  /* 0x000000003c087348 */ /* 0x000fea0003c00000 */
[----:B------:R0:W1:Y:S02]  /*d2f0*/  SHFL.DOWN P5, R68, R59, R66, R67 ;  /* 0x080000423b447389 */ /* 0x00006400000a0043 */
[----:B01----:R-:W-:Y:S05]  /*d300*/  ENDCOLLECTIVE ;  /* 0x000000000000791b */ /* 0x003fea0003800000 */
.L_x_909:
        /* <DEDUP_REMOVED lines=12> */
.L_x_910:
[----:B------:R-:W-:Y:S02]  /*d3d0*/  IMAD.MOV.U32 R59, RZ, RZ, R48 ;  /* 0x000000ffff3b7224 */ /* 0x000fe400078e0030 */
[----:B------:R-:W-:-:S07]  /*d3e0*/  IMAD.MOV.U32 R25, RZ, RZ, R68 ;  /* 0x000000ffff197224 */ /* 0x000fce00078e0044 */
[----:B------:R-:W-:Y:S05]  /*d3f0*/  WARPSYNC.COLLECTIVE R60, `(.L_x_911) ;  /* 0x000000003c087348 */ /* 0x000fea0003c00000 */
[----:B------:R0:W1:Y:S02]  /*d400*/  SHFL.DOWN P5, R68, R59, R66, R67 ;  /* 0x080000423b447389 */ /* 0x00006400000a0043 */
[----:B01----:R-:W-:Y:S05]  /*d410*/  ENDCOLLECTIVE ;  /* 0x000000000000791b */ /* 0x003fea0003800000 */
.L_x_911:
        /* <DEDUP_REMOVED lines=12> */
.L_x_912:
[----:B------:R-:W-:Y:S02]  /*d4e0*/  IMAD.MOV.U32 R59, RZ, RZ, R46 ;  /* 0x000000ffff3b7224 */ /* 0x000fe400078e002e */
[----:B------:R-:W-:-:S07]  /*d4f0*/  IMAD.MOV.U32 R25, RZ, RZ, R68 ;  /* 0x000000ffff197224 */ /* 0x000fce00078e0044 */
[----:B------:R-:W-:Y:S05]  /*d500*/  WARPSYNC.COLLECTIVE R60, `(.L_x_913) ;  /* 0x000000003c087348 */ /* 0x000fea0003c00000 */
[----:B------:R0:W1:Y:S02]  /*d510*/  SHFL.DOWN P5, R68, R59, R66, R67 ;  /* 0x080000423b447389 */ /* 0x00006400000a0043 */
[----:B01----:R-:W-:Y:S05]  /*d520*/  ENDCOLLECTIVE ;  /* 0x000000000000791b */ /* 0x003fea0003800000 */
.L_x_913:
        /* <DEDUP_REMOVED lines=12> */
.L_x_914:
[----:B------:R-:W-:Y:S02]  /*d5f0*/  IMAD.MOV.U32 R59, RZ, RZ, R24 ;  /* 0x000000ffff3b7224 */ /* 0x000fe400078e0018 */
[----:B------:R-:W-:-:S07]  /*d600*/  IMAD.MOV.U32 R43, RZ, RZ, R68 ;  /* 0x000000ffff2b7224 */ /* 0x000fce00078e0044 */
[----:B------:R-:W-:Y:S05]  /*d610*/  WARPSYNC.COLLECTIVE R60, `(.L_x_915) ;  /* 0x000000003c087348 */ /* 0x000fea0003c00000 */
[----:B------:R0:W1:Y:S02]  /*d620*/  SHFL.DOWN P5, R68, R59, R66, R67 ;  /* 0x080000423b447389 */ /* 0x00006400000a0043 */
[----:B01----:R-:W-:Y:S05]  /*d630*/  ENDCOLLECTIVE ;  /* 0x000000000000791b */ /* 0x003fea0003800000 */
.L_x_915:
[----:B------:R-:W-:Y:S02]  /*d640*/  SEL R68, R68, RZ, !P6 ;  /* 0x000000ff44447207 */ /* 0x000fe40007000000 */
[----:B------:R-:W-:-:S04]  /*d650*/  ISETP.GT.AND P5, PT, R42, R67, PT ;  /* 0x000000432a00720c */ /* 0x000fc80003fa4270 */
[----:B------:R-:W-:Y:S02]  /*d660*/  SEL R51, R68, RZ, !P5 ;  /* 0x000000ff44337207 */ /* 0x000fe40006800000 */
[----:B------:R-:W-:Y:S02]  /*d670*/  SEL R43, R43, RZ, !P5 ;  /* 0x000000ff2b2b7207 */ /* 0x000fe40006800000 */
[----:B------:R-:W-:Y:S01]  /*d680*/  ISETP.NE.AND P5, PT, R30, RZ, PT ;  /* 0x000000ff1e00720c */ /* 0x000fe20003fa5270 */
[----:B------:R-:W-:Y:S01]  /*d690*/  IMAD.IADD R51, R24, 0x1, R51 ;  /* 0x0000000118337824 */ /* 0x000fe200078e0233 */
[----:B------:R-:W-:-:S04]  /*d6a0*/  LOP3.LUT R30, R25, R43, R30, 0xfe, !PT ;  /* 0x0000002b191e7212 */ /* 0x000fc800078efe1e */
[----:B------:R-:W-:Y:S02]  /*d6b0*/  SEL R51, R51, RZ, !P5 ;  /* 0x000000ff33337207 */ /* 0x000fe40006800000 */
[----:B------:R-:W-:-:S03]  /*d6c0*/  ISETP.NE.U32.AND P5, PT, R26, 0x65, PT ;  /* 0x000000651a00780c */ /* 0x000fc60003fa5070 */
[----:B------:R-:W-:Y:S01]  /*d6d0*/  IMAD.IADD R32, R51, 0x1, R32 ;  /* 0x0000000133207824 */ /* 0x000fe200078e0220 */
[----:B------:R-:W-:-:S13]  /*d6e0*/  ISETP.NE.AND.EX P5, PT, R27, RZ, PT, P5 ;  /* 0x000000ff1b00720c */ /* 0x000fda0003fa5350 */
[----:B------:R-:W-:Y:S05]  /*d6f0*/  WARPSYNC.COLLECTIVE R60, `(.L_x_916) ;  /* 0x000000003c087348 */ /* 0x000fea0003c00000 */
[----:B------:R-:W-:Y:S01]  /*d700*/  VOTE.ALL P5, P5 ;  /* 0x0000000000ff7806 */ /* 0x000fe200028a0000 */
[----:B------:R-:W-:-:S12]  /*d710*/  ENDCOLLECTIVE ;  /* 0x000000000000791b */ /* 0x000fd80003800000 */
.L_x_916:
[----:B------:R-:W-:Y:S05]  /*d720*/  BRA `(.L_x_917) ;  /* 0xffffffd400847947 */ /* 0x000fea000383ffff */
.L_x_918:
        /* <DEDUP_REMOVED lines=13> */
.L_x_1073:


//--------------------- .text._ZN3cub18CUB_300001_SM_10006detail11scan_by_key25DeviceScanByKeyInitKernelINS0_24ReduceByKeyScanTileStateIjiLb1EEEN6thrust24THRUST_300001_SM_1000_NS18transform_iteratorI6RowKeyNS7_17counting_iteratorIiNS7_11use_defaultESB_SB_EESB_SB_EEmEEvT_T0_PN4cuda3std3__415iterator_traitsISF_vE10value_typeET1_i --------------------------
	.section	.text._ZN3cub18CUB_300001_SM_10006detail11scan_by_key25DeviceScanByKeyInitKernelINS0_24ReduceByKeyScanTileStateIjiLb1EEEN6thrust24THRUST_300001_SM_1000_NS18transform_iteratorI6RowKeyNS7_17counting_iteratorIiNS7_11use_defaultESB_SB_EESB_SB_EEmEEvT_T0_PN4cuda3std3__415iterator_traitsISF_vE10value_typeET1_i,"ax",@progbits
	.align	128
        .global         _ZN3cub18CUB_300001_SM_10006detail11scan_by_key25DeviceScanByKeyInitKernelINS0_24ReduceByKeyScanTileStateIjiLb1EEEN6thrust24THRUST_300001_SM_1000_NS18transform_iteratorI6RowKeyNS7_17counting_iteratorIiNS7_11use_defaultESB_SB_EESB_SB_EEmEEvT_T0_PN4cuda3std3__415iterator_traitsISF_vE10value_typeET1_i
        .type           _ZN3cub18CUB_300001_SM_10006detail11scan_by_key25DeviceScanByKeyInitKernelINS0_24ReduceByKeyScanTileStateIjiLb1EEEN6thrust24THRUST_300001_SM_1000_NS18transform_iteratorI6RowKeyNS7_17counting_iteratorIiNS7_11use_defaultESB_SB_EESB_SB_EEmEEvT_T0_PN4cuda3std3__415iterator_traitsISF_vE10value_typeET1_i,@function
        .size           _ZN3cub18CUB_300001_SM_10006detail11scan_by_key25DeviceScanByKeyInitKernelINS0_24ReduceByKeyScanTileStateIjiLb1EEEN6thrust24THRUST_300001_SM_1000_NS18transform_iteratorI6RowKeyNS7_17counting_iteratorIiNS7_11use_defaultESB_SB_EESB_SB_EEmEEvT_T0_PN4cuda3std3__415iterator_traitsISF_vE10value_typeET1_i,(.L_x_1074 - _ZN3cub18CUB_300001_SM_10006detail11scan_by_key25DeviceScanByKeyInitKernelINS0_24ReduceByKeyScanTileStateIjiLb1EEEN6thrust24THRUST_300001_SM_1000_NS18transform_iteratorI6RowKeyNS7_17counting_iteratorIiNS7_11use_defaultESB_SB_EESB_SB_EEmEEvT_T0_PN4cuda3std3__415iterator_traitsISF_vE10value_typeET1_i)
        .other          _ZN3cub18CUB_300001_SM_10006detail11scan_by_key25DeviceScanByKeyInitKernelINS0_24ReduceByKeyScanTileStateIjiLb1EEEN6thrust24THRUST_300001_SM_1000_NS18transform_iteratorI6RowKeyNS7_17counting_iteratorIiNS7_11use_defaultESB_SB_EESB_SB_EEmEEvT_T0_PN4cuda3std3__415iterator_traitsISF_vE10value_typeET1_i,@"STO_CUDA_ENTRY STV_DEFAULT"
_ZN3cub18CUB_300001_SM_10006detail11scan_by_key25DeviceScanByKeyInitKernelINS0_24ReduceByKeyScanTileStateIjiLb1EEEN6thrust24THRUST_300001_SM_1000_NS18transform_iteratorI6RowKeyNS7_17counting_iteratorIiNS7_11use_defaultESB_SB_EESB_SB_EEmEEvT_T0_PN4cuda3std3__415iterator_traitsISF_vE10value_typeET1_i:
.text._ZN3cub18CUB_300001_SM_10006detail11scan_by_key25DeviceScanByKeyInitKernelINS0_24ReduceByKeyScanTileStateIjiLb1EEEN6thrust24THRUST_300001_SM_1000_NS18transform_iteratorI6RowKeyNS7_17counting_iteratorIiNS7_11use_defaultESB_SB_EESB_SB_EEmEEvT_T0_PN4cuda3std3__415iterator_traitsISF_vE10value_typeET1_i:
[----:B------:R-:W-:Y:S01]  /*0000*/  LDC R1, c[0x0][0x37c] ;  /* 0x0000df00ff017b82 */ /* 0x000fe20000000800 */
[----:B------:R-:W0:Y:S07]  /*0010*/  S2R R0, SR_TID.X ;  /* 0x0000000000007919 */ /* 0x000e2e0000002100 */
[----:B------:R-:W1:Y:S01]  /*0020*/  S2UR UR4, SR_CTAID.X ;  /* 0x00000000000479c3 */ /* 0x000e620000002500 */
[----:B------:R-:W2:Y:S01]  /*0030*/  LDCU UR6, c[0x0][0x3a0] ;  /* 0x00007400ff0677ac */ /* 0x000ea20008000800 */
[----:B------:R-:W-:-:S06]  /*0040*/  CS2R R8, SRZ ;  /* 0x0000000000087805 */ /* 0x000fcc000001ff00 */
        /* <DEDUP_REMOVED lines=14> */
[----:B0-----:R0:W-:Y:S04]  /*0130*/  @!P1 STG.E.128 desc[UR4][R2.64+0x200], R8 ;  /* 0x0002000802009986 */ /* 0x0011e8000c101d04 */
[----:B------:R0:W-:Y:S01]  /*0140*/  @!P0 STG.E.128 desc[UR4][R6.64], RZ ;  /* 0x000000ff06008986 */ /* 0x0001e2000c101d04 */
[----:B------:R-:W-:Y:S05]  /*0150*/  @P2 EXIT ;  /* 0x000000000000294d */ /* 0x000fea0003800000 */
[----:B0-----:R-:W0:Y:S01]  /*0160*/  LDC.64 R2, c[0x0][0x388] ;  /* 0x0000e200ff027b82 */ /* 0x001e220000000a00 */
[----:B------:R-:W1:Y:S01]  /*0170*/  LDCU UR6, c[0x0][0x398] ;  /* 0x00007300ff0677ac */ /* 0x000e620008000800 */
[----:B0-----:R-:W-:Y:S01]  /*0180*/  IABS R9, R3 ;  /* 0x0000000300097213 */ /* 0x001fe20000000000 */
[----:B-1----:R-:W-:-:S03]  /*0190*/  IMAD R2, R5, UR6, R2 ;  /* 0x0000000605027c24 */ /* 0x002fc6000f8e0202 */
[----:B------:R-:W0:Y:S01]  /*01a0*/  I2F.RP R0, R9 ;  /* 0x0000000900007306 */ /* 0x000e220000209400 */
[----:B------:R-:W-:-:S07]  /*01b0*/  VIADD R2, R2, 0xffffffff ;  /* 0xffffffff02027836 */ /* 0x000fce0000000000 */
[----:B0-----:R-:W0:Y:S02]  /*01c0*/  MUFU.RCP R0, R0 ;  /* 0x0000000000007308 */ /* 0x001e240000001000 */
[----:B0-----:R-:W-:-:S06]  /*01d0*/  IADD3 R6, PT, PT, R0, 0xffffffe, RZ ;  /* 0x0ffffffe00067810 */ /* 0x001fcc0007ffe0ff */
[----:B------:R0:W1:Y:S02]  /*01e0*/  F2I.FTZ.U32.TRUNC.NTZ R7, R6 ;  /* 0x0000000600077305 */ /* 0x000064000021f000 */
[----:B0-----:R-:W-:Y:S02]  /*01f0*/  HFMA2 R6, -RZ, RZ, 0, 0 ;  /* 0x00000000ff067431 */ /* 0x001fe400000001ff */
[----:B-1----:R-:W-:-:S04]  /*0200*/  IMAD.MOV R4, RZ, RZ, -R7 ;  /* 0x000000ffff047224 */ /* 0x002fc800078e0a07 */
[----:B------:R-:W-:Y:S01]  /*0210*/  IMAD R11, R4, R9, RZ ;  /* 0x00000009040b7224 */ /* 0x000fe200078e02ff */
[----:B------:R-:W-:Y:S02]  /*0220*/  IABS R4, R2 ;  /* 0x0000000200047213 */ /* 0x000fe40000000000 */
[----:B------:R-:W-:Y:S01]  /*0230*/  LOP3.LUT R2, R2, R3, RZ, 0x3c, !PT ;  /* 0x0000000302027212 */ /* 0x000fe200078e3cff */
[----:B------:R-:W-:-:S03]  /*0240*/  IMAD.HI.U32 R7, R7, R11, R6 ;  /* 0x0000000b07077227 */ /* 0x000fc600078e0006 */
[----:B------:R-:W-:-:S03]  /*0250*/  ISETP.GE.AND P1, PT, R2, RZ, PT ;  /* 0x000000ff0200720c */ /* 0x000fc60003f26270 */
[----:B------:R-:W-:-:S04]  /*0260*/  IMAD.HI.U32 R0, R7, R4, RZ ;  /* 0x0000000407007227 */ /* 0x000fc800078e00ff */
[----:B------:R-:W-:-:S04]  /*0270*/  IMAD.MOV R6, RZ, RZ, -R0 ;  /* 0x000000ffff067224 */ /* 0x000fc800078e0a00 */
        /* <DEDUP_REMOVED lines=13> */
.L_x_919:
        /* <DEDUP_REMOVED lines=11> */
.L_x_1074:


//--------------------- .text._ZN3cub18CUB_300001_SM_10006detail11scan_by_key21DeviceScanByKeyKernelINS2_10policy_hubIN6thrust24THRUST_300001_SM_1000_NS18transform_iteratorI6RowKeyNS6_17counting_iteratorIiNS6_11use_defaultESA_SA_EESA_SA_EEjjN4cuda3std3__44plusIvEEE10Policy1000ESC_PjSK_NS0_24ReduceByKeyScanTileStateIjiLb1EEENSF_8equal_toIvEESH_NS0_8NullTypeEjjiEEvT0_PT9_T1_T2_T3_iT4_T5_T6_T7_ --------------------------
	.section	.text._ZN3cub18CUB_300001_SM_10006detail11scan_by_key21DeviceScanByKeyKernelINS2_10policy_hubIN6thrust24THRUST_300001_SM_1000_NS18transform_iteratorI6RowKeyNS6_17counting_iteratorIiNS6_11use_defaultESA_SA_EESA_SA_EEjjN4cuda3std3__44plusIvEEE10Policy1000ESC_PjSK_NS0_24ReduceByKeyScanTileStateIjiLb1EEENSF_8equal_toIvEESH_NS0_8NullTypeEjjiEEvT0_PT9_T1_T2_T3_iT4_T5_T6_T7_,"ax",@progbits
	.align	128
        .global         _ZN3cub18CUB_300001_SM_10006detail11scan_by_key21DeviceScanByKeyKernelINS2_10policy_hubIN6thrust24THRUST_300001_SM_1000_NS18transform_iteratorI6RowKeyNS6_17counting_iteratorIiNS6_11use_defaultESA_SA_EESA_SA_EEjjN4cuda3std3__44plusIvEEE10Policy1000ESC_PjSK_NS0_24ReduceByKeyScanTileStateIjiLb1EEENSF_8equal_toIvEESH_NS0_8NullTypeEjjiEEvT0_PT9_T1_T2_T3_iT4_T5_T6_T7_
        .type           _ZN3cub18CUB_300001_SM_10006detail11scan_by_key21DeviceScanByKeyKernelINS2_10policy_hubIN6thrust24THRUST_300001_SM_1000_NS18transform_iteratorI6RowKeyNS6_17counting_iteratorIiNS6_11use_defaultESA_SA_EESA_SA_EEjjN4cuda3std3__44plusIvEEE10Policy1000ESC_PjSK_NS0_24ReduceByKeyScanTileStateIjiLb1EEENSF_8equal_toIvEESH_NS0_8NullTypeEjjiEEvT0_PT9_T1_T2_T3_iT4_T5_T6_T7_,@function
        .size           _ZN3cub18CUB_300001_SM_10006detail11scan_by_key21DeviceScanByKeyKernelINS2_10policy_hubIN6thrust24THRUST_300001_SM_1000_NS18transform_iteratorI6RowKeyNS6_17counting_iteratorIiNS6_11use_defaultESA_SA_EESA_SA_EEjjN4cuda3std3__44plusIvEEE10Policy1000ESC_PjSK_NS0_24ReduceByKeyScanTileStateIjiLb1EEENSF_8equal_toIvEESH_NS0_8NullTypeEjjiEEvT0_PT9_T1_T2_T3_iT4_T5_T6_T7_,(.L_x_1075 - _ZN3cub18CUB_300001_SM_10006detail11scan_by_key21DeviceScanByKeyKernelINS2_10policy_hubIN6thrust24THRUST_300001_SM_1000_NS18transform_iteratorI6RowKeyNS6_17counting_iteratorIiNS6_11use_defaultESA_SA_EESA_SA_EEjjN4cuda3std3__44plusIvEEE10Policy1000ESC_PjSK_NS0_24ReduceByKeyScanTileStateIjiLb1EEENSF_8equal_toIvEESH_NS0_8NullTypeEjjiEEvT0_PT9_T1_T2_T3_iT4_T5_T6_T7_)
        .other          _ZN3cub18CUB_300001_SM_10006detail11scan_by_key21DeviceScanByKeyKernelINS2_10policy_hubIN6thrust24THRUST_300001_SM_1000_NS18transform_iteratorI6RowKeyNS6_17counting_iteratorIiNS6_11use_defaultESA_SA_EESA_SA_EEjjN4cuda3std3__44plusIvEEE10Policy1000ESC_PjSK_NS0_24ReduceByKeyScanTileStateIjiLb1EEENSF_8equal_toIvEESH_NS0_8NullTypeEjjiEEvT0_PT9_T1_T2_T3_iT4_T5_T6_T7_,@"STO_CUDA_ENTRY STV_DEFAULT"
_ZN3cub18CUB_300001_SM_10006detail11scan_by_key21DeviceScanByKeyKernelINS2_10policy_hubIN6thrust24THRUST_300001_SM_1000_NS18transform_iteratorI6RowKeyNS6_17counting_iteratorIiNS6_11use_defaultESA_SA_EESA_SA_EEjjN4cuda3std3__44plusIvEEE10Policy1000ESC_PjSK_NS0_24ReduceByKeyScanTileStateIjiLb1EEENSF_8equal_toIvEESH_NS0_8NullTypeEjjiEEvT0_PT9_T1_T2_T3_iT4_T5_T6_T7_:
.text._ZN3cub18CUB_300001_SM_10006detail11scan_by_key21DeviceScanByKeyKernelINS2_10policy_hubIN6thrust24THRUST_300001_SM_1000_NS18transform_iteratorI6RowKeyNS6_17counting_iteratorIiNS6_11use_defaultESA_SA_EESA_SA_EEjjN4cuda3std3__44plusIvEEE10Policy1000ESC_PjSK_NS0_24ReduceByKeyScanTileStateIjiLb1EEENSF_8equal_toIvEESH_NS0_8NullTypeEjjiEEvT0_PT9_T1_T2_T3_iT4_T5_T6_T7_:
        /* <DEDUP_REMOVED lines=10> */
[----:B------:R-:W2:Y:S01]  /*00a0*/  LDCU.64 UR4, c[0x0][0x390] ;  /* 0x00007200ff0477ac */ /* 0x000ea20008000a00 */
[----:B0-----:R-:W-:-:S04]  /*00b0*/  IABS R19, R5 ;  /* 0x0000000500137213 */ /* 0x001fc80000000000 */
[----:B------:R-:W0:Y:S01]  /*00c0*/  I2F.RP R6, R19 ;  /* 0x0000001300067306 */ /* 0x000e220000209400 */
[C---:B-1----:R-:W-:Y:S02]  /*00d0*/  LOP3.LUT R2, R59.reuse, 0x3e0, RZ, 0xc0, !PT ;  /* 0x000003e03b027812 */ /* 0x042fe400078ec0ff */
[----:B------:R-:W-:-:S03]  /*00e0*/  LOP3.LUT R0, R59, 0x1f, RZ, 0xc0, !PT ;  /* 0x0000001f3b007812 */ /* 0x000fc600078ec0ff */
[----:B------:R-:W-:Y:S01]  /*00f0*/  IMAD R7, R2, 0x14, RZ ;  /* 0x0000001402077824 */ /* 0x000fe200078e02ff */
[----:B------:R-:W-:Y:S01]  /*0100*/  LOP3.LUT R50, R0, R25, RZ, 0xfc, !PT ;  /* 0x0000001900327212 */ /* 0x000fe200078efcff */
[----:B0-----:R-:W0:Y:S03]  /*0110*/  MUFU.RCP R6, R6 ;  /* 0x0000000600067308 */ /* 0x001e260000001000 */
[----:B------:R-:W-:Y:S02]  /*0120*/  IADD3 R50, PT, PT, R50, R4, R7 ;  /* 0x0000000432327210 */ /* 0x000fe40007ffe007 */
[----:B------:R-:W-:Y:S02]  /*0130*/  LOP3.LUT R0, R7, R0, RZ, 0xfc, !PT ;  /* 0x0000000007007212 */ /* 0x000fe400078efcff */
[----:B------:R-:W-:Y:S01]  /*0140*/  IABS R24, R50 ;  /* 0x0000003200187213 */ /* 0x000fe20000000000 */
[C---:B------:R-:W-:Y:S01]  /*0150*/  VIADD R48, R50.reuse, 0x20 ;  /* 0x0000002032307836 */ /* 0x040fe20000000000 */
[----:B------:R-:W-:Y:S01]  /*0160*/  IADD3 R25, P1, PT, R25, R0, RZ ;  /* 0x0000000019197210 */ /* 0x000fe20007f3e0ff */
[----:B------:R-:W-:-:S02]  /*0170*/  VIADD R52, R50, 0x40 ;  /* 0x0000004032347836 */ /* 0x000fc40000000000 */
[C---:B------:R-:W-:Y:S01]  /*0180*/  VIADD R28, R50.reuse, 0x120 ;  /* 0x00000120321c7836 */ /* 0x040fe20000000000 */
[----:B------:R-:W-:Y:S01]  /*0190*/  IABS R0, R48 ;  /* 0x0000003000007213 */ /* 0x000fe20000000000 */
        /* <DEDUP_REMOVED lines=10> */
[----:B------:R-:W-:Y:S01]  /*0240*/  VIADD R36, R50, 0xc0 ;  /* 0x000000c032247836 */ /* 0x000fe20000000000 */
[-C--:B------:R-:W-:Y:S01]  /*0250*/  LOP3.LUT R48, R48, R5.reuse, RZ, 0x3c, !PT ;  /* 0x0000000530307212 */ /* 0x080fe200078e3cff */
[----:B------:R-:W0:Y:S01]  /*0260*/  F2I.FTZ.U32.TRUNC.NTZ R3, R3 ;  /* 0x0000000300037305 */ /* 0x000e22000021f000 */
[----:B------:R-:W-:Y:S01]  /*0270*/  IABS R12, R20 ;  /* 0x00000014000c7213 */ /* 0x000fe20000000000 */
[C---:B------:R-:W-:Y:S01]  /*0280*/  VIADD R32, R50.reuse, 0xe0 ;  /* 0x000000e032207836 */ /* 0x040fe20000000000 */
[----:B------:R-:W-:Y:S01]  /*0290*/  IABS R64, R36 ;  /* 0x0000002400407213 */ /* 0x000fe20000000000 */
[----:B------:R-:W-:Y:S01]  /*02a0*/  VIADD R30, R50, 0x100 ;  /* 0x00000100321e7836 */ /* 0x000fe20000000000 */
[-C--:B------:R-:W-:Y:S01]  /*02b0*/  LOP3.LUT R52, R52, R5.reuse, RZ, 0x3c, !PT ;  /* 0x0000000534347212 */ /* 0x080fe200078e3cff */
[----:B------:R-:W-:Y:S01]  /*02c0*/  IMAD.X R43, RZ, RZ, RZ, P1 ;  /* 0x000000ffff2b7224 */ /* 0x000fe200008e06ff */
[----:B------:R-:W-:Y:S01]  /*02d0*/  IABS R60, R32 ;  /* 0x00000020003c7213 */ /* 0x000fe20000000000 */
[C---:B------:R-:W-:Y:S01]  /*02e0*/  VIADD R18, R50.reuse, 0x1a0 ;  /* 0x000001a032127836 */ /* 0x040fe20000000000 */
[----:B------:R-:W-:Y:S01]  /*02f0*/  IABS R56, R30 ;  /* 0x0000001e00387213 */ /* 0x000fe20000000000 */
[----:B------:R-:W-:Y:S01]  /*0300*/  VIADD R22, R50, 0x160 ;  /* 0x0000016032167836 */ /* 0x000fe20000000000 */
[----:B------:R-:W-:Y:S01]  /*0310*/  LOP3.LUT R46, R46, R5, RZ, 0x3c, !PT ;  /* 0x000000052e2e7212 */ /* 0x000fe200078e3cff */
[C---:B------:R-:W-:Y:S01]  /*0320*/  VIADD R26, R50.reuse, 0x140 ;  /* 0x00000140321a7836 */ /* 0x040fe20000000000 */
[----:B------:R-:W-:Y:S01]  /*0330*/  IABS R14, R18 ;  /* 0x00000012000e7213 */ /* 0x000fe20000000000 */
[----:B------:R-:W-:Y:S01]  /*0340*/  VIADD R16, R50, 0x1c0 ;  /* 0x000001c032107836 */ /* 0x000fe20000000000 */
[----:B------:R-:W-:Y:S01]  /*0350*/  IABS R68, R22 ;  /* 0x0000001600447213 */ /* 0x000fe20000000000 */
[----:B0-----:R-:W-:Y:S01]  /*0360*/  IMAD.MOV R8, RZ, RZ, -R3 ;  /* 0x000000ffff087224 */ /* 0x001fe200078e0a03 */
[----:B------:R-:W-:-:S02]  /*0370*/  IABS R66, R26 ;  /* 0x0000001a00427213 */ /* 0x000fc40000000000 */
[----:B------:R-:W-:Y:S01]  /*0380*/  IABS R41, R16 ;  /* 0x0000001000297213 */ /* 0x000fe20000000000 */
[----:B------:R-:W-:Y:S01]  /*0390*/  IMAD.MOV.U32 R2, RZ, RZ, R8 ;  /* 0x000000ffff027224 */ /* 0x000fe200078e0008 */
[-C--:B------:R-:W-:Y:S02]  /*03a0*/  LOP3.LUT R44, R44, R5.reuse, RZ, 0x3c, !PT ;  /* 0x000000052c2c7212 */ /* 0x080fe400078e3cff */
[----:B------:R-:W-:Y:S01]  /*03b0*/  LOP3.LUT R42, R42, R5, RZ, 0x3c, !PT ;  /* 0x000000052a2a7212 */ /* 0x000fe200078e3cff */
[----:B------:R-:W-:Y:S01]  /*03c0*/  IMAD R33, R2, R19, RZ ;  /* 0x0000001302217224 */ /* 0x000fe200078e02ff */
[-C--:B------:R-:W-:Y:S01]  /*03d0*/  LOP3.LUT R36, R36, R5.reuse, RZ, 0x3c, !PT ;  /* 0x0000000524247212 */ /* 0x080fe200078e3cff */
[----:B------:R-:W-:Y:S01]  /*03e0*/  IMAD.MOV.U32 R2, RZ, RZ, RZ ;  /* 0x000000ffff027224 */ /* 0x000fe200078e00ff */
[-C--:B------:R-:W-:Y:S02]  /*03f0*/  LOP3.LUT R32, R32, R5.reuse, RZ, 0x3c, !PT ;  /* 0x0000000520207212 */ /* 0x080fe400078e3cff */
[----:B------:R-:W-:Y:S01]  /*0400*/  LOP3.LUT R30, R30, R5, RZ, 0x3c, !PT ;  /* 0x000000051e1e7212 */ /* 0x000fe200078e3cff */
[----:B------:R-:W-:Y:S01]  /*0410*/  IMAD.HI.U32 R33, R3, R33, R2 ;  /* 0x0000002103217227 */ /* 0x000fe200078e0002 */
[----:B------:R-:W-:-:S02]  /*0420*/  LOP3.LUT R28, R28, R5, RZ, 0x3c, !PT ;  /* 0x000000051c1c7212 */ /* 0x000fc400078e3cff */
[-C--:B------:R-:W-:Y:S02]  /*0430*/  LOP3.LUT R26, R26, R5.reuse, RZ, 0x3c, !PT ;  /* 0x000000051a1a7212 */ /* 0x080fe400078e3cff */
[-C--:B------:R-:W-:Y:S01]  /*0440*/  LOP3.LUT R22, R22, R5.reuse, RZ, 0x3c, !PT ;  /* 0x0000000516167212 */ /* 0x080fe200078e3cff */
[C---:B------:R-:W-:Y:S01]  /*0450*/  IMAD.HI.U32 R35, R33.reuse, R0, RZ ;  /* 0x0000000021237227 */ /* 0x040fe200078e00ff */
[-C--:B------:R-:W-:Y:S02]  /*0460*/  LOP3.LUT R20, R20, R5.reuse, RZ, 0x3c, !PT ;  /* 0x0000000514147212 */ /* 0x080fe400078e3cff */
[-C--:B------:R-:W-:Y:S01]  /*0470*/  LOP3.LUT R18, R18, R5.reuse, RZ, 0x3c, !PT ;  /* 0x0000000512127212 */ /* 0x080fe200078e3cff */
[----:B------:R-:W-:Y:S01]  /*0480*/  IMAD.MOV R3, RZ, RZ, -R35 ;  /* 0x000000ffff037224 */ /* 0x000fe200078e0a23 */
[----:B------:R-:W-:Y:S01]  /*0490*/  LOP3.LUT R16, R16, R5, RZ, 0x3c, !PT ;  /* 0x0000000510107212 */ /* 0x000fe200078e3cff */
[----:B------:R-:W-:-:S04]  /*04a0*/  IMAD.HI.U32 R31, R33, R24, RZ ;  /* 0x00000018211f7227 */ /* 0x000fc800078e00ff */
[----:B------:R-:W-:Y:S02]  /*04b0*/  IMAD R0, R19, R3, R0 ;  /* 0x0000000313007224 */ /* 0x000fe400078e0200 */
[----:B------:R-:W-:-:S03]  /*04c0*/  IMAD.HI.U32 R29, R33, R34, RZ ;  /* 0x00000022211d7227 */ /* 0x000fc600078e00ff */
[C---:B------:R-:W-:Y:S01]  /*04d0*/  ISETP.GT.U32.AND P0, PT, R19.reuse, R0, PT ;  /* 0x000000001300720c */ /* 0x040fe20003f04070 */
[----:B------:R-:W-:Y:S02]  /*04e0*/  IMAD.MOV R2, RZ, RZ, -R31 ;  /* 0x000000ffff027224 */ /* 0x000fe400078e0a1f */
[----:B------:R-:W-:Y:S02]  /*04f0*/  IMAD.MOV R4, RZ, RZ, -R29 ;  /* 0x000000ffff047224 */ /* 0x000fe400078e0a1d */
[C---:B------:R-:W-:Y:S02]  /*0500*/  IMAD R24, R19.reuse, R2, R24 ;  /* 0x0000000213187224 */ /* 0x040fe400078e0218 */
[----:B------:R-:W-:Y:S02]  /*0510*/  IMAD R34, R19, R4, R34 ;  /* 0x0000000413227224 */ /* 0x000fe400078e0222 */
[----:B------:R-:W-:Y:S01]  /*0520*/  IMAD.HI.U32 R8, R33, R62, RZ ;  /* 0x0000003e21087227 */ /* 0x000fe200078e00ff */
[----:B------:R-:W-:-:S02]  /*0530*/  ISETP.GT.U32.AND P4, PT, R19, R24, PT ;  /* 0x000000181300720c */ /* 0x000fc40003f84070 */
[----:B------:R-:W-:Y:S01]  /*0540*/  ISETP.GT.U32.AND P6, PT, R19, R34, PT ;  /* 0x000000221300720c */ /* 0x000fe20003fc4070 */
[----:B------:R-:W-:Y:S02]  /*0550*/  @!P0 IMAD.IADD R0, R0, 0x1, -R19 ;  /* 0x0000000100008824 */ /* 0x000fe400078e0a13 */
[----:B------:R-:W-:-:S03]  /*0560*/  IMAD.HI.U32 R21, R33, R38, RZ ;  /* 0x0000002621157227 */ /* 0x000fc600078e00ff */
[----:B------:R-:W-:Y:S01]  /*0570*/  ISETP.GE.U32.AND P5, PT, R0, R19, PT ;  /* 0x000000130000720c */ /* 0x000fe20003fa6070 */
[----:B------:R-:W-:-:S04]  /*0580*/  IMAD.HI.U32 R17, R33, R40, RZ ;  /* 0x0000002821117227 */ /* 0x000fc800078e00ff */
[----:B------:R-:W-:-:S04]  /*0590*/  IMAD.HI.U32 R15, R33, R54, RZ ;  /* 0x00000036210f7227 */ /* 0x000fc800078e00ff */
[----:B------:R-:W-:Y:S02]  /*05a0*/  IMAD.MOV R11, RZ, RZ, -R8 ;  /* 0x000000ffff0b7224 */ /* 0x000fe400078e0a08 */
[----:B------:R-:W-:Y:S02]  /*05b0*/  IMAD.MOV R6, RZ, RZ, -R21 ;  /* 0x000000ffff067224 */ /* 0x000fe400078e0a15 */
[----:B------:R-:W-:Y:S02]  /*05c0*/  IMAD.MOV R7, RZ, RZ, -R17 ;  /* 0x000000ffff077224 */ /* 0x000fe400078e0a11 */
[----:B------:R-:W-:Y:S02]  /*05d0*/  IMAD.MOV R2, RZ, RZ, -R15 ;  /* 0x000000ffff027224 */ /* 0x000fe400078e0a0f */
[C---:B------:R-:W-:Y:S02]  /*05e0*/  IMAD R62, R19.reuse, R11, R62 ;  /* 0x0000000b133e7224 */ /* 0x040fe400078e023e */
[----:B------:R-:W-:-:S02]  /*05f0*/  IMAD R38, R19, R6, R38 ;  /* 0x0000000613267224 */ /* 0x000fc400078e0226 */
[C---:B------:R-:W-:Y:S02]  /*0600*/  IMAD R40, R19.reuse, R7, R40 ;  /* 0x0000000713287224 */ /* 0x040fe400078e0228 */
[C---:B------:R-:W-:Y:S01]  /*0610*/  IMAD R54, R19.reuse, R2, R54 ;  /* 0x0000000213367224 */ /* 0x040fe200078e0236 */
[----:B------:R-:W-:Y:S01]  /*0620*/  ISETP.GT.U32.AND P3, PT, R19, R38, PT ;  /* 0x000000261300720c */ /* 0x000fe20003f64070 */
[----:B------:R-:W-:Y:S01]  /*0630*/  IMAD.HI.U32 R11, R33, R12, RZ ;  /* 0x0000000c210b7227 */ /* 0x000fe200078e00ff */
[----:B------:R-:W-:-:S03]  /*0640*/  ISETP.GT.U32.AND P2, PT, R19, R40, PT ;  /* 0x000000281300720c */ /* 0x000fc60003f44070 */
[----:B------:R-:W-:Y:S02]  /*0650*/  @!P4 IMAD.IADD R24, R24, 0x1, -R19 ;  /* 0x000000011818c824 */ /* 0x000fe400078e0a13 */
[----:B------:R-:W-:Y:S02]  /*0660*/  @!P0 VIADD R35, R35, 0x1 ;  /* 0x0000000123238836 */ /* 0x000fe40000000000 */
[----:B------:R-:W-:Y:S01]  /*0670*/  IMAD.MOV R37, RZ, RZ, -R11 ;  /* 0x000000ffff257224 */ /* 0x000fe200078e0a0b */
[-C--:B------:R-:W-:Y:S01]  /*0680*/  ISETP.GE.U32.AND P1, PT, R24, R19.reuse, PT ;  /* 0x000000131800720c */ /* 0x080fe20003f26070 */
[----:B------:R-:W-:Y:S02]  /*0690*/  @!P6 IMAD.IADD R34, R34, 0x1, -R19 ;  /* 0x000000012222e824 */ /* 0x000fe400078e0a13 */
[----:B------:R-:W-:Y:S01]  /*06a0*/  @P5 VIADD R35, R35, 0x1 ;  /* 0x0000000123235836 */ /* 0x000fe20000000000 */
[----:B------:R-:W-:Y:S01]  /*06b0*/  ISETP.GT.U32.AND P5, PT, R19, R54, PT ;  /* 0x000000361300720c */ /* 0x000fe20003fa4070 */
[----:B------:R-:W-:Y:S01]  /*06c0*/  IMAD.HI.U32 R3, R33, R64, RZ ;  /* 0x0000004021037227 */ /* 0x000fe200078e00ff */
[----:B------:R-:W-:-:S03]  /*06d0*/  ISETP.GE.U32.AND P0, PT, R34, R19, PT ;  /* 0x000000132200720c */ /* 0x000fc60003f06070 */
[----:B------:R-:W-:Y:S02]  /*06e0*/  IMAD R37, R19, R37, R12 ;  /* 0x0000002513257224 */ /* 0x000fe400078e020c */
[----:B------:R-:W-:Y:S02]  /*06f0*/  VIADD R12, R50, 0x200 ;  /* 0x00000200320c7836 */ /* 0x000fe40000000000 */
[----:B------:R-:W-:-:S03]  /*0700*/  IMAD.HI.U32 R10, R33, R60, RZ ;  /* 0x0000003c210a7227 */ /* 0x000fc600078e00ff */
[----:B------:R-:W-:Y:S01]  /*0710*/  IABS R47, R12 ;  /* 0x0000000c002f7213 */ /* 0x000fe20000000000 */
[----:B------:R-:W-:Y:S01]  /*0720*/  IMAD.MOV R4, RZ, RZ, -R3 ;  /* 0x000000ffff047224 */ /* 0x000fe200078e0a03 */
[----:B------:R-:W-:Y:S01]  /*0730*/  LOP3.LUT R12, R12, R5, RZ, 0x3c, !PT ;  /* 0x000000050c0c7212 */ /* 0x000fe200078e3cff */
[----:B------:R-:W-:-:S04]  /*0740*/  IMAD.HI.U32 R9, R33, R56, RZ ;  /* 0x0000003821097227 */ /* 0x000fc800078e00ff */
[----:B------:R-:W-:Y:S02]  /*0750*/  IMAD.MOV R6, RZ, RZ, -R10 ;  /* 0x000000ffff067224 */ /* 0x000fe400078e0a0a */
[----:B------:R-:W-:Y:S02]  /*0760*/  IMAD R64, R19, R4, R64 ;  /* 0x0000000413407224 */ /* 0x000fe400078e0240 */
[----:B------:R-:W-:Y:S02]  /*0770*/  @!P4 VIADD R31, R31, 0x1 ;  /* 0x000000011f1fc836 */ /* 0x000fe40000000000 */
[----:B------:R-:W-:Y:S02]  /*0780*/  IMAD.MOV R7, RZ, RZ, -R9 ;  /* 0x000000ffff077224 */ /* 0x000fe400078e0a09 */
[----:B------:R-:W-:Y:S02]  /*0790*/  IMAD R60, R19, R6, R60 ;  /* 0x00000006133c7224 */ /* 0x000fe400078e023c */
[----:B------:R-:W-:-:S04]  /*07a0*/  IMAD.HI.U32 R2, R33, R14, RZ ;  /* 0x0000000e21027227 */ /* 0x000fc800078e00ff */
[--C-:B------:R-:W-:Y:S02]  /*07b0*/  @!P3 IMAD.IADD R38, R38, 0x1, -R19.reuse ;  /* 0x000000012626b824 */ /* 0x100fe400078e0a13 */
[--C-:B------:R-:W-:Y:S02]  /*07c0*/  @!P2 IMAD.IADD R40, R40, 0x1, -R19.reuse ;  /* 0x000000012828a824 */ /* 0x100fe400078e0a13 */
[----:B------:R-:W-:Y:S01]  /*07d0*/  @P1 VIADD R31, R31, 0x1 ;  /* 0x000000011f1f1836 */ /* 0x000fe20000000000 */
[----:B------:R-:W-:Y:S01]  /*07e0*/  ISETP.GT.U32.AND P1, PT, R19, R64, PT ;  /* 0x000000401300720c */ /* 0x000fe20003f24070 */
[----:B------:R-:W-:Y:S01]  /*07f0*/  @!P6 VIADD R29, R29, 0x1 ;  /* 0x000000011d1de836 */ /* 0x000fe20000000000 */
[-C--:B------:R-:W-:Y:S01]  /*0800*/  ISETP.GE.U32.AND P4, PT, R38, R19.reuse, PT ;  /* 0x000000132600720c */ /* 0x080fe20003f86070 */
[----:B------:R-:W-:Y:S01]  /*0810*/  @!P5 IMAD.IADD R54, R54, 0x1, -R19 ;  /* 0x000000013636d824 */ /* 0x000fe200078e0a13 */
[----:B------:R-:W-:Y:S01]  /*0820*/  ISETP.GE.U32.AND P6, PT, R40, R19, PT ;  /* 0x000000132800720c */ /* 0x000fe20003fc6070 */
[----:B------:R-:W-:-:S04]  /*0830*/  IMAD.HI.U32 R13, R33, R68, RZ ;  /* 0x00000044210d7227 */ /* 0x000fc800078e00ff */
[----:B------:R-:W-:-:S04]  /*0840*/  IMAD.HI.U32 R0, R33, R47, RZ ;  /* 0x0000002f21007227 */ /* 0x000fc800078e00ff */
[----:B------:R-:W-:Y:S02]  /*0850*/  IMAD R56, R19, R7, R56 ;  /* 0x0000000713387224 */ /* 0x000fe400078e0238 */
[----:B------:R-:W-:Y:S02]  /*0860*/  IMAD.MOV R39, RZ, RZ, -R2 ;  /* 0x000000ffff277224 */ /* 0x000fe400078e0a02 */
[----:B------:R-:W-:Y:S01]  /*0870*/  @P0 VIADD R29, R29, 0x1 ;  /* 0x000000011d1d0836 */ /* 0x000fe20000000000 */
[----:B------:R-:W-:Y:S01]  /*0880*/  ISETP.GT.U32.AND P0, PT, R19, R60, PT ;  /* 0x0000003c1300720c */ /* 0x000fe20003f04070 */
[----:B------:R-:W-:Y:S01]  /*0890*/  @!P3 VIADD R21, R21, 0x1 ;  /* 0x000000011515b836 */ /* 0x000fe20000000000 */
[----:B------:R-:W-:Y:S01]  /*08a0*/  ISETP.GE.U32.AND P3, PT, R54, R19, PT ;  /* 0x000000133600720c */ /* 0x000fe20003f66070 */
[----:B------:R-:W-:-:S04]  /*08b0*/  IMAD.HI.U32 R7, R33, R66, RZ ;  /* 0x0000004221077227 */ /* 0x000fc800078e00ff */
[----:B------:R-:W-:Y:S02]  /*08c0*/  IMAD.MOV R6, RZ, RZ, -R13 ;  /* 0x000000ffff067224 */ /* 0x000fe400078e0a0d */
[----:B------:R-:W-:Y:S02]  /*08d0*/  IMAD.MOV R34, RZ, RZ, -R0 ;  /* 0x000000ffff227224 */ /* 0x000fe400078e0a00 */
[----:B------:R-:W-:Y:S02]  /*08e0*/  IMAD R39, R19, R39, R14 ;  /* 0x0000002713277224 */ /* 0x000fe400078e020e */
[----:B------:R-:W-:Y:S01]  /*08f0*/  @!P5 VIADD R15, R15, 0x1 ;  /* 0x000000010f0fd836 */ /* 0x000fe20000000000 */
[C---:B------:R-:W-:Y:S01]  /*0900*/  ISETP.GT.U32.AND P5, PT, R19.reuse, R62, PT ;  /* 0x0000003e1300720c */ /* 0x040fe20003fa4070 */
[----:B------:R-:W-:Y:S02]  /*0910*/  IMAD.MOV R4, RZ, RZ, -R7 ;  /* 0x000000ffff047224 */ /* 0x000fe400078e0a07 */
[----:B------:R-:W-:-:S02]  /*0920*/  IMAD R68, R19, R6, R68 ;  /* 0x0000000613447224 */ /* 0x000fc400078e0244 */
[----:B------:R-:W-:Y:S02]  /*0930*/  VIADD R14, R50, 0x1e0 ;  /* 0x000001e0320e7836 */ /* 0x000fe40000000000 */
[----:B------:R-:W-:Y:S02]  /*0940*/  IMAD R47, R19, R34, R47 ;  /* 0x00000022132f7224 */ /* 0x000fe400078e022f */
[----:B------:R-:W-:Y:S01]  /*0950*/  IMAD.HI.U32 R6, R33, R41, RZ ;  /* 0x0000002921067227 */ /* 0x000fe200078e00ff */
[----:B------:R-:W-:Y:S02]  /*0960*/  IABS R45, R14 ;  /* 0x0000000e002d7213 */ /* 0x000fe40000000000 */
[----:B------:R-:W-:Y:S01]  /*0970*/  LOP3.LUT R14, R14, R5, RZ, 0x3c, !PT ;  /* 0x000000050e0e7212 */ /* 0x000fe200078e3cff */
[----:B------:R-:W-:Y:S02]  /*0980*/  VIADD R34, R50, 0x260 ;  /* 0x0000026032227836 */ /* 0x000fe40000000000 */
[----:B------:R-:W-:-:S02]  /*0990*/  IMAD R66, R19, R4, R66 ;  /* 0x0000000413427224 */ /* 0x000fc400078e0242 */
[C---:B------:R-:W-:Y:S01]  /*09a0*/  VIADD R40, R50.reuse, 0x220 ;  /* 0x0000022032287836 */ /* 0x040fe20000000000 */
[----:B------:R-:W-:Y:S01]  /*09b0*/  IABS R23, R34 ;  /* 0x0000002200177213 */ /* 0x000fe20000000000 */
[C---:B------:R-:W-:Y:S01]  /*09c0*/  VIADD R38, R50.reuse, 0x240 ;  /* 0x0000024032267836 */ /* 0x040fe20000000000 */
[-C--:B------:R-:W-:Y:S01]  /*09d0*/  LOP3.LUT R50, R50, R5.reuse, RZ, 0x3c, !PT ;  /* 0x0000000532327212 */ /* 0x080fe200078e3cff */
[----:B------:R-:W-:Y:S01]  /*09e0*/  IMAD.MOV R4, RZ, RZ, -R6 ;  /* 0x000000ffff047224 */ /* 0x000fe200078e0a06 */
[----:B------:R-:W-:Y:S01]  /*09f0*/  IABS R54, R40 ;  /* 0x0000002800367213 */ /* 0x000fe20000000000 */
[----:B------:R-:W-:Y:S01]  /*0a00*/  @!P1 IMAD.IADD R64, R64, 0x1, -R19 ;  /* 0x0000000140409824 */ /* 0x000fe200078e0a13 */
[----:B------:R-:W-:Y:S01]  /*0a10*/  IABS R49, R38 ;  /* 0x0000002600317213 */ /* 0x000fe20000000000 */
[----:B------:R-:W-:Y:S01]  /*0a20*/  @!P2 VIADD R17, R17, 0x1 ;  /* 0x000000011111a836 */ /* 0x000fe20000000000 */
[-C--:B------:R-:W-:Y:S01]  /*0a30*/  LOP3.LUT R40, R40, R5.reuse, RZ, 0x3c, !PT ;  /* 0x0000000528287212 */ /* 0x080fe200078e3cff */
[----:B------:R-:W-:Y:S01]  /*0a40*/  IMAD R41, R19, R4, R41 ;  /* 0x0000000413297224 */ /* 0x000fe200078e0229 */
[----:B------:R-:W-:Y:S01]  /*0a50*/  LOP3.LUT R38, R38, R5, RZ, 0x3c, !PT ;  /* 0x0000000526267212 */ /* 0x000fe200078e3cff */
[----:B------:R-:W-:Y:S01]  /*0a60*/  @P4 VIADD R21, R21, 0x1 ;  /* 0x0000000115154836 */ /* 0x000fe20000000000 */
[----:B------:R-:W-:Y:S01]  /*0a70*/  ISETP.GE.U32.AND P4, PT, R64, R19, PT ;  /* 0x000000134000720c */ /* 0x000fe20003f86070 */
[----:B------:R-:W-:Y:S01]  /*0a80*/  @!P0 IMAD.IADD R60, R60, 0x1, -R19 ;  /* 0x000000013c3c8824 */ /* 0x000fe200078e0a13 */
[----:B------:R-:W-:Y:S01]  /*0a90*/  LOP3.LUT R34, R34, R5, RZ, 0x3c, !PT ;  /* 0x0000000522227212 */ /* 0x000fe200078e3cff */
[----:B------:R-:W-:Y:S01]  /*0aa0*/  @P6 VIADD R17, R17, 0x1 ;  /* 0x0000000111116836 */ /* 0x000fe20000000000 */
[----:B------:R-:W-:Y:S01]  /*0ab0*/  ISETP.GT.U32.AND P6, PT, R19, R56, PT ;  /* 0x000000381300720c */ /* 0x000fe20003fc4070 */
[----:B------:R-:W-:Y:S01]  /*0ac0*/  @P3 VIADD R15, R15, 0x1 ;  /* 0x000000010f0f3836 */ /* 0x000fe20000000000 */
[----:B------:R-:W-:Y:S01]  /*0ad0*/  ISETP.GT.U32.AND P3, PT, R19, R66, PT ;  /* 0x000000421300720c */ /* 0x000fe20003f64070 */
[----:B------:R-:W-:Y:S01]  /*0ae0*/  IMAD.HI.U32 R4, R33, R45, RZ ;  /* 0x0000002d21047227 */ /* 0x000fe200078e00ff */
[----:B------:R-:W-:-:S03]  /*0af0*/  ISETP.GE.U32.AND P2, PT, R60, R19, PT ;  /* 0x000000133c00720c */ /* 0x000fc60003f46070 */
[----:B------:R-:W-:Y:S02]  /*0b00*/  IMAD.MOV.U32 R64, RZ, RZ, R23 ;  /* 0x000000ffff407224 */ /* 0x000fe400078e0017 */
[----:B------:R-:W-:Y:S01]  /*0b10*/  @!P0 VIADD R10, R10, 0x1 ;  /* 0x000000010a0a8836 */ /* 0x000fe20000000000 */
[C---:B------:R-:W-:Y:S01]  /*0b20*/  ISETP.GT.U32.AND P0, PT, R19.reuse, R37, PT ;  /* 0x000000251300720c */ /* 0x040fe20003f04070 */
[----:B------:R-:W-:Y:S02]  /*0b30*/  @!P5 IMAD.IADD R62, R62, 0x1, -R19 ;  /* 0x000000013e3ed824 */ /* 0x000fe400078e0a13 */
[----:B------:R-:W-:Y:S01]  /*0b40*/  @!P5 VIADD R8, R8, 0x1 ;  /* 0x000000010808d836 */ /* 0x000fe20000000000 */
[----:B------:R-:W-:Y:S01]  /*0b50*/  ISETP.GT.U32.AND P5, PT, R19, R41, PT ;  /* 0x000000291300720c */ /* 0x000fe20003fa4070 */
[----:B------:R-:W-:Y:S02]  /*0b60*/  IMAD.MOV R24, RZ, RZ, -R4 ;  /* 0x000000ffff187224 */ /* 0x000fe400078e0a04 */
[----:B------:R-:W-:-:S04]  /*0b70*/  IMAD.HI.U32 R27, R33, R54, RZ ;  /* 0x00000036211b7227 */ /* 0x000fc800078e00ff */
[----:B------:R-:W-:-:S04]  /*0b80*/  IMAD.HI.U32 R23, R33, R49, RZ ;  /* 0x0000003121177227 */ /* 0x000fc800078e00ff */
[----:B------:R-:W-:-:S04]  /*0b90*/  IMAD.HI.U32 R33, R33, R64, RZ ;  /* 0x0000004021217227 */ /* 0x000fc800078e00ff */
[C---:B------:R-:W-:Y:S02]  /*0ba0*/  IMAD R45, R19.reuse, R24, R45 ;  /* 0x00000018132d7224 */ /* 0x040fe400078e022d */
[----:B------:R-:W-:Y:S02]  /*0bb0*/  IMAD.MOV R24, RZ, RZ, -R27 ;  /* 0x000000ffff187224 */ /* 0x000fe400078e0a1b */
[----:B------:R-:W-:Y:S02]  /*0bc0*/  IMAD.MOV R51, RZ, RZ, -R33 ;  /* 0x000000ffff337224 */ /* 0x000fe400078e0a21 */
[C---:B------:R-:W-:Y:S02]  /*0bd0*/  IMAD R54, R19.reuse, R24, R54 ;  /* 0x0000001813367224 */ /* 0x040fe400078e0236 */
[----:B------:R-:W-:Y:S02]  /*0be0*/  IMAD R64, R19, R51, R64 ;  /* 0x0000003313407224 */ /* 0x000fe400078e0240 */
[----:B------:R-:W-:Y:S01]  /*0bf0*/  @!P1 VIADD R3, R3, 0x1 ;  /* 0x0000000103039836 */ /* 0x000fe20000000000 */
[----:B------:R-:W-:Y:S01]  /*0c00*/  ISETP.GT.U32.AND P1, PT, R19, R68, PT ;  /* 0x000000441300720c */ /* 0x000fe20003f24070 */
[----:B------:R-:W-:-:S02]  /*0c10*/  @!P6 IMAD.IADD R56, R56, 0x1, -R19 ;  /* 0x000000013838e824 */ /* 0x000fc400078e0a13 */
[----:B------:R-:W-:Y:S01]  /*0c20*/  @!P6 VIADD R9, R9, 0x1 ;  /* 0x000000010909e836 */ /* 0x000fe20000000000 */
[----:B------:R-:W-:Y:S01]  /*0c30*/  ISETP.GT.U32.AND P6, PT, R19, R39, PT ;  /* 0x000000271300720c */ /* 0x000fe20003fc4070 */
[----:B------:R-:W-:Y:S02]  /*0c40*/  @!P3 VIADD R7, R7, 0x1 ;  /* 0x000000010707b836 */ /* 0x000fe40000000000 */
[----:B------:R-:W-:Y:S01]  /*0c50*/  @!P3 IMAD.IADD R66, R66, 0x1, -R19 ;  /* 0x000000014242b824 */ /* 0x000fe200078e0a13 */
[----:B------:R-:W-:Y:S01]  /*0c60*/  ISETP.GT.U32.AND P3, PT, R19, R45, PT ;  /* 0x0000002d1300720c */ /* 0x000fe20003f64070 */
[----:B------:R-:W-:Y:S01]  /*0c70*/  @P4 VIADD R3, R3, 0x1 ;  /* 0x0000000103034836 */ /* 0x000fe20000000000 */
[-C--:B------:R-:W-:Y:S01]  /*0c80*/  ISETP.GE.U32.AND P4, PT, R56, R19.reuse, PT ;  /* 0x000000133800720c */ /* 0x080fe20003f86070 */
[----:B------:R-:W-:Y:S01]  /*0c90*/  @P2 VIADD R10, R10, 0x1 ;  /* 0x000000010a0a2836 */ /* 0x000fe20000000000 */
[----:B------:R-:W-:Y:S01]  /*0ca0*/  ISETP.GE.U32.AND P2, PT, R62, R19, PT ;  /* 0x000000133e00720c */ /* 0x000fe20003f46070 */
[----:B------:R-:W-:Y:S01]  /*0cb0*/  @!P0 VIADD R11, R11, 0x1 ;  /* 0x000000010b0b8836 */ /* 0x000fe20000000000 */
[----:B------:R-:W-:Y:S01]  /*0cc0*/  SHF.R.U32.HI R62, RZ, 0x5, R59 ;  /* 0x00000005ff3e7819 */ /* 0x000fe2000001163b */
[----:B------:R-:W-:Y:S01]  /*0cd0*/  @!P0 IMAD.IADD R37, R37, 0x1, -R19 ;  /* 0x0000000125258824 */ /* 0x000fe200078e0a13 */
[----:B------:R-:W-:Y:S01]  /*0ce0*/  ISETP.GT.U32.AND P0, PT, R19, R54, PT ;  /* 0x000000361300720c */ /* 0x000fe20003f04070 */
[----:B------:R-:W-:-:S02]  /*0cf0*/  @!P5 VIADD R6, R6, 0x1 ;  /* 0x000000010606d836 */ /* 0x000fc40000000000 */
[----:B------:R-:W-:Y:S01]  /*0d00*/  @!P5 IMAD.IADD R41, R41, 0x1, -R19 ;  /* 0x000000012929d824 */ /* 0x000fe200078e0a13 */
[----:B------:R-:W-:Y:S01]  /*0d10*/  ISETP.GT.U32.AND P5, PT, R19, R64, PT ;  /* 0x000000401300720c */ /* 0x000fe20003fa4070 */
[----:B------:R-:W-:Y:S02]  /*0d20*/  IMAD.MOV R60, RZ, RZ, -R23 ;  /* 0x000000ffff3c7224 */ /* 0x000fe400078e0a17 */
[----:B------:R-:W-:Y:S02]  /*0d30*/  @!P1 VIADD R13, R13, 0x1 ;  /* 0x000000010d0d9836 */ /* 0x000fe40000000000 */
[C---:B------:R-:W-:Y:S02]  /*0d40*/  IMAD R60, R19.reuse, R60, R49 ;  /* 0x0000003c133c7224 */ /* 0x040fe400078e0231 */
[----:B------:R-:W-:Y:S01]  /*0d50*/  @!P1 IMAD.IADD R68, R68, 0x1, -R19 ;  /* 0x0000000144449824 */ /* 0x000fe200078e0a13 */
[----:B------:R-:W-:Y:S01]  /*0d60*/  ISETP.GT.U32.AND P1, PT, R19, R47, PT ;  /* 0x0000002f1300720c */ /* 0x000fe20003f24070 */
[----:B------:R-:W-:-:S02]  /*0d70*/  @!P6 VIADD R2, R2, 0x1 ;  /* 0x000000010202e836 */ /* 0x000fc40000000000 */
[--C-:B------:R-:W-:Y:S01]  /*0d80*/  @!P6 IMAD.IADD R39, R39, 0x1, -R19.reuse ;  /* 0x000000012727e824 */ /* 0x100fe200078e0a13 */
[----:B------:R-:W-:Y:S01]  /*0d90*/  ISETP.GT.U32.AND P6, PT, R19, R60, PT ;  /* 0x0000003c1300720c */ /* 0x000fe20003fc4070 */
[--C-:B------:R-:W-:Y:S02]  /*0da0*/  @!P3 IMAD.IADD R45, R45, 0x1, -R19.reuse ;  /* 0x000000012d2db824 */ /* 0x100fe400078e0a13 */
[----:B------:R-:W-:Y:S01]  /*0db0*/  @!P3 VIADD R4, R4, 0x1 ;  /* 0x000000010404b836 */ /* 0x000fe20000000000 */
[-C--:B------:R-:W-:Y:S01]  /*0dc0*/  ISETP.GE.U32.AND P3, PT, R66, R19.reuse, PT ;  /* 0x000000134200720c */ /* 0x080fe20003f66070 */
[----:B------:R-:W-:Y:S02]  /*0dd0*/  @!P0 VIADD R27, R27, 0x1 ;  /* 0x000000011b1b8836 */ /* 0x000fe40000000000 */
[----:B------:R-:W-:Y:S01]  /*0de0*/  @!P0 IMAD.IADD R54, R54, 0x1, -R19 ;  /* 0x0000000136368824 */ /* 0x000fe200078e0a13 */
[----:B------:R-:W-:Y:S01]  /*0df0*/  ISETP.GE.U32.AND P0, PT, R37, R19, PT ;  /* 0x000000132500720c */ /* 0x000fe20003f06070 */
[----:B------:R-:W-:-:S02]  /*0e00*/  @!P5 VIADD R33, R33, 0x1 ;  /* 0x000000012121d836 */ /* 0x000fc40000000000 */
[--C-:B------:R-:W-:Y:S01]  /*0e10*/  @!P5 IMAD.IADD R64, R64, 0x1, -R19.reuse ;  /* 0x000000014040d824 */ /* 0x100fe200078e0a13 */
[-C--:B------:R-:W-:Y:S01]  /*0e20*/  ISETP.GE.U32.AND P5, PT, R39, R19.reuse, PT ;  /* 0x000000132700720c */ /* 0x080fe20003fa6070 */
[----:B------:R-:W-:Y:S01]  /*0e30*/  @P4 VIADD R9, R9, 0x1 ;  /* 0x0000000109094836 */ /* 0x000fe20000000000 */
[-C--:B------:R-:W-:Y:S01]  /*0e40*/  ISETP.GE.U32.AND P4, PT, R41, R19.reuse, PT ;  /* 0x000000132900720c */ /* 0x080fe20003f86070 */
[----:B------:R-:W-:Y:S01]  /*0e50*/  @P2 VIADD R8, R8, 0x1 ;  /* 0x0000000108082836 */ /* 0x000fe20000000000 */
[-C--:B------:R-:W-:Y:S01]  /*0e60*/  ISETP.GE.U32.AND P2, PT, R45, R19.reuse, PT ;  /* 0x000000132d00720c */ /* 0x080fe20003f46070 */
[--C-:B------:R-:W-:Y:S02]  /*0e70*/  @!P1 IMAD.IADD R47, R47, 0x1, -R19.reuse ;  /* 0x000000012f2f9824 */ /* 0x100fe400078e0a13 */
[----:B------:R-:W-:Y:S02]  /*0e80*/  @!P6 IMAD.IADD R60, R60, 0x1, -R19 ;  /* 0x000000013c3ce824 */ /* 0x000fe400078e0a13 */
[----:B------:R-:W-:Y:S01]  /*0e90*/  @!P1 VIADD R0, R0, 0x1 ;  /* 0x0000000100009836 */ /* 0x000fe20000000000 */
        /* <DEDUP_REMOVED lines=11> */
[----:B------:R-:W-:Y:S01]  /*0f50*/  @!P6 VIADD R23, R23, 0x1 ;  /* 0x000000011717e836 */ /* 0x000fe20000000000 */
[----:B--2---:R-:W-:Y:S01]  /*0f60*/  LEA R24, P6, R25, UR4, 0x2 ;  /* 0x0000000419187c11 */ /* 0x004fe2000f8c10ff */
[----:B------:R-:W-:Y:S01]  /*0f70*/  @P1 VIADD R13, R13, 0x1 ;  /* 0x000000010d0d1836 */ /* 0x000fe20000000000 */
[----:B------:R-:W-:Y:S01]  /*0f80*/  ISETP.GE.AND P1, PT, R50, RZ, PT ;  /* 0x000000ff3200720c */ /* 0x000fe20003f26270 */
        /* <DEDUP_REMOVED lines=10> */
[----:B------:R-:W-:Y:S01]  /*1030*/  IMAD.MOV.U32 R19, RZ, RZ, R3 ;  /* 0x000000ffff137224 */ /* 0x000fe200078e0003 */
[----:B------:R-:W-:Y:S01]  /*1040*/  LEA.HI.X R25, R25, UR5, R43, 0x2, P6 ;  /* 0x0000000519197c11 */ /* 0x000fe2000b0f142b */
[----:B------:R-:W0:Y:S01]  /*1050*/  S2R R3, SR_LANEID ;  /* 0x0000000000037919 */ /* 0x000e220000000000 */
        /* <DEDUP_REMOVED lines=12> */
[----:B------:R-:W1:Y:S01]  /*1120*/  S2UR UR5, SR_CgaCtaId ;  /* 0x00000000000579c3 */ /* 0x000e620000008800 */
        /* <DEDUP_REMOVED lines=13> */
[----:B------:R-:W-:Y:S01]  /*1200*/  UMOV UR4, 0x400 ;  /* 0x0000040000047882 */ /* 0x000fe20000000000 */
[----:B------:R-:W-:Y:S01]  /*1210*/  IMAD.MOV.U32 R37, RZ, RZ, R2 ;  /* 0x000000ffff257224 */ /* 0x000fe200078e0002 */
[----:B------:R-:W-:Y:S01]  /*1220*/  LOP3.LUT R2, RZ, R5, RZ, 0x33, !PT ;  /* 0x00000005ff027212 */ /* 0x000fe200078e33ff */
[----:B------:R-:W-:-:S02]  /*1230*/  @!P6 IMAD.MOV R33, RZ, RZ, -R33 ;  /* 0x000000ffff21e224 */ /* 0x000fc400078e0a21 */
[----:B0-----:R-:W-:Y:S02]  /*1240*/  IMAD R57, R62, 0x280, R3 ;  /* 0x000002803e397824 */ /* 0x001fe400078e0203 */
[----:B------:R-:W-:Y:S01]  /*1250*/  @!P1 IMAD.MOV R37, RZ, RZ, -R37 ;  /* 0x000000ffff259224 */ /* 0x000fe200078e0a25 */
[----:B------:R-:W-:Y:S01]  /*1260*/  ISETP.NE.AND P1, PT, R5, RZ, PT ;  /* 0x000000ff0500720c */ /* 0x000fe20003f25270 */
[----:B------:R-:W-:Y:S01]  /*1270*/  @!P3 IMAD.MOV R6, RZ, RZ, -R6 ;  /* 0x000000ffff06b224 */ /* 0x000fe200078e0a06 */
[----:B-1----:R-:W-:Y:S01]  /*1280*/  ULEA UR4, UR5, UR4, 0x18 ;  /* 0x0000000405047291 */ /* 0x002fe2000f8ec0ff */
[----:B------:R-:W-:Y:S01]  /*1290*/  @!P0 IMAD.MOV R4, RZ, RZ, -R4 ;  /* 0x000000ffff048224 */ /* 0x000fe200078e0a04 */
        /* <DEDUP_REMOVED lines=32> */
[----:B------:R-:W-:-:S03]  /*14a0*/  SEL R2, R2, R33, !P1 ;  /* 0x0000002102027207 */ /* 0x000fc60004800000 */
        /* <DEDUP_REMOVED lines=13> */
[----:B------:R-:W1:Y:S04]  /*1580*/  LDS.128 R4, [R56] ;  /* 0x0000000038047984 */ /* 0x000e680000000c00 */
[----:B------:R-:W2:Y:S04]  /*1590*/  LDS.128 R8, [R56+0x10] ;  /* 0x0000100038087984 */ /* 0x000ea80000000c00 */
[----:B------:R-:W3:Y:S04]  /*15a0*/  LDS.128 R12, [R56+0x20] ;  /* 0x00002000380c7984 */ /* 0x000ee80000000c00 */
[----:B------:R-:W4:Y:S04]  /*15b0*/  LDS.128 R16, [R56+0x30] ;  /* 0x0000300038107984 */ /* 0x000f280000000c00 */
[----:B------:R-:W1:Y:S01]  /*15c0*/  LDS.128 R20, [R56+0x40] ;  /* 0x0000400038147984 */ /* 0x000e620000000c00 */
[----:B------:R-:W-:Y:S06]  /*15d0*/  BAR.SYNC.DEFER_BLOCKING 0x0 ;  /* 0x0000000000007b1d */ /* 0x000fec0000010000 */
[----:B0-----:R-:W5:Y:S04]  /*15e0*/  LD.E.STRONG.SM R2, desc[UR8][R24.64+0x100] ;  /* 0x0001000818027980 */ /* 0x001f68000c10b900 */
[----:B------:R-:W2:Y:S04]  /*15f0*/  LD.E.STRONG.SM R0, desc[UR8][R24.64] ;  /* 0x0000000818007980 */ /* 0x000ea8000c10b900 */
[----:B------:R-:W3:Y:S04]  /*1600*/  LD.E.STRONG.SM R26, desc[UR8][R24.64+0x80] ;  /* 0x00008008181a7980 */ /* 0x000ee8000c10b900 */
[----:B------:R-:W4:Y:S04]  /*1610*/  LD.E.STRONG.SM R28, desc[UR8][R24.64+0x180] ;  /* 0x00018008181c7980 */ /* 0x000f28000c10b900 */
        /* <DEDUP_REMOVED lines=15> */
[----:B------:R-:W4:Y:S01]  /*1710*/  LD.E.STRONG.SM R66, desc[UR8][R24.64+0x980] ;  /* 0x0009800818427980 */ /* 0x000f22000c10b900 */
[----:B------:R-:W-:Y:S03]  /*1720*/  BSSY.RECONVERGENT B0, `(.L_x_921) ;  /* 0x0000329000007945 */ /* 0x000fe60003800200 */
[----:B-----5:R0:W-:Y:S02]  /*1730*/  STS [R57+0x100], R2 ;  /* 0x0001000239007388 */ /* 0x0201e40000000800 */
[----:B0-----:R-:W-:-:S05]  /*1740*/  IMAD.MOV.U32 R2, RZ, RZ, R58 ;  /* 0x000000ffff027224 */ /* 0x001fca00078e003a */
[----:B------:R-:W-:Y:S01]  /*1750*/  ISETP.NE.AND P0, PT, R2, RZ, PT ;  /* 0x000000ff0200720c */ /* 0x000fe20003f05270 */
[----:B--2---:R0:W-:Y:S04]  /*1760*/  STS [R57], R0 ;  /* 0x0000000039007388 */ /* 0x0041e80000000800 */
        /* <DEDUP_REMOVED lines=19> */
[----:B------:R0:W2:Y:S04]  /*18a0*/  LDS.128 R24, [R56] ;  /* 0x0000000038187984 */ /* 0x0000a80000000c00 */
[----:B------:R0:W3:Y:S04]  /*18b0*/  LDS.128 R28, [R56+0x10] ;  /* 0x00001000381c7984 */ /* 0x0000e80000000c00 */
[----:B------:R0:W4:Y:S04]  /*18c0*/  LDS.128 R32, [R56+0x20] ;  /* 0x0000200038207984 */ /* 0x0001280000000c00 */
[----:B------:R0:W0:Y:S04]  /*18d0*/  LDS.128 R36, [R56+0x30] ;  /* 0x0000300038247984 */ /* 0x0000280000000c00 */
[----:B------:R0:W0:Y:S01]  /*18e0*/  LDS.128 R40, [R56+0x40] ;  /* 0x0000400038287984 */ /* 0x0000220000000c00 */
[----:B------:R-:W-:Y:S06]  /*18f0*/  BAR.SYNC.DEFER_BLOCKING 0x0 ;  /* 0x0000000000007b1d */ /* 0x000fec0000010000 */
[----:B-1----:R-:W-:Y:S05]  /*1900*/  @P0 BRA `(.L_x_922) ;  /* 0x0000001000700947 */ /* 0x002fea0003800000 */
        /* <DEDUP_REMOVED lines=9> */
[----:B0-2---:R-:W-:Y:S02]  /*19a0*/  SEL R44, R24, RZ, !P2 ;  /* 0x000000ff182c7207 */ /* 0x005fe40005000000 */
        /* <DEDUP_REMOVED lines=31> */
[----:B---3--:R-:W-:Y:S01]  /*1ba0*/  IMAD.IADD R6, R28, 0x1, R5 ;  /* 0x000000011c067824 */ /* 0x008fe200078e0205 */
        /* <DEDUP_REMOVED lines=28> */
[----:B----4-:R-:W-:Y:S01]  /*1d70*/  IMAD.IADD R7, R32, 0x1, R7 ;  /* 0x0000000120077824 */ /* 0x010fe200078e0207 */
        /* <DEDUP_REMOVED lines=213> */
.L_x_922:
[----:B------:R-:W-:Y:S01]  /*2ad0*/  ISETP.NE.AND P1, PT, R59, RZ, PT ;  /* 0x000000ff3b00720c */ /* 0x000fe20003f25270 */
[----:B------:R-:W-:-:S12]  /*2ae0*/  IMAD.MOV.U32 R3, RZ, RZ, RZ ;  /* 0x000000ffff037224 */ /* 0x000fd800078e00ff */
[----:B0-----:R-:W0:Y:S02]  /*2af0*/  @!P1 LDC.64 R44, c[0x0][0x388] ;  /* 0x0000e200ff2c9b82 */ /* 0x001e240000000a00 */
[----:B0-----:R-:W-:-:S05]  /*2b00*/  @!P1 IMAD.WIDE.U32 R44, R2, 0x4, R44 ;  /* 0x00000004022c9825 */ /* 0x001fca00078e002c */
[----:B------:R0:W5:Y:S01]  /*2b10*/  @!P1 LDG.E R3, desc[UR8][R44.64] ;  /* 0x000000082c039981 */ /* 0x000162000c1e1900 */
[----:B------:R-:W-:Y:S02]  /*2b20*/  ISETP.NE.AND P0, PT, R4, R5, PT ;  /* 0x000000050400720c */ /* 0x000fe40003f05270 */
[----:B------:R-:W-:Y:S02]  /*2b30*/  ISETP.NE.AND P2, PT, R5, R6, PT ;  /* 0x000000060500720c */ /* 0x000fe40003f45270 */
[----:B--2---:R-:W-:Y:S02]  /*2b40*/  SEL R0, R24, RZ, !P0 ;  /* 0x000000ff18007207 */ /* 0x004fe40004000000 */
        /* <DEDUP_REMOVED lines=12> */
[----:B---3--:R-:W-:-:S05]  /*2c10*/  IMAD.IADD R45, R28, 0x1, R45 ;  /* 0x000000011c2d7824 */ /* 0x008fca00078e022d */
        /* <DEDUP_REMOVED lines=13> */
[----:B----4-:R-:W-:Y:S01]  /*2cf0*/  IMAD.IADD R45, R32, 0x1, R45 ;  /* 0x00000001202d7824 */ /* 0x010fe200078e022d */
        /* <DEDUP_REMOVED lines=13> */
[----:B------:R-:W-:Y:S01]  /*2dd0*/  IMAD.IADD R45, R36, 0x1, R45 ;  /* 0x00000001242d7824 */ /* 0x000fe200078e022d */
        /* <DEDUP_REMOVED lines=155> */
.L_x_926:
        /* <DEDUP_REMOVED lines=29> */
.L_x_992:
        /* <DEDUP_REMOVED lines=64> */
.L_x_1006:
[----:B------:R-:W-:Y:S05]  /*3d60*/  @!P5 BRA `(.L_x_928) ;  /* 0x00000004008cd947 */ /* 0x000fea0003800000 */
[----:B------:R-:W-:-:S07]  /*3d70*/  IMAD.MOV.U32 R64, RZ, RZ, 0x3a0 ;  /* 0x000003a0ff407424 */ /* 0x000fce00078e00ff */
.L_x_932:
[----:B------:R-:W-:Y:S01]  /*3d80*/  SHF.R.U32.HI R64, RZ, 0x1, R64 ;  /* 0x00000001ff407819 */ /* 0x000fe20000011640 */
[----:B------:R-:W-:Y:S02]  /*3d90*/  IMAD.MOV.U32 R44, RZ, RZ, R62 ;  /* 0x000000ffff2c7224 */ /* 0x000fe400078e003e */
[----:B------:R-:W-:Y:S02]  /*3da0*/  IMAD.MOV.U32 R45, RZ, RZ, R63 ;  /* 0x000000ffff2d7224 */ /* 0x000fe400078e003f */
[----:B------:R-:W-:Y:S02]  /*3db0*/  IMAD.MOV.U32 R67, RZ, RZ, R64 ;  /* 0x000000ffff437224 */ /* 0x000fe400078e0040 */
[----:B------:R-:W-:-:S07]  /*3dc0*/  IMAD.WIDE R58, R65, 0x10, R44 ;  /* 0x00000010413a7825 */ /* 0x000fce00078e022c */
.L_x_930:
        /* <DEDUP_REMOVED lines=29> */
.L_x_1009:
        /* <DEDUP_REMOVED lines=63> */
.L_x_1023:
[----:B------:R-:W-:Y:S05]  /*4390*/  @P5 BRA `(.L_x_932) ;  /* 0xfffffff800785947 */ /* 0x000fea000383ffff */
.L_x_928:
        /* <DEDUP_REMOVED lines=23> */
.L_x_934:
[----:B------:R-:W-:Y:S05]  /*4510*/  BSYNC.RECONVERGENT B1 ;  /* 0x0000000000017941 */ /* 0x000fea0003800200 */
.L_x_933:
[----:B------:R0:W-:Y:S01]  /*4520*/  @!P1 STS.64 [R2+0x40], R50 ;  /* 0x0000403202009388 */ /* 0x0001e20000000a00 */
[----:B------:R-:W-:Y:S02]  /*4530*/  @!P1 IMAD.MOV.U32 R48, RZ, RZ, R50 ;  /* 0x000000ffff309224 */ /* 0x000fe400078e0032 */
[----:B------:R-:W-:-:S07]  /*4540*/  @!P1 IMAD.MOV.U32 R61, RZ, RZ, R52 ;  /* 0x000000ffff3d9224 */ /* 0x000fce00078e0034 */
.L_x_924:
        /* <DEDUP_REMOVED lines=70> */
.L_x_923:
[----:B------:R-:W-:Y:S05]  /*49b0*/  BSYNC.RECONVERGENT B0 ;  /* 0x0000000000007941 */ /* 0x000fea0003800200 */
.L_x_921:
[----:B------:R-:W-:Y:S01]  /*49c0*/  BAR.SYNC.DEFER_BLOCKING 0x0 ;  /* 0x0000000000007b1d */ /* 0x000fe20000010000 */
[----:B------:R-:W-:Y:S01]  /*49d0*/  IMAD.IADD R43, R43, 0x1, R0 ;  /* 0x000000012b2b7824 */ /* 0x000fe200078e0200 */
[C---:B------:R-:W-:Y:S02]  /*49e0*/  LOP3.LUT R0, R59.reuse, 0x3e0, RZ, 0xc0, !PT ;  /* 0x000003e03b007812 */ /* 0x040fe400078ec0ff */
[----:B------:R-:W-:Y:S02]  /*49f0*/  LOP3.LUT R59, R59, 0x1f, RZ, 0xc0, !PT ;  /* 0x0000001f3b3b7812 */ /* 0x000fe400078ec0ff */
[----:B------:R-:W2:Y:S01]  /*4a00*/  LDCU.64 UR6, c[0x0][0x398] ;  /* 0x00007300ff0677ac */ /* 0x000ea20008000a00 */
[----:B0-----:R-:W0:Y:S02]  /*4a10*/  S2R R2, SR_CTAID.X ;  /* 0x0000000000027919 */ /* 0x001e240000002500 */
[----:B------:R-:W-:Y:S01]  /*4a20*/  IMAD R0, R0, 0x14, R59 ;  /* 0x0000001400007824 */ /* 0x000fe200078e023b */
[----:B------:R-:W-:Y:S04]  /*4a30*/  STS.128 [R56], R24 ;  /* 0x0000001838007388 */ /* 0x000fe80000000c00 */
[----:B------:R-:W-:Y:S04]  /*4a40*/  STS.128 [R56+0x10], R28 ;  /* 0x0000101c38007388 */ /* 0x000fe80000000c00 */
[----:B------:R-:W-:Y:S04]  /*4a50*/  STS.128 [R56+0x20], R32 ;  /* 0x0000202038007388 */ /* 0x000fe80000000c00 */
[----:B------:R-:W-:Y:S04]  /*4a60*/  STS.128 [R56+0x30], R36 ;  /* 0x0000302438007388 */ /* 0x000fe80000000c00 */
[----:B------:R-:W-:Y:S01]  /*4a70*/  STS.128 [R56+0x40], R40 ;  /* 0x0000402838007388 */ /* 0x000fe20000000c00 */
[----:B------:R-:W-:-:S03]  /*4a80*/  NOP ;  /* 0x0000000000007918 */ /* 0x000fc60000000000 */
[----:B------:R-:W3:Y:S01]  /*4a90*/  LDS R5, [R57] ;  /* 0x0000000039057984 */ /* 0x000ee20000000800 */
[----:B0-----:R-:W-:-:S03]  /*4aa0*/  IMAD R3, R2, 0x1180, RZ ;  /* 0x0000118002037824 */ /* 0x001fc600078e02ff */
[----:B------:R-:W0:Y:S02]  /*4ab0*/  LDS R7, [R57+0x80] ;  /* 0x0000800039077984 */ /* 0x000e240000000800 */
[----:B------:R-:W-:Y:S02]  /*4ac0*/  IADD3 R0, P0, PT, R3, R0, RZ ;  /* 0x0000000003007210 */ /* 0x000fe40007f1e0ff */
[----:B------:R-:W4:Y:S03]  /*4ad0*/  LDS R9, [R57+0x100] ;  /* 0x0001000039097984 */ /* 0x000f260000000800 */
[----:B------:R-:W-:Y:S01]  /*4ae0*/  IMAD.X R3, RZ, RZ, RZ, P0 ;  /* 0x000000ffff037224 */ /* 0x000fe200000e06ff */
[----:B------:R-:W5:Y:S01]  /*4af0*/  LDS R11, [R57+0x180] ;  /* 0x00018000390b7984 */ /* 0x000f620000000800 */
[----:B--2---:R-:W-:-:S03]  /*4b00*/  LEA R2, P0, R0, UR6, 0x2 ;  /* 0x0000000600027c11 */ /* 0x004fc6000f8010ff */
[----:B------:R-:W2:Y:S01]  /*4b10*/  LDS R13, [R57+0x200] ;  /* 0x00020000390d7984 */ /* 0x000ea20000000800 */
[----:B------:R-:W-:-:S03]  /*4b20*/  LEA.HI.X R3, R0, UR7, R3, 0x2, P0 ;  /* 0x0000000700037c11 */ /* 0x000fc600080f1403 */
[----:B------:R-:W1:Y:S04]  /*4b30*/  LDS R15, [R57+0x280] ;  /* 0x00028000390f7984 */ /* 0x000e680000000800 */
        /* <DEDUP_REMOVED lines=14> */
[----:B---3--:R-:W-:Y:S04]  /*4c20*/  STG.E desc[UR8][R2.64], R5 ;  /* 0x0000000502007986 */ /* 0x008fe8000c101908 */
[----:B0-----:R-:W-:Y:S04]  /*4c30*/  STG.E desc[UR8][R2.64+0x80], R7 ;  /* 0x0000800702007986 */ /* 0x001fe8000c101908 */
[----:B----4-:R-:W-:Y:S04]  /*4c40*/  STG.E desc[UR8][R2.64+0x100], R9 ;  /* 0x0001000902007986 */ /* 0x010fe8000c101908 */
[----:B-----5:R-:W-:Y:S04]  /*4c50*/  STG.E desc[UR8][R2.64+0x180], R11 ;  /* 0x0001800b02007986 */ /* 0x020fe8000c101908 */
[----:B--2---:R-:W-:Y:S04]  /*4c60*/  STG.E desc[UR8][R2.64+0x200], R13 ;  /* 0x0002000d02007986 */ /* 0x004fe8000c101908 */
[----:B-1----:R-:W-:Y:S04]  /*4c70*/  STG.E desc[UR8][R2.64+0x280], R15 ;  /* 0x0002800f02007986 */ /* 0x002fe8000c101908 */
        /* <DEDUP_REMOVED lines=13> */
[----:B------:R-:W-:Y:S01]  /*4d50*/  STG.E desc[UR8][R2.64+0x980], R43 ;  /* 0x0009802b02007986 */ /* 0x000fe2000c101908 */
[----:B------:R-:W-:Y:S05]  /*4d60*/  EXIT ;  /* 0x000000000000794d */ /* 0x000fea0003800000 */
.L_x_920:
[----:B------:R-:W-:-:S13]  /*4d70*/  ISETP.NE.AND P0, PT, R2, RZ, PT ;  /* 0x000000ff0200720c */ /* 0x000fda0003f05270 */
        /* <DEDUP_REMOVED lines=62> */
.L_x_936:
[----:B------:R-:W-:Y:S05]  /*5160*/  BSYNC.RECONVERGENT B0 ;  /* 0x0000000000007941 */ /* 0x000fea0003800200 */
.L_x_935:
        /* <DEDUP_REMOVED lines=16> */
.L_x_938:
[----:B------:R-:W-:Y:S05]  /*5270*/  BSYNC.RECONVERGENT B0 ;  /* 0x0000000000007941 */ /* 0x000fea0003800200 */
.L_x_937:
        /* <DEDUP_REMOVED lines=18> */
.L_x_940:
[----:B------:R-:W-:Y:S05]  /*53a0*/  BSYNC.RECONVERGENT B0 ;  /* 0x0000000000007941 */ /* 0x000fea0003800200 */
.L_x_939:
        /* <DEDUP_REMOVED lines=22> */
.L_x_942:
[----:B------:R-:W-:Y:S05]  /*5510*/  BSYNC.RECONVERGENT B0 ;  /* 0x0000000000007941 */ /* 0x000fea0003800200 */
.L_x_941:
        /* <DEDUP_REMOVED lines=23> */
.L_x_944:
[----:B------:R-:W-:Y:S05]  /*5690*/  BSYNC.RECONVERGENT B0 ;  /* 0x0000000000007941 */ /* 0x000fea0003800200 */
.L_x_943:
        /* <DEDUP_REMOVED lines=21> */
.L_x_946:
[----:B------:R-:W-:Y:S05]  /*57f0*/  BSYNC.RECONVERGENT B0 ;  /* 0x0000000000007941 */ /* 0x000fea0003800200 */
.L_x_945:
        /* <DEDUP_REMOVED lines=21> */
.L_x_948:
[----:B------:R-:W-:Y:S05]  /*5950*/  BSYNC.RECONVERGENT B0 ;  /* 0x0000000000007941 */ /* 0x000fea0003800200 */
.L_x_947:
        /* <DEDUP_REMOVED lines=21> */
.L_x_950:
[----:B------:R-:W-:Y:S05]  /*5ab0*/  BSYNC.RECONVERGENT B0 ;  /* 0x0000000000007941 */ /* 0x000fea0003800200 */
.L_x_949:
        /* <DEDUP_REMOVED lines=21> */
.L_x_952:
[----:B------:R-:W-:Y:S05]  /*5c10*/  BSYNC.RECONVERGENT B0 ;  /* 0x0000000000007941 */ /* 0x000fea0003800200 */
.L_x_951:
        /* <DEDUP_REMOVED lines=21> */
.L_x_954:
[----:B------:R-:W-:Y:S05]  /*5d70*/  BSYNC.RECONVERGENT B0 ;  /* 0x0000000000007941 */ /* 0x000fea0003800200 */
.L_x_953:
        /* <DEDUP_REMOVED lines=21> */
.L_x_956:
[----:B------:R-:W-:Y:S05]  /*5ed0*/  BSYNC.RECONVERGENT B0 ;  /* 0x0000000000007941 */ /* 0x000fea0003800200 */
.L_x_955:
        /* <DEDUP_REMOVED lines=21> */
.L_x_958:
[----:B------:R-:W-:Y:S05]  /*6030*/  BSYNC.RECONVERGENT B0 ;  /* 0x0000000000007941 */ /* 0x000fea0003800200 */
.L_x_957:
        /* <DEDUP_REMOVED lines=21> */
.L_x_960:
[----:B------:R-:W-:Y:S05]  /*6190*/  BSYNC.RECONVERGENT B0 ;  /* 0x0000000000007941 */ /* 0x000fea0003800200 */
.L_x_959:
[----:B------:R-:W-:Y:S01]  /*61a0*/  ISETP.GE.U32.AND P1, PT, R45, R2, PT ;  /* 0x000000022d00720c */ /* 0x000fe20003f26070 */
[----:B------:R-:W-:Y:S01]  /*61b0*/  BSSY.RECONVERGENT B0, `(.L_x_961) ;  /* 0x0000016000007945 */ /* 0x000fe20003800200 */
[----:B------:R-:W-:Y:S01]  /*61c0*/  LOP3.LUT R0, R0, 0xfffffffd, RZ, 0xc0, !PT ;  /* 0xfffffffd00007812 */ /* 0x000fe200078ec0ff */
[C---:B------:R-:W-:Y:S02]  /*61d0*/  VIADD R19, R17.reuse, 0x1c0 ;  /* 0x000001c011137836 */ /* 0x040fe40000000000 */
[----:B------:R-:W-:Y:S02]  /*61e0*/  VIADD R29, R17, 0x1e0 ;  /* 0x000001e0111d7836 */ /* 0x000fe40000000000 */
[--C-:B------:R-:W-:Y:S02]  /*61f0*/  IMAD.MOV.U32 R46, RZ, RZ, R14.reuse ;  /* 0x000000ffff2e7224 */ /* 0x100fe400078e000e */
        /* <DEDUP_REMOVED lines=17> */
.L_x_962:
[----:B------:R-:W-:Y:S05]  /*6310*/  BSYNC.RECONVERGENT B0 ;  /* 0x0000000000007941 */ /* 0x000fea0003800200 */
.L_x_961:
[----:B------:R-:W-:Y:S01]  /*6320*/  ISETP.GE.U32.AND P1, PT, R19, R2, PT ;  /* 0x000000021300720c */ /* 0x000fe20003f26070 */
[----:B------:R-:W-:Y:S01]  /*6330*/  BSSY.RECONVERGENT B0, `(.L_x_963) ;  /* 0x0000012000007945 */ /* 0x000fe20003800200 */
[----:B------:R-:W-:-:S11]  /*6340*/  LOP3.LUT R0, R0, 0xfffffffe, RZ, 0xc0, !PT ;  /* 0xfffffffe00007812 */ /* 0x000fd600078ec0ff */
        /* <DEDUP_REMOVED lines=16> */
.L_x_964:
[----:B------:R-:W-:Y:S05]  /*6450*/  BSYNC.RECONVERGENT B0 ;  /* 0x0000000000007941 */ /* 0x000fea0003800200 */
.L_x_963:
        /* <DEDUP_REMOVED lines=19> */
.L_x_966:
[----:B------:R-:W-:Y:S05]  /*6590*/  BSYNC.RECONVERGENT B0 ;  /* 0x0000000000007941 */ /* 0x000fea0003800200 */
.L_x_965:
        /* <DEDUP_REMOVED lines=19> */
.L_x_968:
[----:B------:R-:W-:Y:S05]  /*66d0*/  BSYNC.RECONVERGENT B0 ;  /* 0x0000000000007941 */ /* 0x000fea0003800200 */
.L_x_967:
        /* <DEDUP_REMOVED lines=19> */
.L_x_970:
[----:B------:R-:W-:Y:S05]  /*6810*/  BSYNC.RECONVERGENT B0 ;  /* 0x0000000000007941 */ /* 0x000fea0003800200 */
.L_x_969:
        /* <DEDUP_REMOVED lines=19> */
.L_x_972:
[----:B------:R-:W-:Y:S05]  /*6950*/  BSYNC.RECONVERGENT B0 ;  /* 0x0000000000007941 */ /* 0x000fea0003800200 */
.L_x_971:
        /* <DEDUP_REMOVED lines=17> */
.L_x_974:
[----:B------:R-:W-:Y:S05]  /*6a70*/  BSYNC.RECONVERGENT B0 ;  /* 0x0000000000007941 */ /* 0x000fea0003800200 */
.L_x_973:
        /* <DEDUP_REMOVED lines=119> */
[C---:B0-----:R-:W-:Y:S01]  /*71f0*/  LEA R46, R3.reuse, UR4, 0x2 ;  /* 0x00000004032e7c11 */ /* 0x041fe2000f8e10ff */
[----:B------:R-:W-:Y:S01]  /*7200*/  BSSY.RECONVERGENT B0, `(.L_x_976) ;  /* 0x0000116000007945 */ /* 0x000fe20003800200 */
[----:B------:R-:W-:Y:S02]  /*7210*/  ISETP.NE.AND P6, PT, R3, RZ, PT ;  /* 0x000000ff0300720c */ /* 0x000fe40003fc5270 */
[----:B------:R-:W-:Y:S01]  /*7220*/  ISETP.NE.AND P0, PT, R24, R25, PT ;  /* 0x000000191800720c */ /* 0x000fe20003f05270 */
[----:B------:R-:W-:Y:S01]  /*7230*/  STS [R46+0x3fc], R43 ;  /* 0x0003fc2b2e007388 */ /* 0x000fe20000000800 */
[----:B------:R-:W-:Y:S01]  /*7240*/  BAR.SYNC.DEFER_BLOCKING 0x0 ;  /* 0x0000000000007b1d */ /* 0x000fe20000010000 */
[----:B------:R-:W-:Y:S01]  /*7250*/  ISETP.NE.AND P1, PT, R25, R26, PT ;  /* 0x0000001a1900720c */ /* 0x000fe20003f25270 */
[----:B------:R-:W-:Y:S01]  /*7260*/  IMAD R25, R3, 0x14, RZ ;  /* 0x0000001403197824 */ /* 0x000fe200078e02ff */
[----:B------:R-:W-:Y:S02]  /*7270*/  LOP3.LUT R0, R0, 0xffffbfff, RZ, 0xc0, !PT ;  /* 0xffffbfff00007812 */ /* 0x000fe400078ec0ff */
[----:B------:R-:W-:Y:S01]  /*7280*/  ISETP.NE.AND P5, PT, R27, R28, PT ;  /* 0x0000001c1b00720c */ /* 0x000fe20003fa5270 */
[C---:B------:R-:W-:Y:S01]  /*7290*/  VIADD R55, R25.reuse, 0x6 ;  /* 0x0000000619377836 */ /* 0x040fe20000000000 */
[----:B------:R-:W-:-:S02]  /*72a0*/  ISETP.NE.AND P3, PT, R25, R2, PT ;  /* 0x000000021900720c */ /* 0x000fc40003f65270 */
[----:B------:R-:W-:Y:S02]  /*72b0*/  @P6 LOP3.LUT R0, R0, 0x4000, RZ, 0xfc, !PT ;  /* 0x0000400000006812 */ /* 0x000fe400078efcff */
[----:B------:R-:W-:Y:S01]  /*72c0*/  ISETP.NE.AND P2, PT, R26, R27, PT ;  /* 0x0000001b1a00720c */ /* 0x000fe20003f45270 */
[----:B------:R-:W-:Y:S01]  /*72d0*/  VIADD R27, R25, 0x1 ;  /* 0x00000001191b7836 */ /* 0x000fe20000000000 */
[----:B------:R-:W-:-:S04]  /*72e0*/  LOP3.LUT R0, R0, 0xffffdfff, RZ, 0xc0, !PT ;  /* 0xffffdfff00007812 */ /* 0x000fc800078ec0ff */
[----:B------:R-:W-:Y:S01]  /*72f0*/  ISETP.EQ.OR P0, PT, R27, R2, P0 ;  /* 0x000000021b00720c */ /* 0x000fe20000702670 */
[----:B------:R-:W-:-:S05]  /*7300*/  VIADD R27, R25, 0x3 ;  /* 0x00000003191b7836 */ /* 0x000fca0000000000 */
[----:B------:R-:W-:Y:S01]  /*7310*/  ISETP.EQ.OR P2, PT, R27, R2, P2 ;  /* 0x000000021b00720c */ /* 0x000fe20001742670 */
[----:B------:R-:W0:Y:S01]  /*7320*/  @P6 LDS R53, [R46+0x3f8] ;  /* 0x0003f8002e356984 */ /* 0x000e220000000800 */
[----:B------:R-:W-:Y:S01]  /*7330*/  VIADD R27, R25, 0x7 ;  /* 0x00000007191b7836 */ /* 0x000fe20000000000 */
[----:B0-----:R-:W-:Y:S01]  /*7340*/  @P6 ISETP.NE.AND P4, PT, R53, R24, PT ;  /* 0x000000183500620c */ /* 0x001fe20003f85270 */
[----:B------:R-:W-:Y:S02]  /*7350*/  IMAD.MOV.U32 R24, RZ, RZ, 0x1 ;  /* 0x00000001ff187424 */ /* 0x000fe400078e00ff */
[----:B------:R-:W-:Y:S01]  /*7360*/  VIADD R53, R25, 0x2 ;  /* 0x0000000219357836 */ /* 0x000fe20000000000 */
[----:B------:R-:W-:Y:S02]  /*7370*/  @P6 SEL R24, RZ, 0x1, !P4 ;  /* 0x00000001ff186807 */ /* 0x000fe40006000000 */
[----:B------:R-:W-:Y:S02]  /*7380*/  ISETP.NE.AND P4, PT, R28, R29, PT ;  /* 0x0000001d1c00720c */ /* 0x000fe40003f85270 */
[----:B------:R-:W-:-:S02]  /*7390*/  SEL R24, R24, 0x1, P3 ;  /* 0x0000000118187807 */ /* 0x000fc40001800000 */
[----:B------:R-:W-:Y:S01]  /*73a0*/  ISETP.NE.AND P3, PT, R29, R30, PT ;  /* 0x0000001e1d00720c */ /* 0x000fe20003f65270 */
[----:B------:R-:W-:Y:S01]  /*73b0*/  VIADD R29, R25, 0x4 ;  /* 0x00000004191d7836 */ /* 0x000fe20000000000 */
[-C--:B------:R-:W-:Y:S01]  /*73c0*/  ISETP.EQ.OR P1, PT, R53, R2.reuse, P1 ;  /* 0x000000023500720c */ /* 0x080fe20000f22670 */
[----:B------:R-:W-:Y:S01]  /*73d0*/  VIADD R53, R25, 0x5 ;  /* 0x0000000519357836 */ /* 0x000fe20000000000 */
[----:B------:R-:W-:Y:S02]  /*73e0*/  P2R R28, PR, RZ, 0x4 ;  /* 0x00000004ff1c7803 */ /* 0x000fe40000000000 */
[-C--:B------:R-:W-:Y:S02]  /*73f0*/  ISETP.EQ.OR P6, PT, R29, R2.reuse, P5 ;  /* 0x000000021d00720c */ /* 0x080fe40002fc2670 */
[-C--:B------:R-:W-:Y:S02]  /*7400*/  ISETP.EQ.OR P5, PT, R53, R2.reuse, P4 ;  /* 0x000000023500720c */ /* 0x080fe400027a2670 */
[----:B------:R-:W-:-:S02]  /*7410*/  ISETP.EQ.OR P4, PT, R55, R2, P3 ;  /* 0x000000023700720c */ /* 0x000fc40001f82670 */
[----:B------:R-:W-:Y:S02]  /*7420*/  ISETP.NE.AND P3, PT, R30, R31, PT ;  /* 0x0000001f1e00720c */ /* 0x000fe40003f65270 */
[----:B------:R-:W-:Y:S02]  /*7430*/  P2R R29, PR, RZ, 0x1 ;  /* 0x00000001ff1d7803 */ /* 0x000fe40000000000 */
[----:B------:R-:W-:-:S03]  /*7440*/  P2R R30, PR, RZ, 0x2 ;  /* 0x00000002ff1e7803 */ /* 0x000fc60000000000 */
[----:B------:R-:W-:Y:S02]  /*7450*/  @P6 LOP3.LUT R0, R0, 0x2000, RZ, 0xfc, !PT ;  /* 0x0000200000006812 */ /* 0x000fe400078efcff */
[----:B------:R-:W-:Y:S02]  /*7460*/  PLOP3.LUT P6, PT, P2, P0, P1, 0xfe, 0x0 ;  /* 0x000000000000781c */ /* 0x000fe400017c1f16 */
[----:B------:R-:W-:-:S04]  /*7470*/  LOP3.LUT R0, R0, 0xffffefff, RZ, 0xc0, !PT ;  /* 0xffffefff00007812 */ /* 0x000fc800078ec0ff */
[----:B------:R-:W-:Y:S02]  /*7480*/  @P5 LOP3.LUT R0, R0, 0x1000, RZ, 0xfc, !PT ;  /* 0x0000100000005812 */ /* 0x000fe400078efcff */
[----:B------:R-:W-:Y:S01]  /*7490*/  ISETP.EQ.OR P5, PT, R27, R2, P3 ;  /* 0x000000021b00720c */ /* 0x000fe20001fa2670 */
[----:B------:R-:W-:Y:S01]  /*74a0*/  VIADD R27, R25, 0x8 ;  /* 0x00000008191b7836 */ /* 0x000fe20000000000 */
[----:B------:R-:W-:Y:S02]  /*74b0*/  LOP3.LUT R0, R0, 0xfffff7ff, RZ, 0xc0, !PT ;  /* 0xfffff7ff00007812 */ /* 0x000fe400078ec0ff */
[----:B------:R-:W-:Y:S02]  /*74c0*/  ISETP.NE.AND P3, PT, R31, R32, PT ;  /* 0x000000201f00720c */ /* 0x000fe40003f65270 */
[----:B------:R-:W-:Y:S02]  /*74d0*/  @P4 LOP3.LUT R0, R0, 0x800, RZ, 0xfc, !PT ;  /* 0x0000080000004812 */ /* 0x000fe400078efcff */
[----:B------:R-:W-:Y:S01]  /*74e0*/  ISETP.EQ.OR P3, PT, R27, R2, P3 ;  /* 0x000000021b00720c */ /* 0x000fe20001f62670 */
[----:B------:R-:W-:Y:S01]  /*74f0*/  VIADD R27, R25, 0x9 ;  /* 0x00000009191b7836 */ /* 0x000fe20000000000 */
[----:B------:R-:W-:-:S04]  /*7500*/  LOP3.LUT R0, R0, 0xfffffbff, RZ, 0xc0, !PT ;  /* 0xfffffbff00007812 */ /* 0x000fc800078ec0ff */
[----:B------:R-:W-:-:S04]  /*7510*/  @P5 LOP3.LUT R0, R0, 0x400, RZ, 0xfc, !PT ;  /* 0x0000040000005812 */ /* 0x000fc800078efcff */
[----:B------:R-:W-:-:S04]  /*7520*/  LOP3.LUT R0, R0, 0xfffffdff, RZ, 0xc0, !PT ;  /* 0xfffffdff00007812 */ /* 0x000fc800078ec0ff */
[----:B------:R-:W-:Y:S02]  /*7530*/  @P3 LOP3.LUT R0, R0, 0x200, RZ, 0xfc, !PT ;  /* 0x0000020000003812 */ /* 0x000fe400078efcff */
[----:B------:R-:W-:Y:S02]  /*7540*/  ISETP.NE.AND P3, PT, R32, R33, PT ;  /* 0x000000212000720c */ /* 0x000fe40003f65270 */
[----:B------:R-:W-:Y:S02]  /*7550*/  LOP3.LUT R0, R0, 0xfffffeff, RZ, 0xc0, !PT ;  /* 0xfffffeff00007812 */ /* 0x000fe400078ec0ff */
[----:B------:R-:W-:Y:S01]  /*7560*/  ISETP.EQ.OR P4, PT, R27, R2, P3 ;  /* 0x000000021b00720c */ /* 0x000fe20001f82670 */
[----:B------:R-:W-:Y:S01]  /*7570*/  VIADD R27, R25, 0xa ;  /* 0x0000000a191b7836 */ /* 0x000fe20000000000 */
[----:B------:R-:W-:-:S11]  /*7580*/  ISETP.NE.AND P3, PT, R33, R34, PT ;  /* 0x000000222100720c */ /* 0x000fd60003f65270 */
[----:B------:R-:W-:Y:S02]  /*7590*/  @P4 LOP3.LUT R0, R0, 0x100, RZ, 0xfc, !PT ;  /* 0x0000010000004812 */ /* 0x000fe400078efcff */
[----:B------:R-:W-:Y:S01]  /*75a0*/  ISETP.EQ.OR P4, PT, R27, R2, P3 ;  /* 0x000000021b00720c */ /* 0x000fe20001f82670 */
[----:B------:R-:W-:Y:S01]  /*75b0*/  VIADD R27, R25, 0xb ;  /* 0x0000000b191b7836 */ /* 0x000fe20000000000 */
[----:B------:R-:W-:Y:S02]  /*75c0*/  LOP3.LUT R0, R0, 0xffffff7f, RZ, 0xc0, !PT ;  /* 0xffffff7f00007812 */ /* 0x000fe400078ec0ff */
[----:B------:R-:W-:-:S09]  /*75d0*/  ISETP.NE.AND P3, PT, R34, R35, PT ;  /* 0x000000232200720c */ /* 0x000fd20003f65270 */
        /* <DEDUP_REMOVED lines=13> */
[C---:B------:R-:W-:Y:S02]  /*76b0*/  LOP3.LUT P2, RZ, R0.reuse, 0x20, RZ, 0xc0, !PT ;  /* 0x0000002000ff7812 */ /* 0x040fe4000784c0ff */
[C---:B------:R-:W-:Y:S02]  /*76c0*/  LOP3.LUT P3, RZ, R0.reuse, 0x1000, RZ, 0xc0, !PT ;  /* 0x0000100000ff7812 */ /* 0x040fe4000786c0ff */
[----:B------:R-:W-:Y:S02]  /*76d0*/  P2R R26, PR, RZ, 0x4 ;  /* 0x00000004ff1a7803 */ /* 0x000fe40000000000 */
[----:B------:R-:W-:-:S02]  /*76e0*/  LOP3.LUT P0, RZ, R0, 0x2000, RZ, 0xc0, !PT ;  /* 0x0000200000ff7812 */ /* 0x000fc4000780c0ff */
[C---:B------:R-:W-:Y:S02]  /*76f0*/  LOP3.LUT P2, RZ, R0.reuse, 0x80, RZ, 0xc0, !PT ;  /* 0x0000008000ff7812 */ /* 0x040fe4000784c0ff */
[----:B------:R-:W-:Y:S02]  /*7700*/  LOP3.LUT R0, R0, 0xffffffef, RZ, 0xc0, !PT ;  /* 0xffffffef00007812 */ /* 0x000fe400078ec0ff */
[----:B------:R-:W-:Y:S02]  /*7710*/  PLOP3.LUT P6, PT, P3, P6, P0, 0xfe, 0x0 ;  /* 0x000000000000781c */ /* 0x000fe40001fcdf06 */
[----:B------:R-:W-:Y:S02]  /*7720*/  ISETP.NE.AND P3, PT, R37, R38, PT ;  /* 0x000000262500720c */ /* 0x000fe40003f65270 */
[----:B------:R-:W-:Y:S02]  /*7730*/  @P4 LOP3.LUT R0, R0, 0x10, RZ, 0xfc, !PT ;  /* 0x0000001000004812 */ /* 0x000fe400078efcff */
[----:B------:R-:W-:Y:S01]  /*7740*/  ISETP.EQ.OR P0, PT, R27, R2, P3 ;  /* 0x000000021b00720c */ /* 0x000fe20001f02670 */
[----:B------:R-:W-:Y:S01]  /*7750*/  VIADD R27, R25, 0xf ;  /* 0x0000000f191b7836 */ /* 0x000fe20000000000 */
[----:B------:R-:W-:-:S02]  /*7760*/  LOP3.LUT P3, RZ, R0, 0x800, RZ, 0xc0, !PT ;  /* 0x0000080000ff7812 */ /* 0x000fc4000786c0ff */
[----:B------:R-:W-:Y:S02]  /*7770*/  LOP3.LUT P1, RZ, R0, 0x100, RZ, 0xc0, !PT ;  /* 0x0000010000ff7812 */ /* 0x000fe4000782c0ff */
[----:B------:R-:W-:Y:S02]  /*7780*/  PLOP3.LUT P6, PT, P5, P6, P3, 0xfe, 0x0 ;  /* 0x000000000000781c */ /* 0x000fe40002fcdf36 */
[----:B------:R-:W-:Y:S02]  /*7790*/  ISETP.NE.AND P3, PT, R38, R39, PT ;  /* 0x000000272600720c */ /* 0x000fe40003f65270 */
[----:B------:R-:W-:Y:S02]  /*77a0*/  LOP3.LUT R0, R0, 0xfffffff7, RZ, 0xc0, !PT ;  /* 0xfffffff700007812 */ /* 0x000fe400078ec0ff */
[----:B------:R-:W-:Y:S01]  /*77b0*/  ISETP.EQ.OR P5, PT, R27, R2, P3 ;  /* 0x000000021b00720c */ /* 0x000fe20001fa2670 */
[----:B------:R-:W-:Y:S01]  /*77c0*/  VIADD R27, R25, 0x10 ;  /* 0x00000010191b7836 */ /* 0x000fe20000000000 */
[----:B------:R-:W-:-:S04]  /*77d0*/  @P0 LOP3.LUT R0, R0, 0x8, RZ, 0xfc, !PT ;  /* 0x0000000800000812 */ /* 0x000fc800078efcff */
        /* <DEDUP_REMOVED lines=8> */
[----:B------:R-:W-:Y:S02]  /*7860*/  LOP3.LUT R0, R0, 0xfffffffd, RZ, 0xc0, !PT ;  /* 0xfffffffd00007812 */ /* 0x000fe400078ec0ff */
[----:B------:R-:W-:Y:S02]  /*7870*/  PLOP3.LUT P6, PT, P3, P6, P2, 0xfe, 0x0 ;  /* 0x000000000000781c */ /* 0x000fe40001fcdf26 */
[----:B------:R-:W-:Y:S02]  /*7880*/  ISETP.NE.AND P2, PT, R26, RZ, PT ;  /* 0x000000ff1a00720c */ /* 0x000fe40003f45270 */
[----:B------:R-:W-:Y:S02]  /*7890*/  ISETP.NE.AND P3, PT, R40, R41, PT ;  /* 0x000000292800720c */ /* 0x000fe40003f65270 */
[----:B------:R-:W-:Y:S02]  /*78a0*/  PLOP3.LUT P6, PT, P4, P6, P2, 0xfe, 0x0 ;  /* 0x000000000000781c */ /* 0x000fe400027cdf26 */
[----:B------:R-:W-:Y:S01]  /*78b0*/  ISETP.EQ.OR P3, PT, R27, R2, P3 ;  /* 0x000000021b00720c */ /* 0x000fe20001f62670 */
[C---:B------:R-:W-:Y:S01]  /*78c0*/  VIADD R27, R25.reuse, 0x12 ;  /* 0x00000012191b7836 */ /* 0x040fe20000000000 */
[----:B------:R-:W-:Y:S01]  /*78d0*/  PLOP3.LUT P6, PT, P5, P6, P0, 0xfe, 0x0 ;  /* 0x000000000000781c */ /* 0x000fe20002fcdf06 */
[----:B------:R-:W-:Y:S01]  /*78e0*/  VIADD R25, R25, 0x13 ;  /* 0x0000001319197836 */ /* 0x000fe20000000000 */
[----:B------:R-:W-:-:S02]  /*78f0*/  @P1 LOP3.LUT R0, R0, 0x2, RZ, 0xfc, !PT ;  /* 0x0000000200001812 */ /* 0x000fc400078efcff */
[----:B------:R-:W-:Y:S02]  /*7900*/  ISETP.NE.AND P2, PT, R28, RZ, PT ;  /* 0x000000ff1c00720c */ /* 0x000fe40003f45270 */
[----:B------:R-:W-:Y:S02]  /*7910*/  PLOP3.LUT P6, PT, P3, P6, P1, 0xfe, 0x0 ;  /* 0x000000000000781c */ /* 0x000fe40001fcdf16 */
[----:B------:R-:W-:Y:S02]  /*7920*/  P2R R28, PR, RZ, 0x8 ;  /* 0x00000008ff1c7803 */ /* 0x000fe40000000000 */
[----:B------:R-:W-:Y:S02]  /*7930*/  LOP3.LUT P3, RZ, R0, 0x4, RZ, 0xc0, !PT ;  /* 0x0000000400ff7812 */ /* 0x000fe4000786c0ff */
[----:B------:R-:W-:Y:S02]  /*7940*/  ISETP.NE.AND P0, PT, R29, RZ, PT ;  /* 0x000000ff1d00720c */ /* 0x000fe40003f05270 */
[----:B------:R-:W-:-:S02]  /*7950*/  P2R R39, PR, RZ, 0x8 ;  /* 0x00000008ff277803 */ /* 0x000fc40000000000 */
[----:B------:R-:W-:Y:S02]  /*7960*/  LOP3.LUT P3, RZ, R0, 0x8, RZ, 0xc0, !PT ;  /* 0x0000000800ff7812 */ /* 0x000fe4000786c0ff */
[----:B-1----:R-:W-:Y:S02]  /*7970*/  SEL R26, R4, RZ, !P0 ;  /* 0x000000ff041a7207 */ /* 0x002fe40004000000 */
[----:B------:R-:W-:Y:S02]  /*7980*/  P2R R38, PR, RZ, 0x8 ;  /* 0x00000008ff267803 */ /* 0x000fe40000000000 */
[----:B------:R-:W-:Y:S01]  /*7990*/  LOP3.LUT P3, RZ, R0, 0x10, RZ, 0xc0, !PT ;  /* 0x0000001000ff7812 */ /* 0x000fe2000786c0ff */
[----:B------:R-:W-:Y:S01]  /*79a0*/  IMAD.IADD R26, R5, 0x1, R26 ;  /* 0x00000001051a7824 */ /* 0x000fe200078e021a */
[----:B------:R-:W-:Y:S02]  /*79b0*/  ISETP.NE.AND P4, PT, R41, R42, PT ;  /* 0x0000002a2900720c */ /* 0x000fe40003f85270 */
[----:B------:R-:W-:-:S02]  /*79c0*/  P2R R37, PR, RZ, 0x8 ;  /* 0x00000008ff257803 */ /* 0x000fc40000000000 */
[----:B------:R-:W-:Y:S02]  /*79d0*/  LOP3.LUT P3, RZ, R0, 0x20, RZ, 0xc0, !PT ;  /* 0x0000002000ff7812 */ /* 0x000fe4000786c0ff */
[----:B------:R-:W-:Y:S02]  /*79e0*/  ISETP.NE.AND P1, PT, R30, RZ, PT ;  /* 0x000000ff1e00720c */ /* 0x000fe40003f25270 */
[----:B------:R-:W-:Y:S02]  /*79f0*/  P2R R36, PR, RZ, 0x8 ;  /* 0x00000008ff247803 */ /* 0x000fe40000000000 */
[----:B------:R-:W-:Y:S02]  /*7a00*/  LOP3.LUT P3, RZ, R0, 0x40, RZ, 0xc0, !PT ;  /* 0x0000004000ff7812 */ /* 0x000fe4000786c0ff */
[----:B------:R-:W-:Y:S02]  /*7a10*/  ISETP.EQ.OR P4, PT, R27, R2, P4 ;  /* 0x000000021b00720c */ /* 0x000fe40002782670 */
[----:B------:R-:W-:-:S02]  /*7a20*/  P2R R35, PR, RZ, 0x8 ;  /* 0x00000008ff237803 */ /* 0x000fc40000000000 */
[----:B------:R-:W-:Y:S02]  /*7a30*/  LOP3.LUT P3, RZ, R0, 0x80, RZ, 0xc0, !PT ;  /* 0x0000008000ff7812 */ /* 0x000fe4000786c0ff */
[----:B------:R-:W-:Y:S02]  /*7a40*/  SEL R27, R26, RZ, !P1 ;  /* 0x000000ff1a1b7207 */ /* 0x000fe40004800000 */
[----:B------:R-:W-:Y:S02]  /*7a50*/  P2R R34, PR, RZ, 0x8 ;  /* 0x00000008ff227803 */ /* 0x000fe40000000000 */
[----:B------:R-:W-:Y:S01]  /*7a60*/  LOP3.LUT P3, RZ, R0, 0x100, RZ, 0xc0, !PT ;  /* 0x0000010000ff7812 */ /* 0x000fe2000786c0ff */
[----:B------:R-:W-:Y:S01]  /*7a70*/  IMAD.IADD R27, R6, 0x1, R27 ;  /* 0x00000001061b7824 */ /* 0x000fe200078e021b */
[----:B------:R-:W-:Y:S02]  /*7a80*/  ISETP.NE.AND P5, PT, R42, R43, PT ;  /* 0x0000002b2a00720c */ /* 0x000fe40003fa5270 */
[----:B------:R-:W-:-:S02]  /*7a90*/  P2R R33, PR, RZ, 0x8 ;  /* 0x00000008ff217803 */ /* 0x000fc40000000000 */
[C---:B------:R-:W-:Y:S02]  /*7aa0*/  LOP3.LUT P3, RZ, R0.reuse, 0x200, RZ, 0xc0, !PT ;  /* 0x0000020000ff7812 */ /* 0x040fe4000786c0ff */
[----:B------:R-:W-:Y:S02]  /*7ab0*/  SEL R26, R27, RZ, !P2 ;  /* 0x000000ff1b1a7207 */ /* 0x000fe40005000000 */
[----:B------:R-:W-:Y:S02]  /*7ac0*/  P2R R32, PR, RZ, 0x8 ;  /* 0x00000008ff207803 */ /* 0x000fe40000000000 */
[----:B------:R-:W-:Y:S01]  /*7ad0*/  LOP3.LUT P3, RZ, R0, 0x400, RZ, 0xc0, !PT ;  /* 0x0000040000ff7812 */ /* 0x000fe2000786c0ff */
[----:B------:R-:W-:Y:S01]  /*7ae0*/  IMAD.IADD R26, R7, 0x1, R26 ;  /* 0x00000001071a7824 */ /* 0x000fe200078e021a */
[----:B------:R-:W-:Y:S02]  /*7af0*/  ISETP.EQ.OR P5, PT, R25, R2, P5 ;  /* 0x000000021900720c */ /* 0x000fe40002fa2670 */
[----:B------:R-:W-:-:S02]  /*7b00*/  P2R R31, PR, RZ, 0x8 ;  /* 0x00000008ff1f7803 */ /* 0x000fc40000000000 */
[C---:B------:R-:W-:Y:S02]  /*7b10*/  LOP3.LUT P3, RZ, R0.reuse, 0x800, RZ, 0xc0, !PT ;  /* 0x0000080000ff7812 */ /* 0x040fe4000786c0ff */
[----:B------:R-:W-:Y:S02]  /*7b20*/  PLOP3.LUT P6, PT, P5, P6, P4, 0xfe, 0x0 ;  /* 0x000000000000781c */ /* 0x000fe40002fcdf46 */
[----:B------:R-:W-:Y:S02]  /*7b30*/  P2R R30, PR, RZ, 0x8 ;  /* 0x00000008ff1e7803 */ /* 0x000fe40000000000 */
[----:B------:R-:W-:Y:S02]  /*7b40*/  LOP3.LUT P3, RZ, R0, 0x1000, RZ, 0xc0, !PT ;  /* 0x0000100000ff7812 */ /* 0x000fe4000786c0ff */
[----:B------:R-:W-:Y:S02]  /*7b50*/  SEL R25, RZ, 0x1, !P6 ;  /* 0x00000001ff197807 */ /* 0x000fe40007000000 */
[----:B------:R-:W-:-:S02]  /*7b60*/  P2R R29, PR, RZ, 0x8 ;  /* 0x00000008ff1d7803 */ /* 0x000fc40000000000 */
[C---:B------:R-:W-:Y:S02]  /*7b70*/  LOP3.LUT P3, RZ, R0.reuse, 0x2000, RZ, 0xc0, !PT ;  /* 0x0000200000ff7812 */ /* 0x040fe4000786c0ff */
[----:B------:R-:W-:Y:S02]  /*7b80*/  LOP3.LUT P6, RZ, R0, 0x2, RZ, 0xc0, !PT ;  /* 0x0000000200ff7812 */ /* 0x000fe400078cc0ff */
        /* <DEDUP_REMOVED lines=125> */
.L_x_977:
[----:B------:R-:W-:Y:S05]  /*8360*/  BSYNC.RECONVERGENT B0 ;  /* 0x0000000000007941 */ /* 0x000fea0003800200 */
.L_x_976:
        /* <DEDUP_REMOVED lines=74> */
.L_x_975:
[----:B------:R-:W-:Y:S01]  /*8810*/  ISETP.NE.AND P0, PT, R3, RZ, PT ;  /* 0x000000ff0300720c */ /* 0x000fe20003f05270 */
[----:B0-----:R-:W-:Y:S01]  /*8820*/  IMAD.MOV.U32 R53, RZ, RZ, RZ ;  /* 0x000000ffff357224 */ /* 0x001fe200078e00ff */
[----:B------:R-:W-:-:S11]  /*8830*/  LOP3.LUT R0, R0, 0xfffffffd, RZ, 0xc0, !PT ;  /* 0xfffffffd00007812 */ /* 0x000fd600078ec0ff */
[----:B------:R-:W0:Y:S01]  /*8840*/  @!P0 LDC.64 R56, c[0x0][0x388] ;  /* 0x0000e200ff388b82 */ /* 0x000e220000000a00 */
[----:B------:R-:W-:Y:S01]  /*8850*/  IMAD R55, R3, 0x14, RZ ;  /* 0x0000001403377824 */ /* 0x000fe200078e02ff */
[----:B------:R-:W-:Y:S02]  /*8860*/  ISETP.NE.AND P4, PT, R24, R25, PT ;  /* 0x000000191800720c */ /* 0x000fe40003f85270 */
[----:B------:R-:W-:Y:S02]  /*8870*/  ISETP.NE.AND P3, PT, R25, R26, PT ;  /* 0x0000001a1900720c */ /* 0x000fe40003f65270 */
[----:B------:R-:W-:Y:S01]  /*8880*/  @P0 LOP3.LUT R0, R0, 0x2, RZ, 0xfc, !PT ;  /* 0x0000000200000812 */ /* 0x000fe200078efcff */
[----:B0-----:R-:W-:-:S05]  /*8890*/  @!P0 IMAD.WIDE.U32 R56, R58, 0x4, R56 ;  /* 0x000000043a388825 */ /* 0x001fca00078e0038 */
[----:B------:R0:W5:Y:S01]  /*88a0*/  @!P0 LDG.E R53, desc[UR8][R56.64] ;  /* 0x0000000838358981 */ /* 0x000162000c1e1900 */
[C---:B------:R-:W-:Y:S01]  /*88b0*/  VIADD R59, R55.reuse, 0x1 ;  /* 0x00000001373b7836 */ /* 0x040fe20000000000 */
[----:B------:R-:W-:Y:S01]  /*88c0*/  ISETP.NE.AND P0, PT, R26, R27, PT ;  /* 0x0000001b1a00720c */ /* 0x000fe20003f05270 */
[----:B------:R-:W-:Y:S01]  /*88d0*/  VIADD R25, R55, 0x2 ;  /* 0x0000000237197836 */ /* 0x000fe20000000000 */
[----:B------:R-:W-:Y:S02]  /*88e0*/  LEA R26, R3, UR4, 0x2 ;  /* 0x00000004031a7c11 */ /* 0x000fe4000f8e10ff */
[-C--:B------:R-:W-:Y:S02]  /*88f0*/  ISETP.EQ.OR P4, PT, R59, R2.reuse, P4 ;  /* 0x000000023b00720c */ /* 0x080fe40002782670 */
[-C--:B------:R-:W-:Y:S01]  /*8900*/  ISETP.EQ.OR P3, PT, R25, R2.reuse, P3 ;  /* 0x000000021900720c */ /* 0x080fe20001f62670 */
[----:B------:R-:W-:Y:S01]  /*8910*/  VIADD R25, R55, 0x3 ;  /* 0x0000000337197836 */ /* 0x000fe20000000000 */
[----:B-1----:R-:W-:Y:S01]  /*8920*/  SEL R46, R4, RZ, !P4 ;  /* 0x000000ff042e7207 */ /* 0x002fe20006000000 */
[----:B------:R-:W-:Y:S01]  /*8930*/  STS [R26+0x3fc], R43 ;  /* 0x0003fc2b1a007388 */ /* 0x000fe20000000800 */
[----:B------:R-:W-:Y:S03]  /*8940*/  BAR.SYNC.DEFER_BLOCKING 0x0 ;  /* 0x0000000000007b1d */ /* 0x000fe60000010000 */
[----:B------:R-:W-:Y:S01]  /*8950*/  IMAD.IADD R46, R5, 0x1, R46 ;  /* 0x00000001052e7824 */ /* 0x000fe200078e022e */
[----:B------:R-:W-:Y:S01]  /*8960*/  ISETP.EQ.OR P1, PT, R25, R2, P0 ;  /* 0x000000021900720c */ /* 0x000fe20000722670 */
[----:B------:R-:W-:Y:S01]  /*8970*/  VIADD R25, R55, 0x4 ;  /* 0x0000000437197836 */ /* 0x000fe20000000000 */
[----:B------:R-:W-:-:S02]  /*8980*/  ISETP.NE.AND P2, PT, R27, R28, PT ;  /* 0x0000001c1b00720c */ /* 0x000fc40003f45270 */
[----:B0-----:R-:W-:Y:S02]  /*8990*/  SEL R57, R46, RZ, !P3 ;  /* 0x000000ff2e397207 */ /* 0x001fe40005800000 */
[----:B------:R-:W-:Y:S02]  /*89a0*/  ISETP.NE.AND P0, PT, R3, RZ, PT ;  /* 0x000000ff0300720c */ /* 0x000fe40003f05270 */
[----:B------:R-:W-:Y:S01]  /*89b0*/  LOP3.LUT R0, R0, 0xffffbfff, RZ, 0xc0, !PT ;  /* 0xffffbfff00007812 */ /* 0x000fe200078ec0ff */
[----:B------:R-:W-:Y:S01]  /*89c0*/  IMAD.IADD R57, R6, 0x1, R57 ;  /* 0x0000000106397824 */ /* 0x000fe200078e0239 */
[----:B------:R-:W-:Y:S01]  /*89d0*/  ISETP.EQ.OR P2, PT, R25, R2, P2 ;  /* 0x000000021900720c */ /* 0x000fe20001742670 */
[----:B------:R-:W-:Y:S02]  /*89e0*/  VIADD R25, R55, 0x5 ;  /* 0x0000000537197836 */ /* 0x000fe40000000000 */
[----:B------:R-:W-:Y:S02]  /*89f0*/  @P1 LOP3.LUT R0, R0, 0x4000, RZ, 0xfc, !PT ;  /* 0x0000400000001812 */ /* 0x000fe400078efcff */
[----:B------:R-:W-:-:S02]  /*8a00*/  SEL R46, R57, RZ, !P1 ;  /* 0x000000ff392e7207 */ /* 0x000fc40004800000 */
[----:B------:R-:W-:Y:S02]  /*8a10*/  ISETP.NE.AND P1, PT, R28, R29, PT ;  /* 0x0000001d1c00720c */ /* 0x000fe40003f25270 */
[----:B------:R-:W-:Y:S01]  /*8a20*/  LOP3.LUT R0, R0, 0xffffdfff, RZ, 0xc0, !PT ;  /* 0xffffdfff00007812 */ /* 0x000fe200078ec0ff */
[----:B------:R-:W-:Y:S01]  /*8a30*/  IMAD.IADD R46, R7, 0x1, R46 ;  /* 0x00000001072e7824 */ /* 0x000fe200078e022e */
[----:B------:R-:W-:Y:S01]  /*8a40*/  ISETP.EQ.OR P1, PT, R25, R2, P1 ;  /* 0x000000021900720c */ /* 0x000fe20000f22670 */
[----:B------:R-:W-:Y:S01]  /*8a50*/  VIADD R25, R55, 0x6 ;  /* 0x0000000637197836 */ /* 0x000fe20000000000 */
[----:B------:R-:W-:Y:S02]  /*8a60*/  @P2 LOP3.LUT R0, R0, 0x2000, RZ, 0xfc, !PT ;  /* 0x0000200000002812 */ /* 0x000fe400078efcff */
[----:B------:R-:W-:Y:S02]  /*8a70*/  SEL R27, R46, RZ, !P2 ;  /* 0x000000ff2e1b7207 */ /* 0x000fe40005000000 */
[----:B------:R-:W-:-:S02]  /*8a80*/  LOP3.LUT R0, R0, 0xffffefff, RZ, 0xc0, !PT ;  /* 0xffffefff00007812 */ /* 0x000fc400078ec0ff */
[----:B------:R-:W-:Y:S01]  /*8a90*/  ISETP.NE.AND P2, PT, R40, R41, PT ;  /* 0x000000292800720c */ /* 0x000fe20003f45270 */
[----:B--2---:R-:W-:-:S04]  /*8aa0*/  IMAD.IADD R27, R8, 0x1, R27 ;  /* 0x00000001081b7824 */ /* 0x004fc800078e021b */
[----:B------:R-:W-:Y:S02]  /*8ab0*/  @P1 LOP3.LUT R0, R0, 0x1000, RZ, 0xfc, !PT ;  /* 0x0000100000001812 */ /* 0x000fe400078efcff */
[----:B------:R-:W-:Y:S02]  /*8ac0*/  SEL R28, R27, RZ, !P1 ;  /* 0x000000ff1b1c7207 */ /* 0x000fe40004800000 */
[----:B------:R-:W-:-:S03]  /*8ad0*/  LOP3.LUT R0, R0, 0xfffff7ff, RZ, 0xc0, !PT ;  /* 0xfffff7ff00007812 */ /* 0x000fc600078ec0ff */
[----:B------:R-:W-:Y:S01]  /*8ae0*/  IMAD.IADD R28, R9, 0x1, R28 ;  /* 0x00000001091c7824 */ /* 0x000fe200078e021c */
[----:B-----5:R0:W1:Y:S01]  /*8af0*/  @P0 LDS R53, [R26+0x3f8] ;  /* 0x0003f8001a350984 */ /* 0x0200620000000800 */
[----:B------:R-:W-:-:S04]  /*8b00*/  ISETP.NE.AND P0, PT, R29, R30, PT ;  /* 0x0000001e1d00720c */ /* 0x000fc80003f05270 */
[----:B------:R-:W-:Y:S01]  /*8b10*/  ISETP.EQ.OR P0, PT, R25, R2, P0 ;  /* 0x000000021900720c */ /* 0x000fe20000702670 */
[----:B------:R-:W-:-:S03]  /*8b20*/  VIADD R25, R55, 0x7 ;  /* 0x0000000737197836 */ /* 0x000fc60000000000 */
[----:B------:R-:W-:-:S05]  /*8b30*/  SEL R27, R28, RZ, !P0 ;  /* 0x000000ff1c1b7207 */ /* 0x000fca0004000000 */
[----:B------:R-:W-:-:S04]  /*8b40*/  IMAD.IADD R27, R10, 0x1, R27 ;  /* 0x000000010a1b7824 */ /* 0x000fc800078e021b */
[----:B------:R-:W-:Y:S02]  /*8b50*/  @P0 LOP3.LUT R0, R0, 0x800, RZ, 0xfc, !PT ;  /* 0x0000080000000812 */ /* 0x000fe400078efcff */
[----:B------:R-:W-:Y:S02]  /*8b60*/  ISETP.NE.AND P0, PT, R30, R31, PT ;  /* 0x0000001f1e00720c */ /* 0x000fe40003f05270 */
[----:B------:R-:W-:Y:S02]  /*8b70*/  LOP3.LUT R0, R0, 0xfffffbff, RZ, 0xc0, !PT ;  /* 0xfffffbff00007812 */ /* 0x000fe400078ec0ff */
[----:B------:R-:W-:Y:S01]  /*8b80*/  ISETP.EQ.OR P1, PT, R25, R2, P0 ;  /* 0x000000021900720c */ /* 0x000fe20000722670 */
[----:B------:R-:W-:Y:S01]  /*8b90*/  VIADD R25, R55, 0x8 ;  /* 0x0000000837197836 */ /* 0x000fe20000000000 */
[----:B------:R-:W-:Y:S02]  /*8ba0*/  ISETP.NE.AND P0, PT, R31, R32, PT ;  /* 0x000000201f00720c */ /* 0x000fe40003f05270 */
[----:B0-----:R-:W-:-:S05]  /*8bb0*/  SEL R26, R27, RZ, !P1 ;  /* 0x000000ff1b1a7207 */ /* 0x001fca0004800000 */
[----:B------:R-:W-:-:S04]  /*8bc0*/  IMAD.IADD R26, R11, 0x1, R26 ;  /* 0x000000010b1a7824 */ /* 0x000fc800078e021a */
[----:B------:R-:W-:Y:S02]  /*8bd0*/  @P1 LOP3.LUT R0, R0, 0x400, RZ, 0xfc, !PT ;  /* 0x0000040000001812 */ /* 0x000fe400078efcff */
[----:B------:R-:W-:Y:S01]  /*8be0*/  ISETP.EQ.OR P1, PT, R25, R2, P0 ;  /* 0x000000021900720c */ /* 0x000fe20000722670 */
[----:B------:R-:W-:Y:S01]  /*8bf0*/  VIADD R25, R55, 0x9 ;  /* 0x0000000937197836 */ /* 0x000fe20000000000 */
[----:B------:R-:W-:Y:S02]  /*8c00*/  LOP3.LUT R0, R0, 0xfffffdff, RZ, 0xc0, !PT ;  /* 0xfffffdff00007812 */ /* 0x000fe400078ec0ff */
[----:B------:R-:W-:Y:S02]  /*8c10*/  ISETP.NE.AND P0, PT, R32, R33, PT ;  /* 0x000000212000720c */ /* 0x000fe40003f05270 */
[----:B------:R-:W-:-:S05]  /*8c20*/  SEL R27, R26, RZ, !P1 ;  /* 0x000000ff1a1b7207 */ /* 0x000fca0004800000 */
[----:B---3--:R-:W-:Y:S02]  /*8c30*/  IMAD.IADD R27, R12, 0x1, R27 ;  /* 0x000000010c1b7824 */ /* 0x008fe400078e021b */
[----:B------:R-:W-:Y:S02]  /*8c40*/  @P1 LOP3.LUT R0, R0, 0x200, RZ, 0xfc, !PT ;  /* 0x0000020000001812 */ /* 0x000fe400078efcff */
[----:B------:R-:W-:Y:S01]  /*8c50*/  ISETP.EQ.OR P1, PT, R25, R2, P0 ;  /* 0x000000021900720c */ /* 0x000fe20000722670 */
[----:B------:R-:W-:Y:S01]  /*8c60*/  VIADD R25, R55, 0xa ;  /* 0x0000000a37197836 */ /* 0x000fe20000000000 */
[----:B------:R-:W-:Y:S02]  /*8c70*/  LOP3.LUT R0, R0, 0xfffffeff, RZ, 0xc0, !PT ;  /* 0xfffffeff00007812 */ /* 0x000fe400078ec0ff */
[----:B------:R-:W-:Y:S02]  /*8c80*/  ISETP.NE.AND P0, PT, R33, R34, PT ;  /* 0x000000222100720c */ /* 0x000fe40003f05270 */
[----:B------:R-:W-:-:S05]  /*8c90*/  SEL R26, R27, RZ, !P1 ;  /* 0x000000ff1b1a7207 */ /* 0x000fca0004800000 */
[----:B------:R-:W-:Y:S02]  /*8ca0*/  IMAD.IADD R26, R13, 0x1, R26 ;  /* 0x000000010d1a7824 */ /* 0x000fe400078e021a */
        /* <DEDUP_REMOVED lines=20> */
[----:B----4-:R-:W-:Y:S02]  /*8df0*/  IMAD.IADD R27, R16, 0x1, R27 ;  /* 0x00000001101b7824 */ /* 0x010fe400078e021b */
        /* <DEDUP_REMOVED lines=17> */
[----:B------:R-:W-:Y:S02]  /*8f10*/  ISETP.NE.AND P0, PT, R39, R40, PT ;  /* 0x000000282700720c */ /* 0x000fe40003f05270 */
[----:B------:R-:W-:Y:S02]  /*8f20*/  LOP3.LUT R0, R0, 0xfffffffb, RZ, 0xc0, !PT ;  /* 0xfffffffb00007812 */ /* 0x000fe400078ec0ff */
[----:B------:R-:W-:Y:S01]  /*8f30*/  ISETP.EQ.OR P6, PT, R25, R2, P0 ;  /* 0x000000021900720c */ /* 0x000fe200007c2670 */
[----:B------:R-:W-:Y:S01]  /*8f40*/  VIADD R25, R55, 0x11 ;  /* 0x0000001137197836 */ /* 0x000fe20000000000 */
[----:B------:R-:W-:-:S02]  /*8f50*/  SEL R26, R27, RZ, !P1 ;  /* 0x000000ff1b1a7207 */ /* 0x000fc40004800000 */
[----:B------:R-:W-:Y:S02]  /*8f60*/  P2R R36, PR, RZ, 0x40 ;  /* 0x00000040ff247803 */ /* 0x000fe40000000000 */
[----:B-1----:R-:W-:Y:S01]  /*8f70*/  ISETP.NE.AND P0, PT, R53, R24, PT ;  /* 0x000000183500720c */ /* 0x002fe20003f05270 */
[----:B------:R-:W-:Y:S01]  /*8f80*/  IMAD.IADD R26, R19, 0x1, R26 ;  /* 0x00000001131a7824 */ /* 0x000fe200078e021a */
[----:B------:R-:W-:Y:S02]  /*8f90*/  @P1 LOP3.LUT R0, R0, 0x4, RZ, 0xfc, !PT ;  /* 0x0000000400001812 */ /* 0x000fe400078efcff */
[----:B------:R-:W-:Y:S02]  /*8fa0*/  ISETP.EQ.OR P5, PT, R55, R2, P0 ;  /* 0x000000023700720c */ /* 0x000fe400007a2670 */
[----:B------:R-:W-:Y:S02]  /*8fb0*/  LOP3.LUT R0, R0, 0xfffffffe, RZ, 0xc0, !PT ;  /* 0xfffffffe00007812 */ /* 0x000fe400078ec0ff */
[----:B------:R-:W-:-:S02]  /*8fc0*/  SEL R27, R26, RZ, !P6 ;  /* 0x000000ff1a1b7207 */ /* 0x000fc40007000000 */
[----:B------:R-:W-:Y:S02]  /*8fd0*/  @P6 LOP3.LUT R0, R0, 0x1, RZ, 0xfc, !PT ;  /* 0x0000000100006812 */ /* 0x000fe400078efcff */
[----:B------:R-:W-:Y:S01]  /*8fe0*/  ISETP.EQ.OR P2, PT, R25, R2, P2 ;  /* 0x000000021900720c */ /* 0x000fe20001742670 */
[----:B------:R-:W-:Y:S01]  /*8ff0*/  IMAD.IADD R27, R20, 0x1, R27 ;  /* 0x00000001141b7824 */ /* 0x000fe200078e021b */
[C---:B------:R-:W-:Y:S01]  /*9000*/  LOP3.LUT P6, RZ, R0.reuse, 0x8, RZ, 0xc0, !PT ;  /* 0x0000000800ff7812 */ /* 0x040fe200078cc0ff */
[C---:B------:R-:W-:Y:S01]  /*9010*/  VIADD R25, R55.reuse, 0x12 ;  /* 0x0000001237197836 */ /* 0x040fe20000000000 */
[C---:B------:R-:W-:Y:S01]  /*9020*/  LOP3.LUT P0, RZ, R0.reuse, 0x2000, RZ, 0xc0, !PT ;  /* 0x0000200000ff7812 */ /* 0x040fe2000780c0ff */
[----:B------:R-:W-:Y:S01]  /*9030*/  VIADD R55, R55, 0x13 ;  /* 0x0000001337377836 */ /* 0x000fe20000000000 */
[----:B------:R-:W-:Y:S02]  /*9040*/  P2R R34, PR, RZ, 0x40 ;  /* 0x00000040ff227803 */ /* 0x000fe40000000000 */
[----:B------:R-:W-:-:S02]  /*9050*/  LOP3.LUT P6, RZ, R0, 0x20, RZ, 0xc0, !PT ;  /* 0x0000002000ff7812 */ /* 0x000fc400078cc0ff */
[----:B------:R-:W-:Y:S02]  /*9060*/  SEL R24, R27, RZ, !P2 ;  /* 0x000000ff1b187207 */ /* 0x000fe40005000000 */
[----:B------:R-:W-:Y:S02]  /*9070*/  P2R R32, PR, RZ, 0x40 ;  /* 0x00000040ff207803 */ /* 0x000fe40000000000 */
[C---:B------:R-:W-:Y:S01]  /*9080*/  LOP3.LUT P6, RZ, R0.reuse, 0x80, RZ, 0xc0, !PT ;  /* 0x0000008000ff7812 */ /* 0x040fe200078cc0ff */
[----:B------:R-:W-:Y:S01]  /*9090*/  IMAD.IADD R24, R21, 0x1, R24 ;  /* 0x0000000115187824 */ /* 0x000fe200078e0218 */
[----:B------:R-:W-:Y:S02]  /*90a0*/  P2R R37, PR, RZ, 0x4 ;  /* 0x00000004ff257803 */ /* 0x000fe40000000000 */
[----:B------:R-:W-:Y:S02]  /*90b0*/  P2R R30, PR, RZ, 0x40 ;  /* 0x00000040ff1e7803 */ /* 0x000fe40000000000 */
[----:B------:R-:W-:-:S02]  /*90c0*/  LOP3.LUT P6, RZ, R0, 0x200, RZ, 0xc0, !PT ;  /* 0x0000020000ff7812 */ /* 0x000fc400078cc0ff */
[----:B------:R-:W-:Y:S02]  /*90d0*/  ISETP.NE.AND P1, PT, R41, R42, PT ;  /* 0x0000002a2900720c */ /* 0x000fe40003f25270 */
[----:B------:R-:W-:Y:S02]  /*90e0*/  P2R R28, PR, RZ, 0x40 ;  /* 0x00000040ff1c7803 */ /* 0x000fe40000000000 */
[C---:B------:R-:W-:Y:S02]  /*90f0*/  LOP3.LUT P6, RZ, R0.reuse, 0x800, RZ, 0xc0, !PT ;  /* 0x0000080000ff7812 */ /* 0x040fe400078cc0ff */
[----:B------:R-:W-:Y:S02]  /*9100*/  ISETP.EQ.OR P1, PT, R25, R2, P1 ;  /* 0x000000021900720c */ /* 0x000fe40000f22670 */
[----:B------:R-:W-:Y:S02]  /*9110*/  P2R R26, PR, RZ, 0x40 ;  /* 0x00000040ff1a7803 */ /* 0x000fe40000000000 */
[----:B------:R-:W-:-:S02]  /*9120*/  LOP3.LUT P6, RZ, R0, 0x4000, RZ, 0xc0, !PT ;  /* 0x0000400000ff7812 */ /* 0x000fc400078cc0ff */
[----:B------:R-:W-:Y:S02]  /*9130*/  LOP3.LUT R0, R0, 0xffff7fff, RZ, 0xc0, !PT ;  /* 0xffff7fff00007812 */ /* 0x000fe400078ec0ff */
[----:B------:R-:W-:Y:S02]  /*9140*/  SEL R25, R24, RZ, !P1 ;  /* 0x000000ff18197207 */ /* 0x000fe40004800000 */
[----:B------:R-:W-:Y:S02]  /*9150*/  @P5 LOP3.LUT R0, R0, 0x8000, RZ, 0xfc, !PT ;  /* 0x0000800000005812 */ /* 0x000fe400078efcff */
[----:B------:R-:W-:Y:S01]  /*9160*/  PLOP3.LUT P5, PT, P3, P4, P5, 0xfe, 0x0 ;  /* 0x000000000000781c */ /* 0x000fe20001fa9f56 */
[----:B------:R-:W-:Y:S01]  /*9170*/  IMAD.IADD R25, R22, 0x1, R25 ;  /* 0x0000000116197824 */ /* 0x000fe200078e0219 */
[----:B------:R-:W-:Y:S02]  /*9180*/  LOP3.LUT P2, RZ, R0, 0x4, RZ, 0xc0, !PT ;  /* 0x0000000400ff7812 */ /* 0x000fe4000784c0ff */
[----:B------:R-:W-:-:S02]  /*9190*/  PLOP3.LUT P5, PT, P0, P6, P5, 0xfe, 0x0 ;  /* 0x000000000000781c */ /* 0x000fc400007adf56 */
[----:B------:R-:W-:Y:S02]  /*91a0*/  P2R R35, PR, RZ, 0x4 ;  /* 0x00000004ff237803 */ /* 0x000fe40000000000 */
[----:B------:R-:W-:Y:S02]  /*91b0*/  LOP3.LUT P2, RZ, R0, 0x10, RZ, 0xc0, !PT ;  /* 0x0000001000ff7812 */ /* 0x000fe4000784c0ff */
[----:B------:R-:W-:Y:S02]  /*91c0*/  ISETP.NE.AND P6, PT, R26, RZ, PT ;  /* 0x000000ff1a00720c */ /* 0x000fe40003fc5270 */
[----:B------:R-:W-:Y:S02]  /*91d0*/  P2R R33, PR, RZ, 0x4 ;  /* 0x00000004ff217803 */ /* 0x000fe40000000000 */
[----:B------:R-:W-:Y:S02]  /*91e0*/  LOP3.LUT P2, RZ, R0, 0x40, RZ, 0xc0, !PT ;  /* 0x0000004000ff7812 */ /* 0x000fe4000784c0ff */
[----:B------:R-:W-:-:S02]  /*91f0*/  ISETP.NE.AND P0, PT, R42, R43, PT ;  /* 0x0000002b2a00720c */ /* 0x000fc40003f05270 */
[----:B------:R-:W-:Y:S02]  /*9200*/  P2R R31, PR, RZ, 0x4 ;  /* 0x00000004ff1f7803 */ /* 0x000fe40000000000 */
[C---:B------:R-:W-:Y:S02]  /*9210*/  LOP3.LUT P2, RZ, R0.reuse, 0x100, RZ, 0xc0, !PT ;  /* 0x0000010000ff7812 */ /* 0x040fe4000784c0ff */
[----:B------:R-:W-:Y:S02]  /*9220*/  ISETP.EQ.OR P0, PT, R55, R2, P0 ;  /* 0x000000023700720c */ /* 0x000fe40000702670 */
[----:B------:R-:W-:Y:S02]  /*9230*/  P2R R29, PR, RZ, 0x4 ;  /* 0x00000004ff1d7803 */ /* 0x000fe40000000000 */
[----:B------:R-:W-:Y:S02]  /*9240*/  LOP3.LUT P2, RZ, R0, 0x400, RZ, 0xc0, !PT ;  /* 0x0000040000ff7812 */ /* 0x000fe4000784c0ff */
[----:B------:R-:W-:-:S02]  /*9250*/  SEL R24, R25, RZ, !P0 ;  /* 0x000000ff19187207 */ /* 0x000fc40004000000 */
[----:B------:R-:W-:Y:S02]  /*9260*/  P2R R27, PR, RZ, 0x4 ;  /* 0x00000004ff1b7803 */ /* 0x000fe40000000000 */
[----:B------:R-:W-:-:S04]  /*9270*/  LOP3.LUT P2, RZ, R0, 0x1000, RZ, 0xc0, !PT ;  /* 0x0000100000ff7812 */ /* 0x000fc8000784c0ff */
[----:B------:R-:W-:Y:S02]  /*9280*/  PLOP3.LUT P5, PT, P6, P2, P5, 0xfe, 0x0 ;  /* 0x000000000000781c */ /* 0x000fe400037a5f56 */
[----:B------:R-:W-:Y:S01]  /*9290*/  ISETP.NE.AND P2, PT, R27, RZ, PT ;  /* 0x000000ff1b00720c */ /* 0x000fe20003f45270 */
[----:B------:R-:W-:Y:S01]  /*92a0*/  IMAD.IADD R27, R23, 0x1, R24 ;  /* 0x00000001171b7824 */ /* 0x000fe200078e0218 */
[----:B------:R-:W-:-:S04]  /*92b0*/  ISETP.NE.AND P6, PT, R28, RZ, PT ;  /* 0x000000ff1c00720c */ /* 0x000fc80003fc5270 */
[----:B------:R-:W-:Y:S01]  /*92c0*/  PLOP3.LUT P5, PT, P6, P2, P5, 0xfe, 0x0 ;  /* 0x000000000000781c */ /* 0x000fe200037a5f56 */
[----:B------:R-:W0:Y:S01]  /*92d0*/  SHFL.UP PT, R25, R27, 0x1, RZ ;  /* 0x042000001b197989 */ /* 0x000e2200000e00ff */
        /* <DEDUP_REMOVED lines=51> */
[----:B0-----:R-:W-:Y:S02]  /*9610*/  SEL R31, R24, RZ, P5 ;  /* 0x000000ff181f7207 */ /* 0x001fe40002800000 */
[----:B------:R-:W-:Y:S02]  /*9620*/  SEL R24, R29, RZ, P5 ;  /* 0x000000ff1d187207 */ /* 0x000fe40002800000 */
[----:B------:R-:W-:Y:S02]  /*9630*/  ISETP.NE.AND P5, PT, R44, 0x1f, PT ;  /* 0x0000001f2c00780c */ /* 0x000fe40003fa5270 */
[----:B------:R-:W-:Y:S01]  /*9640*/  LOP3.LUT R36, R31, R26, RZ, 0xfc, !PT ;  /* 0x0000001a1f247212 */ /* 0x000fe200078efcff */
[----:B------:R-:W-:-:S05]  /*9650*/  IMAD.IADD R37, R27, 0x1, R24 ;  /* 0x000000011b257824 */ /* 0x000fca00078e0218 */
[----:B------:R-:W-:Y:S05]  /*9660*/  SHFL.UP PT, R35, R37, 0x1, RZ ;  /* 0x0420000025237989 */ /* 0x000fea00000e00ff */
[----:B------:R-:W-:-:S05]  /*9670*/  @!P5 LEA R33, R51, UR4, 0x3 ;  /* 0x000000043321dc11 */ /* 0x000fca000f8e18ff */
[----:B------:R-:W-:Y:S01]  /*9680*/  @!P5 STS.64 [R33], R36 ;  /* 0x000000242100d388 */ /* 0x000fe20000000a00 */
[----:B------:R-:W-:Y:S06]  /*9690*/  BAR.SYNC.DEFER_BLOCKING 0x0 ;  /* 0x0000000000007b1d */ /* 0x000fec0000010000 */
[----:B------:R-:W0:Y:S04]  /*96a0*/  LDS.128 R28, [UR4] ;  /* 0x00000004ff1c7984 */ /* 0x000e280008000c00 */
[----:B------:R-:W1:Y:S01]  /*96b0*/  LDS.128 R24, [UR4+0x10] ;  /* 0x00001004ff187984 */ /* 0x000e620008000c00 */
[----:B0-----:R-:W-:-:S04]  /*96c0*/  ISETP.NE.AND P5, PT, R30, RZ, PT ;  /* 0x000000ff1e00720c */ /* 0x001fc80003fa5270 */
[----:B------:R-:W-:Y:S02]  /*96d0*/  SEL R32, R29, RZ, !P5 ;  /* 0x000000ff1d207207 */ /* 0x000fe40006800000 */
[----:B-1----:R-:W-:-:S03]  /*96e0*/  ISETP.NE.AND P5, PT, R24, RZ, PT ;  /* 0x000000ff1800720c */ /* 0x002fc60003fa5270 */
[----:B------:R-:W-:Y:S01]  /*96f0*/  IMAD.IADD R32, R31, 0x1, R32 ;  /* 0x000000011f207824 */ /* 0x000fe200078e0220 */
[----:B------:R-:W-:-:S04]  /*9700*/  LOP3.LUT R31, R30, R28, RZ, 0xfc, !PT ;  /* 0x0000001c1e1f7212 */ /* 0x000fc800078efcff */
[----:B------:R-:W-:Y:S02]  /*9710*/  SEL R34, R32, RZ, !P5 ;  /* 0x000000ff20227207 */ /* 0x000fe40006800000 */
[----:B------:R-:W-:-:S03]  /*9720*/  ISETP.NE.AND P5, PT, R51, 0x2, PT ;  /* 0x000000023300780c */ /* 0x000fc60003fa5270 */
[----:B------:R-:W-:Y:S01]  /*9730*/  IMAD.IADD R34, R25, 0x1, R34 ;  /* 0x0000000119227824 */ /* 0x000fe200078e0222 */
[----:B------:R-:W-:Y:S02]  /*9740*/  SEL R31, R31, R28, !P5 ;  /* 0x0000001c1f1f7207 */ /* 0x000fe40006800000 */
[----:B------:R-:W-:Y:S02]  /*9750*/  SEL R29, R32, R29, !P5 ;  /* 0x0000001d201d7207 */ /* 0x000fe40006800000 */
[----:B------:R-:W-:Y:S02]  /*9760*/  ISETP.NE.AND P5, PT, R26, RZ, PT ;  /* 0x000000ff1a00720c */ /* 0x000fe40003fa5270 */
[----:B------:R-:W-:Y:S02]  /*9770*/  LOP3.LUT R25, R24, R30, R28, 0xfe, !PT ;  /* 0x0000001e18197212 */ /* 0x000fe400078efe1c */
[----:B------:R-:W-:Y:S02]  /*9780*/  SEL R32, R34, RZ, !P5 ;  /* 0x000000ff22207207 */ /* 0x000fe40006800000 */
[----:B------:R-:W-:-:S02]  /*9790*/  ISETP.NE.AND P5, PT, R51, 0x3, PT ;  /* 0x000000033300780c */ /* 0x000fc40003fa5270 */
[----:B------:R-:W-:Y:S01]  /*97a0*/  LOP3.LUT R24, R26, R25, RZ, 0xfc, !PT ;  /* 0x000000191a187212 */ /* 0x000fe200078efcff */
[----:B------:R-:W-:Y:S01]  /*97b0*/  IMAD.IADD R32, R27, 0x1, R32 ;  /* 0x000000011b207824 */ /* 0x000fe200078e0220 */
[----:B------:R-:W-:Y:S02]  /*97c0*/  SEL R31, R25, R31, !P5 ;  /* 0x0000001f191f7207 */ /* 0x000fe40006800000 */
[----:B------:R-:W-:Y:S02]  /*97d0*/  SEL R29, R34, R29, !P5 ;  /* 0x0000001d221d7207 */ /* 0x000fe40006800000 */
[----:B------:R-:W-:Y:S01]  /*97e0*/  ISETP.NE.AND P5, PT, R51, 0x4, PT ;  /* 0x000000043300780c */ /* 0x000fe20003fa5270 */
[----:B------:R-:W-:Y:S03]  /*97f0*/  SHFL.UP PT, R34, R36, 0x1, RZ ;  /* 0x0420000024227989 */ /* 0x000fe600000e00ff */
[----:B------:R-:W-:-:S02]  /*9800*/  SEL R24, R24, R31, !P5 ;  /* 0x0000001f18187207 */ /* 0x000fc40006800000 */
[----:B------:R-:W-:Y:S02]  /*9810*/  SEL R27, R32, R29, !P5 ;  /* 0x0000001d201b7207 */ /* 0x000fe40006800000 */
[----:B------:R-:W0:Y:S02]  /*9820*/  LDS.128 R28, [UR4+0x20] ;  /* 0x00002004ff1c7984 */ /* 0x000e240008000c00 */
[C---:B0-----:R-:W-:Y:S02]  /*9830*/  ISETP.NE.AND P5, PT, R28.reuse, RZ, PT ;  /* 0x000000ff1c00720c */ /* 0x041fe40003fa5270 */
[----:B------:R-:W-:Y:S02]  /*9840*/  LOP3.LUT R25, R28, R26, R25, 0xfe, !PT ;  /* 0x0000001a1c197212 */ /* 0x000fe400078efe19 */
[----:B------:R-:W-:Y:S02]  /*9850*/  SEL R32, R32, RZ, !P5 ;  /* 0x000000ff20207207 */ /* 0x000fe40006800000 */
        /* <DEDUP_REMOVED lines=13> */
[----:B------:R-:W0:Y:S01]  /*9930*/  LDS.64 R28, [UR4+0x30] ;  /* 0x00003004ff1c7984 */ /* 0x000e220008000a00 */
[----:B------:R-:W-:Y:S02]  /*9940*/  SEL R27, R38, R27, !P6 ;  /* 0x0000001b261b7207 */ /* 0x000fe40007000000 */
[----:B------:R-:W-:Y:S02]  /*9950*/  @P5 ISETP.NE.AND P6, PT, R34, RZ, PT ;  /* 0x000000ff2200520c */ /* 0x000fe40003fc5270 */
[----:B------:R-:W-:Y:S02]  /*9960*/  @P5 LOP3.LUT R34, R24, R33, RZ, 0xfc, !PT ;  /* 0x0000002118225212 */ /* 0x000fe400078efcff */
[----:B------:R-:W-:Y:S02]  /*9970*/  @P5 SEL R26, R27, RZ, !P6 ;  /* 0x000000ff1b1a5207 */ /* 0x000fe40007000000 */
[----:B------:R-:W-:-:S13]  /*9980*/  ISETP.NE.AND P6, PT, R44, RZ, P5 ;  /* 0x000000ff2c00720c */ /* 0x000fda0002fc5270 */
[----:B------:R-:W-:-:S04]  /*9990*/  @P6 IMAD.IADD R27, R35, 0x1, R26 ;  /* 0x00000001231b6824 */ /* 0x000fc800078e021a */
[----:B------:R-:W-:Y:S01]  /*99a0*/  @P5 IMAD.MOV.U32 R35, RZ, RZ, R27 ;  /* 0x000000ffff235224 */ /* 0x000fe200078e001b */
[C---:B0-----:R-:W-:Y:S02]  /*99b0*/  ISETP.NE.AND P6, PT, R28.reuse, RZ, PT ;  /* 0x000000ff1c00720c */ /* 0x041fe40003fc5270 */
[----:B------:R-:W-:Y:S02]  /*99c0*/  LOP3.LUT R33, R28, R30, R25, 0xfe, !PT ;  /* 0x0000001e1c217212 */ /* 0x000fe400078efe19 */
[----:B------:R-:W-:-:S05]  /*99d0*/  SEL R38, R38, RZ, !P6 ;  /* 0x000000ff26267207 */ /* 0x000fca0007000000 */
[----:B------:R-:W-:Y:S01]  /*99e0*/  IMAD.IADD R31, R29, 0x1, R38 ;  /* 0x000000011d1f7824 */ /* 0x000fe200078e0226 */
[----:B------:R-:W-:Y:S06]  /*99f0*/  @P5 BRA `(.L_x_979) ;  /* 0x0000000c00b05947 */ /* 0x000fec0003800000 */
        /* <DEDUP_REMOVED lines=19> */
.L_x_981:
        /* <DEDUP_REMOVED lines=29> */
.L_x_1026:
        /* <DEDUP_REMOVED lines=64> */
.L_x_1040:
[----:B------:R-:W-:Y:S05]  /*a100*/  @!P5 BRA `(.L_x_983) ;  /* 0x000000040084d947 */ /* 0x000fea0003800000 */
[----:B------:R-:W-:-:S07]  /*a110*/  IMAD.MOV.U32 R40, RZ, RZ, 0x3a0 ;  /* 0x000003a0ff287424 */ /* 0x000fce00078e00ff */
.L_x_987:
[----:B------:R-:W-:Y:S01]  /*a120*/  SHF.R.U32.HI R40, RZ, 0x1, R40 ;  /* 0x00000001ff287819 */ /* 0x000fe20000011628 */
[----:B------:R-:W-:-:S04]  /*a130*/  IMAD.WIDE R42, R41, 0x10, R38 ;  /* 0x00000010292a7825 */ /* 0x000fc800078e0226 */
[----:B------:R-:W-:-:S07]  /*a140*/  IMAD.MOV.U32 R46, RZ, RZ, R40 ;  /* 0x000000ffff2e7224 */ /* 0x000fce00078e0028 */
.L_x_985:
        /* <DEDUP_REMOVED lines=29> */
.L_x_1043:
        /* <DEDUP_REMOVED lines=63> */
.L_x_1057:
[----:B------:R-:W-:Y:S05]  /*a710*/  @P5 BRA `(.L_x_987) ;  /* 0xfffffff800805947 */ /* 0x000fea000383ffff */
.L_x_983:
        /* <DEDUP_REMOVED lines=17> */
.L_x_989:
[----:B------:R-:W-:Y:S05]  /*a830*/  BSYNC.RECONVERGENT B0 ;  /* 0x0000000000007941 */ /* 0x000fea0003800200 */
.L_x_988:
        /* <DEDUP_REMOVED lines=8> */
.L_x_979:
        /* <DEDUP_REMOVED lines=75> */
.L_x_978:
[----:B------:R-:W0:Y:S01]  /*ad70*/  S2R R24, SR_LANEID ;  /* 0x0000000000187919 */ /* 0x000e220000000000 */
[----:B------:R-:W-:Y:S01]  /*ad80*/  BAR.SYNC.DEFER_BLOCKING 0x0 ;  /* 0x0000000000007b1d */ /* 0x000fe20000010000 */
[----:B------:R-:W-:Y:S01]  /*ad90*/  ISETP.NE.AND P0, PT, R3, RZ, PT ;  /* 0x000000ff0300720c */ /* 0x000fe20003f05270 */
[----:B------:R-:W-:-:S04]  /*ada0*/  IMAD.IADD R23, R23, 0x1, R0 ;  /* 0x0000000117177824 */ /* 0x000fc800078e0200 */
[----:B------:R-:W1:Y:S01]  /*adb0*/  LDCU.64 UR6, c[0x0][0x398] ;  /* 0x00007300ff0677ac */ /* 0x000e620008000a00 */
[----:B------:R-:W2:Y:S01]  /*adc0*/  S2R R28, SR_TID.X ;  /* 0x00000000001c7919 */ /* 0x000ea20000002100 */
[----:B------:R-:W3:Y:S01]  /*add0*/  S2R R3, SR_CTAID.X ;  /* 0x0000000000037919 */ /* 0x000ee20000002500 */
[----:B0-----:R-:W-:Y:S02]  /*ade0*/  IMAD R26, R24, 0x4c, R49 ;  /* 0x0000004c181a7824 */ /* 0x001fe400078e0231 */
[----:B------:R-:W0:Y:S03]  /*adf0*/  S2R R24, SR_TID.X ;  /* 0x0000000000187919 */ /* 0x000e260000002100 */
[----:B------:R4:W-:Y:S04]  /*ae00*/  STS.128 [R26], R4 ;  /* 0x000000041a007388 */ /* 0x0009e80000000c00 */
[----:B------:R-:W-:Y:S01]  /*ae10*/  STS.128 [R26+0x10], R8 ;  /* 0x000010081a007388 */ /* 0x000fe20000000c00 */
[----:B--2---:R-:W-:-:S03]  /*ae20*/  LOP3.LUT R51, R28, 0x3e0, RZ, 0xc0, !PT ;  /* 0x000003e01c337812 */ /* 0x004fc600078ec0ff */
[----:B------:R-:W-:Y:S04]  /*ae30*/  STS.128 [R26+0x20], R12 ;  /* 0x0000200c1a007388 */ /* 0x000fe80000000c00 */
[----:B------:R-:W-:Y:S04]  /*ae40*/  STS.128 [R26+0x30], R16 ;  /* 0x000030101a007388 */ /* 0x000fe80000000c00 */
[----:B------:R-:W-:Y:S01]  /*ae50*/  STS.128 [R26+0x40], R20 ;  /* 0x000040141a007388 */ /* 0x000fe20000000c00 */
[----:B------:R-:W-:-:S03]  /*ae60*/  NOP ;  /* 0x0000000000007918 */ /* 0x000fc60000000000 */
[----:B------:R-:W-:Y:S01]  /*ae70*/  LDS R25, [R49] ;  /* 0x0000000031197984 */ /* 0x000fe20000000800 */
[----:B----4-:R-:W-:-:S03]  /*ae80*/  LOP3.LUT R4, R28, 0x1f, RZ, 0xc0, !PT ;  /* 0x0000001f1c047812 */ /* 0x010fc600078ec0ff */
[----:B------:R-:W-:Y:S01]  /*ae90*/  LDS R27, [R49+0x80] ;  /* 0x00008000311b7984 */ /* 0x000fe20000000800 */
[C---:B0-----:R-:W-:Y:S01]  /*aea0*/  LOP3.LUT R6, R24.reuse, 0x3e0, RZ, 0xc0, !PT ;  /* 0x000003e018067812 */ /* 0x041fe200078ec0ff */
[----:B------:R-:W-:Y:S02]  /*aeb0*/  IMAD R53, R51, 0x14, R4 ;  /* 0x0000001433357824 */ /* 0x000fe400078e0204 */
[----:B------:R-:W-:Y:S01]  /*aec0*/  LDS R5, [R49+0x100] ;  /* 0x0001000031057984 */ /* 0x000fe20000000800 */
[----:B---3--:R-:W-:Y:S02]  /*aed0*/  IMAD R4, R3, 0x1180, RZ ;  /* 0x0000118003047824 */ /* 0x008fe400078e02ff */
[C---:B------:R-:W-:Y:S01]  /*aee0*/  VIADD R51, R53.reuse, 0x60 ;  /* 0x0000006035337836 */ /* 0x040fe20000000000 */
[----:B------:R-:W-:Y:S01]  /*aef0*/  LDS R7, [R49+0x180] ;  /* 0x0001800031077984 */ /* 0x000fe20000000800 */
[C---:B------:R-:W-:Y:S02]  /*af00*/  VIADD R55, R53.reuse, 0xc0 ;  /* 0x000000c035377836 */ /* 0x040fe40000000000 */
[----:B------:R-:W-:Y:S01]  /*af10*/  VIADD R57, R53, 0xe0 ;  /* 0x000000e035397836 */ /* 0x000fe20000000000 */
        /* <DEDUP_REMOVED lines=18> */
[----:B0-----:R-:W-:-:S02]  /*b040*/  LOP3.LUT R49, R24, 0x1f, RZ, 0xc0, !PT ;  /* 0x0000001f18317812 */ /* 0x001fc400078ec0ff */
[----:B------:R-:W-:-:S03]  /*b050*/  IADD3 R3, P0, PT, R4, R53, RZ ;  /* 0x0000003504037210 */ /* 0x000fc60007f1e0ff */
[----:B------:R-:W-:Y:S02]  /*b060*/  IMAD R6, R6, 0x14, R49 ;  /* 0x0000001406067824 */ /* 0x000fe400078e0231 */
[----:B------:R-:W-:Y:S02]  /*b070*/  VIADD R49, R53, 0x20 ;  /* 0x0000002035317836 */ /* 0x000fe40000000000 */
[----:B------:R-:W-:Y:S01]  /*b080*/  IMAD.X R4, RZ, RZ, RZ, P0 ;  /* 0x000000ffff047224 */ /* 0x000fe200000e06ff */
[----:B-1----:R-:W-:-:S04]  /*b090*/  LEA R2, P0, R3, UR6, 0x2 ;  /* 0x0000000603027c11 */ /* 0x002fc8000f8010ff */
        /* <DEDUP_REMOVED lines=11> */
[----:B------:R-:W-:Y:S01]  /*b150*/  VIADD R51, R53, 0x120 ;  /* 0x0000012035337836 */ /* 0x000fe20000000000 */
[-C--:B------:R-:W-:Y:S01]  /*b160*/  ISETP.GE.AND P6, PT, R57, R0.reuse, PT ;  /* 0x000000003900720c */ /* 0x080fe20003fc6270 */
[----:B------:R0:W-:Y:S01]  /*b170*/  @!P5 STG.E desc[UR8][R2.64], R25 ;  /* 0x000000190200d986 */ /* 0x0001e2000c101908 */
[----:B------:R-:W-:Y:S01]  /*b180*/  ISETP.GE.AND P5, PT, R49, R0, PT ;  /* 0x000000003100720c */ /* 0x000fe20003fa6270 */
[----:B------:R-:W-:-:S02]  /*b190*/  VIADD R49, R6, 0x40 ;  /* 0x0000004006317836 */ /* 0x000fc40000000000 */
[----:B------:R-:W-:Y:S01]  /*b1a0*/  @!P4 STG.E desc[UR8][R2.64+0x80], R27 ;  /* 0x0000801b0200c986 */ /* 0x000fe2000c101908 */
[-C--:B------:R-:W-:Y:S01]  /*b1b0*/  ISETP.GE.AND P4, PT, R51, R0.reuse, PT ;  /* 0x000000003300720c */ /* 0x080fe20003f86270 */
[C---:B------:R-:W-:Y:S02]  /*b1c0*/  VIADD R51, R6.reuse, 0x140 ;  /* 0x0000014006337836 */ /* 0x040fe40000000000 */
[----:B------:R1:W-:Y:S01]  /*b1d0*/  @!P3 STG.E desc[UR8][R2.64+0x180], R7 ;  /* 0x000180070200b986 */ /* 0x0003e2000c101908 */
[-C--:B------:R-:W-:Y:S01]  /*b1e0*/  ISETP.GE.AND P3, PT, R49, R0.reuse, PT ;  /* 0x000000003100720c */ /* 0x080fe20003f66270 */
[----:B------:R-:W-:Y:S02]  /*b1f0*/  VIADD R53, R53, 0x160 ;  /* 0x0000016035357836 */ /* 0x000fe40000000000 */
[----:B0-----:R-:W-:Y:S01]  /*b200*/  VIADD R25, R6, 0x180 ;  /* 0x0000018006197836 */ /* 0x001fe20000000000 */
[----:B------:R0:W-:Y:S01]  /*b210*/  @!P2 STG.E desc[UR8][R2.64+0x200], R9 ;  /* 0x000200090200a986 */ /* 0x0001e2000c101908 */
[----:B------:R-:W-:-:S03]  /*b220*/  ISETP.GE.AND P2, PT, R51, R0, PT ;  /* 0x000000003300720c */ /* 0x000fc60003f46270 */
[----:B------:R2:W-:Y:S01]  /*b230*/  @!P1 STG.E desc[UR8][R2.64+0x280], R11 ;  /* 0x0002800b02009986 */ /* 0x0005e2000c101908 */
[-C--:B------:R-:W-:Y:S01]  /*b240*/  ISETP.GE.AND P1, PT, R53, R0.reuse, PT ;  /* 0x000000003500720c */ /* 0x080fe20003f26270 */
[----:B-1----:R-:W-:Y:S02]  /*b250*/  VIADD R7, R6, 0x1c0 ;  /* 0x000001c006077836 */ /* 0x002fe40000000000 */
[----:B------:R2:W-:Y:S01]  /*b260*/  @!P0 STG.E desc[UR8][R2.64+0x300], R13 ;  /* 0x0003000d02008986 */ /* 0x0005e2000c101908 */
[----:B------:R-:W-:-:S03]  /*b270*/  ISETP.GE.AND P0, PT, R25, R0, PT ;  /* 0x000000001900720c */ /* 0x000fc60003f06270 */
[----:B------:R2:W-:Y:S01]  /*b280*/  @!P5 STG.E desc[UR8][R2.64+0x400], R17 ;  /* 0x000400110200d986 */ /* 0x0005e2000c101908 */
[C---:B0-----:R-:W-:Y:S01]  /*b290*/  VIADD R9, R6.reuse, 0x1e0 ;  /* 0x000001e006097836 */ /* 0x041fe20000000000 */
[-C--:B------:R-:W-:Y:S01]  /*b2a0*/  ISETP.GE.AND P5, PT, R7, R0.reuse, PT ;  /* 0x000000000700720c */ /* 0x080fe20003fa6270 */
[C---:B------:R-:W-:Y:S01]  /*b2b0*/  VIADD R7, R6.reuse, 0x200 ;  /* 0x0000020006077836 */ /* 0x040fe20000000000 */
[----:B------:R2:W-:Y:S02]  /*b2c0*/  @!P4 STG.E desc[UR8][R2.64+0x480], R19 ;  /* 0x000480130200c986 */ /* 0x0005e4000c101908 */
[-C--:B------:R-:W-:Y:S01]  /*b2d0*/  ISETP.GE.AND P4, PT, R9, R0.reuse, PT ;  /* 0x000000000900720c */ /* 0x080fe20003f86270 */
[C---:B------:R-:W-:Y:S01]  /*b2e0*/  VIADD R9, R6.reuse, 0x220 ;  /* 0x0000022006097836 */ /* 0x040fe20000000000 */
[----:B------:R2:W-:Y:S01]  /*b2f0*/  @!P3 STG.E desc[UR8][R2.64+0x100], R5 ;  /* 0x000100050200b986 */ /* 0x0005e2000c101908 */
[----:B------:R-:W-:Y:S01]  /*b300*/  ISETP.GE.AND P3, PT, R7, R0, PT ;  /* 0x000000000700720c */ /* 0x000fe20003f66270 */
[----:B------:R-:W-:-:S02]  /*b310*/  VIADD R7, R6, 0x260 ;  /* 0x0000026006077836 */ /* 0x000fc40000000000 */
        /* <DEDUP_REMOVED lines=17> */
.L_x_925:
[----:B------:R-:W-:Y:S01]  /*b430*/  BSSY B1, `(.L_x_990) ;  /* 0x0000006000017945 */ /* 0x000fe20003800000 */
[----:B------:R-:W-:Y:S01]  /*b440*/  PLOP3.LUT P5, PT, P5, PT, PT, 0x8, 0x80 ;  /* 0x000000000080781c */ /* 0x000fe20002fae170 */
[----:B------:R-:W-:-:S12]  /*b450*/  IMAD.MOV.U32 R60, RZ, RZ, -0x1 ;  /* 0xffffffffff3c7424 */ /* 0x000fd800078e00ff */
[----:B------:R-:W-:Y:S05]  /*b460*/  WARPSYNC.COLLECTIVE R60, `(.L_x_991) ;  /* 0x000000003c087348 */ /* 0x000fea0003c00000 */
[----:B------:R-:W-:Y:S01]  /*b470*/  VOTE.ANY P5, P5 ;  /* 0x0000000000ff7806 */ /* 0x000fe200028a0100 */
[----:B------:R-:W-:-:S12]  /*b480*/  ENDCOLLECTIVE ;  /* 0x000000000000791b */ /* 0x000fd80003800000 */
.L_x_991:
[----:B------:R-:W-:Y:S05]  /*b490*/  BSYNC B1 ;  /* 0x0000000000017941 */ /* 0x000fea0003800000 */
.L_x_990:
[----:B------:R-:W-:Y:S05]  /*b4a0*/  BRA `(.L_x_992) ;  /* 0xffffff84002c7947 */ /* 0x000fea000383ffff */
.L_x_927:
        /* <DEDUP_REMOVED lines=10> */
.L_x_994:
[----:B------:R-:W-:Y:S05]  /*b550*/  BSYNC B1 ;  /* 0x0000000000017941 */ /* 0x000fea0003800000 */
.L_x_993:
        /* <DEDUP_REMOVED lines=12> */
.L_x_995:
[-C--:B------:R-:W-:Y:S02]  /*b620*/  ISETP.GE.AND P1, PT, R0, R67.reuse, PT ;  /* 0x000000430000720c */ /* 0x080fe40003f26270 */
[----:B------:R-:W-:Y:S01]  /*b630*/  ISETP.GT.AND P3, PT, R46, R67, PT ;  /* 0x000000432e00720c */ /* 0x000fe20003f64270 */
[----:B------:R-:W-:Y:S02]  /*b640*/  IMAD.MOV.U32 R59, RZ, RZ, R45 ;  /* 0x000000ffff3b7224 */ /* 0x000fe400078e002d */
[----:B------:R-:W-:-:S10]  /*b650*/  IMAD.MOV.U32 R52, RZ, RZ, R68 ;  /* 0x000000ffff347224 */ /* 0x000fd400078e0044 */
[----:B------:R-:W-:Y:S05]  /*b660*/  WARPSYNC.COLLECTIVE R60, `(.L_x_996) ;  /* 0x000000003c087348 */ /* 0x000fea0003c00000 */
[----:B------:R0:W1:Y:S02]  /*b670*/  SHFL.DOWN P5, R68, R59, R66, R67 ;  /* 0x080000423b447389 */ /* 0x00006400000a0043 */
[----:B01----:R-:W-:Y:S05]  /*b680*/  ENDCOLLECTIVE ;  /* 0x000000000000791b */ /* 0x003fea0003800000 */
.L_x_996:
        /* <DEDUP_REMOVED lines=12> */
.L_x_997:
[----:B------:R-:W-:Y:S02]  /*b750*/  IMAD.MOV.U32 R59, RZ, RZ, R50 ;  /* 0x000000ffff3b7224 */ /* 0x000fe400078e0032 */
[----:B------:R-:W-:-:S07]  /*b760*/  IMAD.MOV.U32 R62, RZ, RZ, R68 ;  /* 0x000000ffff3e7224 */ /* 0x000fce00078e0044 */
[----:B------:R-:W-:Y:S05]  /*b770*/  WARPSYNC.COLLECTIVE R60, `(.L_x_998) ;  /* 0x000000003c087348 */ /* 0x000fea0003c00000 */
[----:B------:R0:W1:Y:S02]  /*b780*/  SHFL.DOWN P5, R68, R59, R66, R67 ;  /* 0x080000423b447389 */ /* 0x00006400000a0043 */
[----:B01----:R-:W-:Y:S05]  /*b790*/  ENDCOLLECTIVE ;  /* 0x000000000000791b */ /* 0x003fea0003800000 */
.L_x_998:
        /* <DEDUP_REMOVED lines=10> */
.L_x_999:
[----:B------:R-:W-:Y:S01]  /*b840*/  IMAD.MOV.U32 R59, RZ, RZ, R44 ;  /* 0x000000ffff3b7224 */ /* 0x000fe200078e002c */
[----:B------:R-:W-:-:S07]  /*b850*/  SEL R45, R68, RZ, !P3 ;  /* 0x000000ff442d7207 */ /* 0x000fce0005800000 */
[----:B------:R-:W-:Y:S05]  /*b860*/  WARPSYNC.COLLECTIVE R60, `(.L_x_1000) ;  /* 0x000000003c087348 */ /* 0x000fea0003c00000 */
[----:B------:R0:W1:Y:S02]  /*b870*/  SHFL.DOWN P5, R68, R59, R66, R67 ;  /* 0x080000423b447389 */ /* 0x00006400000a0043 */
[----:B01----:R-:W-:Y:S05]  /*b880*/  ENDCOLLECTIVE ;  /* 0x000000000000791b */ /* 0x003fea0003800000 */
.L_x_1000:
[----:B------:R-:W-:-:S05]  /*b890*/  LOP3.LUT P1, R64, R50, RZ, R45, 0xfa, !PT ;  /* 0x000000ff32407212 */ /* 0x000fca000782fa2d */
[----:B------:R-:W-:Y:S02]  /*b8a0*/  IMAD.MOV.U32 R59, RZ, RZ, R64 ;  /* 0x000000ffff3b7224 */ /* 0x000fe400078e0040 */
[----:B------:R-:W-:Y:S02]  /*b8b0*/  IMAD.MOV.U32 R66, RZ, RZ, 0x8 ;  /* 0x00000008ff427424 */ /* 0x000fe400078e00ff */
[----:B------:R-:W-:-:S07]  /*b8c0*/  IMAD.MOV.U32 R63, RZ, RZ, R68 ;  /* 0x000000ffff3f7224 */ /* 0x000fce00078e0044 */
[----:B------:R-:W-:Y:S05]  /*b8d0*/  WARPSYNC.COLLECTIVE R60, `(.L_x_1001) ;  /* 0x000000003c087348 */ /* 0x000fea0003c00000 */
[----:B------:R0:W1:Y:S02]  /*b8e0*/  SHFL.DOWN P5, R68, R59, R66, R67 ;  /* 0x080000423b447389 */ /* 0x00006400000a0043 */
[----:B01----:R-:W-:Y:S05]  /*b8f0*/  ENDCOLLECTIVE ;  /* 0x000000000000791b */ /* 0x003fea0003800000 */
.L_x_1001:
        /* <DEDUP_REMOVED lines=11> */
.L_x_1002:
[----:B------:R-:W-:-:S05]  /*b9b0*/  LOP3.LUT P2, R50, R64, RZ, R45, 0xfa, !PT ;  /* 0x000000ff40327212 */ /* 0x000fca000784fa2d */
[----:B------:R-:W-:Y:S02]  /*b9c0*/  IMAD.MOV.U32 R59, RZ, RZ, R50 ;  /* 0x000000ffff3b7224 */ /* 0x000fe400078e0032 */
[----:B------:R-:W-:Y:S02]  /*b9d0*/  IMAD.MOV.U32 R66, RZ, RZ, 0x10 ;  /* 0x00000010ff427424 */ /* 0x000fe400078e00ff */
[----:B------:R-:W-:-:S07]  /*b9e0*/  IMAD.MOV.U32 R52, RZ, RZ, R68 ;  /* 0x000000ffff347224 */ /* 0x000fce00078e0044 */
[----:B------:R-:W-:Y:S05]  /*b9f0*/  WARPSYNC.COLLECTIVE R60, `(.L_x_1003) ;  /* 0x000000003c087348 */ /* 0x000fea0003c00000 */
[----:B------:R0:W1:Y:S02]  /*ba00*/  SHFL.DOWN P5, R68, R59, R66, R67 ;  /* 0x080000423b447389 */ /* 0x00006400000a0043 */
[----:B01----:R-:W-:Y:S05]  /*ba10*/  ENDCOLLECTIVE ;  /* 0x000000000000791b */ /* 0x003fea0003800000 */
.L_x_1003:
        /* <DEDUP_REMOVED lines=9> */
.L_x_1004:
        /* <DEDUP_REMOVED lines=10> */
.L_x_1005:
[----:B------:R-:W-:-:S05]  /*bb50*/  IADD3 R62, P1, PT, R44, 0x200, RZ ;  /* 0x000002002c3e7810 */ /* 0x000fca0007f3e0ff */
[----:B------:R-:W-:Y:S01]  /*bb60*/  IMAD.X R63, RZ, RZ, R45, P1 ;  /* 0x000000ffff3f7224 */ /* 0x000fe200008e062d */
[----:B------:R-:W-:Y:S07]  /*bb70*/  BRA `(.L_x_1006) ;  /* 0xffffff8000787947 */ /* 0x000fee000383ffff */
.L_x_929:
[----:B------:R-:W-:Y:S01]  /*bb80*/  BSSY B1, `(.L_x_1007) ;  /* 0x0000006000017945 */ /* 0x000fe20003800000 */
[----:B------:R-:W-:Y:S01]  /*bb90*/  PLOP3.LUT P5, PT, P5, PT, PT, 0x8, 0x80 ;  /* 0x000000000080781c */ /* 0x000fe20002fae170 */
[----:B------:R-:W-:-:S12]  /*bba0*/  IMAD.MOV.U32 R60, RZ, RZ, -0x1 ;  /* 0xffffffffff3c7424 */ /* 0x000fd800078e00ff */
[----:B------:R-:W-:Y:S05]  /*bbb0*/  WARPSYNC.COLLECTIVE R60, `(.L_x_1008) ;  /* 0x000000003c087348 */ /* 0x000fea0003c00000 */
[----:B------:R-:W-:Y:S01]  /*bbc0*/  VOTE.ANY P5, P5 ;  /* 0x0000000000ff7806 */ /* 0x000fe200028a0100 */
[----:B------:R-:W-:-:S12]  /*bbd0*/  ENDCOLLECTIVE ;  /* 0x000000000000791b */ /* 0x000fd80003800000 */
.L_x_1008:
[----:B------:R-:W-:Y:S05]  /*bbe0*/  BSYNC B1 ;  /* 0x0000000000017941 */ /* 0x000fea0003800000 */
.L_x_1007:
[----:B------:R-:W-:Y:S05]  /*bbf0*/  BRA `(.L_x_1009) ;  /* 0xffffff8000e87947 */ /* 0x000fea000383ffff */
.L_x_931:
[----:B------:R-:W-:Y:S01]  /*bc00*/  BSSY B1, `(.L_x_1010) ;  /* 0x0000006000017945 */ /* 0x000fe20003800000 */
[----:B------:R-:W-:Y:S01]  /*bc10*/  PLOP3.LUT P5, PT, P5, PT, PT, 0x8, 0x80 ;  /* 0x000000000080781c */ /* 0x000fe20002fae170 */
[----:B------:R-:W-:-:S12]  /*bc20*/  IMAD.MOV.U32 R60, RZ, RZ, -0x1 ;  /* 0xffffffffff3c7424 */ /* 0x000fd800078e00ff */
[----:B------:R-:W-:Y:S05]  /*bc30*/  WARPSYNC.COLLECTIVE R60, `(.L_x_1011) ;  /* 0x000000003c087348 */ /* 0x000fea0003c00000 */
[----:B------:R-:W-:Y:S01]  /*bc40*/  VOTE.ANY R60, PT, P5 ;  /* 0x00000000003c7806 */ /* 0x000fe200028e0100 */
[----:B------:R-:W-:Y:S06]  /*bc50*/  ENDCOLLECTIVE ;  /* 0x000000000000791b */ /* 0x000fec0003800000 */
.L_x_1011:
[----:B------:R-:W-:Y:S05]  /*bc60*/  BSYNC B1 ;  /* 0x0000000000017941 */ /* 0x000fea0003800000 */
.L_x_1010:
        /* <DEDUP_REMOVED lines=12> */
.L_x_1012:
[----:B------:R-:W-:Y:S01]  /*bd30*/  ISETP.GE.AND P0, PT, R0, R67, PT ;  /* 0x000000430000720c */ /* 0x000fe20003f06270 */
[----:B------:R-:W-:Y:S02]  /*bd40*/  IMAD.MOV.U32 R59, RZ, RZ, R45 ;  /* 0x000000ffff3b7224 */ /* 0x000fe400078e002d */
[----:B------:R-:W-:-:S10]  /*bd50*/  IMAD.MOV.U32 R58, RZ, RZ, R68 ;  /* 0x000000ffff3a7224 */ /* 0x000fd400078e0044 */
[----:B------:R-:W-:Y:S05]  /*bd60*/  WARPSYNC.COLLECTIVE R60, `(.L_x_1013) ;  /* 0x000000003c087348 */ /* 0x000fea0003c00000 */
[----:B------:R0:W1:Y:S02]  /*bd70*/  SHFL.DOWN P5, R68, R59, R66, R67 ;  /* 0x080000423b447389 */ /* 0x00006400000a0043 */
[----:B01----:R-:W-:Y:S05]  /*bd80*/  ENDCOLLECTIVE ;  /* 0x000000000000791b */ /* 0x003fea0003800000 */
.L_x_1013:
        /* <DEDUP_REMOVED lines=11> */
.L_x_1014:
[----:B------:R-:W-:Y:S01]  /*be40*/  ISETP.GT.AND P0, PT, R45, R67, PT ;  /* 0x000000432d00720c */ /* 0x000fe20003f04270 */
[----:B------:R-:W-:Y:S02]  /*be50*/  IMAD.MOV.U32 R59, RZ, RZ, R58 ;  /* 0x000000ffff3b7224 */ /* 0x000fe400078e003a */
[----:B------:R-:W-:-:S10]  /*be60*/  IMAD.MOV.U32 R44, RZ, RZ, R68 ;  /* 0x000000ffff2c7224 */ /* 0x000fd400078e0044 */
[----:B------:R-:W-:Y:S05]  /*be70*/  WARPSYNC.COLLECTIVE R60, `(.L_x_1015) ;  /* 0x000000003c087348 */ /* 0x000fea0003c00000 */
[----:B------:R0:W1:Y:S02]  /*be80*/  SHFL.DOWN P5, R68, R59, R66, R67 ;  /* 0x080000423b447389 */ /* 0x00006400000a0043 */
[----:B01----:R-:W-:Y:S05]  /*be90*/  ENDCOLLECTIVE ;  /* 0x000000000000791b */ /* 0x003fea0003800000 */
.L_x_1015:
        /* <DEDUP_REMOVED lines=9> */
.L_x_1016:
        /* <DEDUP_REMOVED lines=9> */
.L_x_1017:
        /* <DEDUP_REMOVED lines=10> */
.L_x_1018:
[----:B------:R-:W-:Y:S02]  /*c060*/  IMAD.MOV.U32 R59, RZ, RZ, R58 ;  /* 0x000000ffff3b7224 */ /* 0x000fe400078e003a */
[----:B------:R-:W-:-:S07]  /*c070*/  IMAD.MOV.U32 R69, RZ, RZ, R68 ;  /* 0x000000ffff457224 */ /* 0x000fce00078e0044 */
[----:B------:R-:W-:Y:S05]  /*c080*/  WARPSYNC.COLLECTIVE R60, `(.L_x_1019) ;  /* 0x000000003c087348 */ /* 0x000fea0003c00000 */
[----:B------:R0:W1:Y:S02]  /*c090*/  SHFL.DOWN P5, R68, R59, R66, R67 ;  /* 0x080000423b447389 */ /* 0x00006400000a0043 */
[----:B01----:R-:W-:Y:S05]  /*c0a0*/  ENDCOLLECTIVE ;  /* 0x000000000000791b */ /* 0x003fea0003800000 */
.L_x_1019:
        /* <DEDUP_REMOVED lines=10> */
.L_x_1020:
[----:B------:R-:W-:Y:S01]  /*c150*/  ISETP.GT.AND P1, PT, R44, R67, PT ;  /* 0x000000432c00720c */ /* 0x000fe20003f24270 */
[----:B------:R-:W-:-:S04]  /*c160*/  IMAD.IADD R45, R58, 0x1, R45 ;  /* 0x000000013a2d7824 */ /* 0x000fc800078e022d */
[----:B------:R-:W-:Y:S02]  /*c170*/  IMAD.MOV.U32 R59, RZ, RZ, R45 ;  /* 0x000000ffff3b7224 */ /* 0x000fe400078e002d */
[----:B------:R-:W-:-:S07]  /*c180*/  IMAD.MOV.U32 R58, RZ, RZ, R68 ;  /* 0x000000ffff3a7224 */ /* 0x000fce00078e0044 */
[----:B------:R-:W-:Y:S05]  /*c190*/  WARPSYNC.COLLECTIVE R60, `(.L_x_1021) ;  /* 0x000000003c087348 */ /* 0x000fea0003c00000 */
[----:B------:R0:W1:Y:S02]  /*c1a0*/  SHFL.DOWN P5, R68, R59, R66, R67 ;  /* 0x080000423b447389 */ /* 0x00006400000a0043 */
[----:B01----:R-:W-:Y:S05]  /*c1b0*/  ENDCOLLECTIVE ;  /* 0x000000000000791b */ /* 0x003fea0003800000 */
.L_x_1021:
        /* <DEDUP_REMOVED lines=13> */
.L_x_1022:
[----:B------:R-:W-:Y:S05]  /*c290*/  BRA `(.L_x_1023) ;  /* 0xffffff80003c7947 */ /* 0x000fea000383ffff */
.L_x_980:
[----:B------:R-:W-:Y:S01]  /*c2a0*/  BSSY B0, `(.L_x_1024) ;  /* 0x0000006000007945 */ /* 0x000fe20003800000 */
[----:B------:R-:W-:Y:S01]  /*c2b0*/  PLOP3.LUT P5, PT, P5, PT, PT, 0x8, 0x80 ;  /* 0x000000000080781c */ /* 0x000fe20002fae170 */
[----:B------:R-:W-:-:S12]  /*c2c0*/  IMAD.MOV.U32 R60, RZ, RZ, -0x1 ;  /* 0xffffffffff3c7424 */ /* 0x000fd800078e00ff */
[----:B------:R-:W-:Y:S05]  /*c2d0*/  WARPSYNC.COLLECTIVE R60, `(.L_x_1025) ;  /* 0x000000003c087348 */ /* 0x000fea0003c00000 */
[----:B------:R-:W-:Y:S01]  /*c2e0*/  VOTE.ANY P5, P5 ;  /* 0x0000000000ff7806 */ /* 0x000fe200028a0100 */
[----:B------:R-:W-:-:S12]  /*c2f0*/  ENDCOLLECTIVE ;  /* 0x000000000000791b */ /* 0x000fd80003800000 */
.L_x_1025:
[----:B------:R-:W-:Y:S05]  /*c300*/  BSYNC B0 ;  /* 0x0000000000007941 */ /* 0x000fea0003800000 */
.L_x_1024:
[----:B------:R-:W-:Y:S05]  /*c310*/  BRA `(.L_x_1026) ;  /* 0xffffffd800787947 */ /* 0x000fea000383ffff */
.L_x_982:
[----:B------:R-:W-:Y:S01]  /*c320*/  BSSY B0, `(.L_x_1027) ;  /* 0x0000006000007945 */ /* 0x000fe20003800000 */
[----:B------:R-:W-:Y:S01]  /*c330*/  PLOP3.LUT P5, PT, P5, PT, PT, 0x8, 0x80 ;  /* 0x000000000080781c */ /* 0x000fe20002fae170 */
[----:B------:R-:W-:-:S12]  /*c340*/  IMAD.MOV.U32 R60, RZ, RZ, -0x1 ;  /* 0xffffffffff3c7424 */ /* 0x000fd800078e00ff */
[----:B------:R-:W-:Y:S05]  /*c350*/  WARPSYNC.COLLECTIVE R60, `(.L_x_1028) ;  /* 0x000000003c087348 */ /* 0x000fea0003c00000 */
[----:B------:R-:W-:Y:S01]  /*c360*/  VOTE.ANY R60, PT, P5 ;  /* 0x00000000003c7806 */ /* 0x000fe200028e0100 */
[----:B------:R-:W-:Y:S06]  /*c370*/  ENDCOLLECTIVE ;  /* 0x000000000000791b */ /* 0x000fec0003800000 */
.L_x_1028:
[----:B------:R-:W-:Y:S05]  /*c380*/  BSYNC B0 ;  /* 0x0000000000007941 */ /* 0x000fea0003800000 */
.L_x_1027:
        /* <DEDUP_REMOVED lines=12> */
.L_x_1029:
[----:B------:R-:W-:Y:S02]  /*c450*/  IMAD.MOV.U32 R59, RZ, RZ, R25 ;  /* 0x000000ffff3b7224 */ /* 0x000fe400078e0019 */
[----:B------:R-:W-:-:S07]  /*c460*/  IMAD.MOV.U32 R30, RZ, RZ, R68 ;  /* 0x000000ffff1e7224 */ /* 0x000fce00078e0044 */
[----:B------:R-:W-:Y:S05]  /*c470*/  WARPSYNC.COLLECTIVE R60, `(.L_x_1030) ;  /* 0x000000003c087348 */ /* 0x000fea0003c00000 */
[----:B------:R0:W1:Y:S02]  /*c480*/  SHFL.DOWN P5, R68, R59, R66, R67 ;  /* 0x080000423b447389 */ /* 0x00006400000a0043 */
[----:B01----:R-:W-:Y:S05]  /*c490*/  ENDCOLLECTIVE ;  /* 0x000000000000791b */ /* 0x003fea0003800000 */
.L_x_1030:
        /* <DEDUP_REMOVED lines=13> */
.L_x_1031:
[----:B------:R-:W-:Y:S02]  /*c570*/  IMAD.MOV.U32 R59, RZ, RZ, R32 ;  /* 0x000000ffff3b7224 */ /* 0x000fe400078e0020 */
[----:B------:R-:W-:-:S07]  /*c580*/  IMAD.MOV.U32 R25, RZ, RZ, R68 ;  /* 0x000000ffff197224 */ /* 0x000fce00078e0044 */
[----:B------:R-:W-:Y:S05]  /*c590*/  WARPSYNC.COLLECTIVE R60, `(.L_x_1032) ;  /* 0x000000003c087348 */ /* 0x000fea0003c00000 */
[----:B------:R0:W1:Y:S02]  /*c5a0*/  SHFL.DOWN P5, R68, R59, R66, R67 ;  /* 0x080000423b447389 */ /* 0x00006400000a0043 */
[----:B01----:R-:W-:Y:S05]  /*c5b0*/  ENDCOLLECTIVE ;  /* 0x000000000000791b */ /* 0x003fea0003800000 */
.L_x_1032:
        /* <DEDUP_REMOVED lines=12> */
.L_x_1033:
[----:B------:R-:W-:Y:S02]  /*c680*/  IMAD.MOV.U32 R59, RZ, RZ, R40 ;  /* 0x000000ffff3b7224 */ /* 0x000fe400078e0028 */
[----:B------:R-:W-:-:S07]  /*c690*/  IMAD.MOV.U32 R25, RZ, RZ, R68 ;  /* 0x000000ffff197224 */ /* 0x000fce00078e0044 */
[----:B------:R-:W-:Y:S05]  /*c6a0*/  WARPSYNC.COLLECTIVE R60, `(.L_x_1034) ;  /* 0x000000003c087348 */ /* 0x000fea0003c00000 */
[----:B------:R0:W1:Y:S02]  /*c6b0*/  SHFL.DOWN P5, R68, R59, R66, R67 ;  /* 0x080000423b447389 */ /* 0x00006400000a0043 */
[----:B01----:R-:W-:Y:S05]  /*c6c0*/  ENDCOLLECTIVE ;  /* 0x000000000000791b */ /* 0x003fea0003800000 */
.L_x_1034:
        /* <DEDUP_REMOVED lines=13> */
.L_x_1035:
[----:B------:R-:W-:Y:S02]  /*c7a0*/  IMAD.MOV.U32 R59, RZ, RZ, R32 ;  /* 0x000000ffff3b7224 */ /* 0x000fe400078e0020 */
[----:B------:R-:W-:-:S07]  /*c7b0*/  IMAD.MOV.U32 R25, RZ, RZ, R68 ;  /* 0x000000ffff197224 */ /* 0x000fce00078e0044 */
[----:B------:R-:W-:Y:S05]  /*c7c0*/  WARPSYNC.COLLECTIVE R60, `(.L_x_1036) ;  /* 0x000000003c087348 */ /* 0x000fea0003c00000 */
[----:B------:R0:W1:Y:S02]  /*c7d0*/  SHFL.DOWN P5, R68, R59, R66, R67 ;  /* 0x080000423b447389 */ /* 0x00006400000a0043 */
[----:B01----:R-:W-:Y:S05]  /*c7e0*/  ENDCOLLECTIVE ;  /* 0x000000000000791b */ /* 0x003fea0003800000 */
.L_x_1036:
        /* <DEDUP_REMOVED lines=14> */
.L_x_1037:
[----:B------:R-:W-:Y:S02]  /*c8d0*/  IMAD.MOV.U32 R59, RZ, RZ, R40 ;  /* 0x000000ffff3b7224 */ /* 0x000fe400078e0028 */
[----:B------:R-:W-:-:S07]  /*c8e0*/  IMAD.MOV.U32 R25, RZ, RZ, R68 ;  /* 0x000000ffff197224 */ /* 0x000fce00078e0044 */
[----:B------:R-:W-:Y:S05]  /*c8f0*/  WARPSYNC.COLLECTIVE R60, `(.L_x_1038) ;  /* 0x000000003c087348 */ /* 0x000fea0003c00000 */
[----:B------:R0:W1:Y:S02]  /*c900*/  SHFL.DOWN P5, R68, R59, R66, R67 ;  /* 0x080000423b447389 */ /* 0x00006400000a0043 */
[----:B01----:R-:W-:Y:S05]  /*c910*/  ENDCOLLECTIVE ;  /* 0x000000000000791b */ /* 0x003fea0003800000 */
.L_x_1038:
        /* <DEDUP_REMOVED lines=11> */
.L_x_1039:
[----:B------:R-:W-:Y:S05]  /*c9d0*/  BRA `(.L_x_1040) ;  /* 0xffffffd400c87947 */ /* 0x000fea000383ffff */
.L_x_984:
[----:B------:R-:W-:Y:S01]  /*c9e0*/  BSSY B0, `(.L_x_1041) ;  /* 0x0000006000007945 */ /* 0x000fe20003800000 */
[----:B------:R-:W-:Y:S01]  /*c9f0*/  PLOP3.LUT P5, PT, P5, PT, PT, 0x8, 0x80 ;  /* 0x000000000080781c */ /* 0x000fe20002fae170 */
[----:B------:R-:W-:-:S12]  /*ca00*/  IMAD.MOV.U32 R60, RZ, RZ, -0x1 ;  /* 0xffffffffff3c7424 */ /* 0x000fd800078e00ff */
[----:B------:R-:W-:Y:S05]  /*ca10*/  WARPSYNC.COLLECTIVE R60, `(.L_x_1042) ;  /* 0x000000003c087348 */ /* 0x000fea0003c00000 */
[----:B------:R-:W-:Y:S01]  /*ca20*/  VOTE.ANY P5, P5 ;  /* 0x0000000000ff7806 */ /* 0x000fe200028a0100 */
[----:B------:R-:W-:-:S12]  /*ca30*/  ENDCOLLECTIVE ;  /* 0x000000000000791b */ /* 0x000fd80003800000 */
.L_x_1042:
[----:B------:R-:W-:Y:S05]  /*ca40*/  BSYNC B0 ;  /* 0x0000000000007941 */ /* 0x000fea0003800000 */
.L_x_1041:
[----:B------:R-:W-:Y:S05]  /*ca50*/  BRA `(.L_x_1043) ;  /* 0xffffffd800307947 */ /* 0x000fea000383ffff */
.L_x_986:
[----:B------:R-:W-:Y:S01]  /*ca60*/  BSSY B0, `(.L_x_1044) ;  /* 0x0000006000007945 */ /* 0x000fe20003800000 */
[----:B------:R-:W-:Y:S01]  /*ca70*/  PLOP3.LUT P5, PT, P5, PT, PT, 0x8, 0x80 ;  /* 0x000000000080781c */ /* 0x000fe20002fae170 */
[----:B------:R-:W-:-:S12]  /*ca80*/  IMAD.MOV.U32 R60, RZ, RZ, -0x1 ;  /* 0xffffffffff3c7424 */ /* 0x000fd800078e00ff */
[----:B------:R-:W-:Y:S05]  /*ca90*/  WARPSYNC.COLLECTIVE R60, `(.L_x_1045) ;  /* 0x000000003c087348 */ /* 0x000fea0003c00000 */
[----:B------:R-:W-:Y:S01]  /*caa0*/  VOTE.ANY R60, PT, P5 ;  /* 0x00000000003c7806 */ /* 0x000fe200028e0100 */
[----:B------:R-:W-:Y:S06]  /*cab0*/  ENDCOLLECTIVE ;  /* 0x000000000000791b */ /* 0x000fec0003800000 */
.L_x_1045:
[----:B------:R-:W-:Y:S05]  /*cac0*/  BSYNC B0 ;  /* 0x0000000000007941 */ /* 0x000fea0003800000 */
.L_x_1044:
        /* <DEDUP_REMOVED lines=11> */
.L_x_1046:
[----:B------:R-:W-:Y:S02]  /*cb80*/  IMAD.MOV.U32 R59, RZ, RZ, R25 ;  /* 0x000000ffff3b7224 */ /* 0x000fe400078e0019 */
[----:B------:R-:W-:-:S07]  /*cb90*/  IMAD.MOV.U32 R42, RZ, RZ, R68 ;  /* 0x000000ffff2a7224 */ /* 0x000fce00078e0044 */
[----:B------:R-:W-:Y:S05]  /*cba0*/  WARPSYNC.COLLECTIVE R60, `(.L_x_1047) ;  /* 0x000000003c087348 */ /* 0x000fea0003c00000 */
[----:B------:R0:W1:Y:S02]  /*cbb0*/  SHFL.DOWN P5, R68, R59, R66, R67 ;  /* 0x080000423b447389 */ /* 0x00006400000a0043 */
[----:B01----:R-:W-:Y:S05]  /*cbc0*/  ENDCOLLECTIVE ;  /* 0x000000000000791b */ /* 0x003fea0003800000 */
.L_x_1047:
        /* <DEDUP_REMOVED lines=13> */
.L_x_1048:
[----:B------:R-:W-:Y:S02]  /*cca0*/  IMAD.MOV.U32 R59, RZ, RZ, R46 ;  /* 0x000000ffff3b7224 */ /* 0x000fe400078e002e */
[----:B------:R-:W-:-:S07]  /*ccb0*/  IMAD.MOV.U32 R25, RZ, RZ, R68 ;  /* 0x000000ffff197224 */ /* 0x000fce00078e0044 */
[----:B------:R-:W-:Y:S05]  /*ccc0*/  WARPSYNC.COLLECTIVE R60, `(.L_x_1049) ;  /* 0x000000003c087348 */ /* 0x000fea0003c00000 */
[----:B------:R0:W1:Y:S02]  /*ccd0*/  SHFL.DOWN P5, R68, R59, R66, R67 ;  /* 0x080000423b447389 */ /* 0x00006400000a0043 */
[----:B01----:R-:W-:Y:S05]  /*cce0*/  ENDCOLLECTIVE ;  /* 0x000000000000791b */ /* 0x003fea0003800000 */
.L_x_1049:
        /* <DEDUP_REMOVED lines=12> */
.L_x_1050:
[----:B------:R-:W-:Y:S02]  /*cdb0*/  IMAD.MOV.U32 R59, RZ, RZ, R48 ;  /* 0x000000ffff3b7224 */ /* 0x000fe400078e0030 */
[----:B------:R-:W-:-:S07]  /*cdc0*/  IMAD.MOV.U32 R25, RZ, RZ, R68 ;  /* 0x000000ffff197224 */ /* 0x000fce00078e0044 */
[----:B------:R-:W-:Y:S05]  /*cdd0*/  WARPSYNC.COLLECTIVE R60, `(.L_x_1051) ;  /* 0x000000003c087348 */ /* 0x000fea0003c00000 */
[----:B------:R0:W1:Y:S02]  /*cde0*/  SHFL.DOWN P5, R68, R59, R66, R67 ;  /* 0x080000423b447389 */ /* 0x00006400000a0043 */
[----:B01----:R-:W-:Y:S05]  /*cdf0*/  ENDCOLLECTIVE ;  /* 0x000000000000791b */ /* 0x003fea0003800000 */
.L_x_1051:
        /* <DEDUP_REMOVED lines=12> */
.L_x_1052:
[----:B------:R-:W-:Y:S02]  /*cec0*/  IMAD.MOV.U32 R59, RZ, RZ, R46 ;  /* 0x000000ffff3b7224 */ /* 0x000fe400078e002e */
[----:B------:R-:W-:-:S07]  /*ced0*/  IMAD.MOV.U32 R25, RZ, RZ, R68 ;  /* 0x000000ffff197224 */ /* 0x000fce00078e0044 */
[----:B------:R-:W-:Y:S05]  /*cee0*/  WARPSYNC.COLLECTIVE R60, `(.L_x_1053) ;  /* 0x000000003c087348 */ /* 0x000fea0003c00000 */
[----:B------:R0:W1:Y:S02]  /*cef0*/  SHFL.DOWN P5, R68, R59, R66, R67 ;  /* 0x080000423b447389 */ /* 0x00006400000a0043 */
[----:B01----:R-:W-:Y:S05]  /*cf00*/  ENDCOLLECTIVE ;  /* 0x000000000000791b */ /* 0x003fea0003800000 */
.L_x_1053:
        /* <DEDUP_REMOVED lines=12> */
.L_x_1054:
[----:B------:R-:W-:Y:S02]  /*cfd0*/  IMAD.MOV.U32 R59, RZ, RZ, R24 ;  /* 0x000000ffff3b7224 */ /* 0x000fe400078e0018 */
[----:B------:R-:W-:-:S07]  /*cfe0*/  IMAD.MOV.U32 R43, RZ, RZ, R68 ;  /* 0x000000ffff2b7224 */ /* 0x000fce00078e0044 */
[----:B------:R-:W-:Y:S05]  /*cff0*/  WARPSYNC.COLLECTIVE R60, `(.L_x_1055) ;  /* 0x000000003c087348 */ /* 0x000fea0003c00000 */
[----:B------:R0:W1:Y:S02]  /*d000*/  SHFL.DOWN P5, R68, R59, R66, R67 ;  /* 0x080000423b447389 */ /* 0x00006400000a0043 */
[----:B01----:R-:W-:Y:S05]  /*d010*/  ENDCOLLECTIVE ;  /* 0x000000000000791b */ /* 0x003fea0003800000 */
.L_x_1055:
        /* <DEDUP_REMOVED lines=14> */
.L_x_1056:
[----:B------:R-:W-:Y:S05]  /*d100*/  BRA `(.L_x_1057) ;  /* 0xffffffd400807947 */ /* 0x000fea000383ffff */
.L_x_1058:
        /* <DEDUP_REMOVED lines=15> */
.L_x_1075:


//--------------------- .text._ZN3cub18CUB_300001_SM_10006detail11scan_by_key25DeviceScanByKeyInitKernelINS0_24ReduceByKeyScanTileStateIjiLb1EEEN6thrust24THRUST_300001_SM_1000_NS18transform_iteratorI6RowKeyNS7_17counting_iteratorIiNS7_11use_defaultESB_SB_EESB_SB_EEjEEvT_T0_PN4cuda3std3__415iterator_traitsISF_vE10value_typeET1_i --------------------------
	.section	.text._ZN3cub18CUB_300001_SM_10006detail11scan_by_key25DeviceScanByKeyInitKernelINS0_24ReduceByKeyScanTileStateIjiLb1EEEN6thrust24THRUST_300001_SM_1000_NS18transform_iteratorI6RowKeyNS7_17counting_iteratorIiNS7_11use_defaultESB_SB_EESB_SB_EEjEEvT_T0_PN4cuda3std3__415iterator_traitsISF_vE10value_typeET1_i,"ax",@progbits
	.align	128
        .global         _ZN3cub18CUB_300001_SM_10006detail11scan_by_key25DeviceScanByKeyInitKernelINS0_24ReduceByKeyScanTileStateIjiLb1EEEN6thrust24THRUST_300001_SM_1000_NS18transform_iteratorI6RowKeyNS7_17counting_iteratorIiNS7_11use_defaultESB_SB_EESB_SB_EEjEEvT_T0_PN4cuda3std3__415iterator_traitsISF_vE10value_typeET1_i
        .type           _ZN3cub18CUB_300001_SM_10006detail11scan_by_key25DeviceScanByKeyInitKernelINS0_24ReduceByKeyScanTileStateIjiLb1EEEN6thrust24THRUST_300001_SM_1000_NS18transform_iteratorI6RowKeyNS7_17counting_iteratorIiNS7_11use_defaultESB_SB_EESB_SB_EEjEEvT_T0_PN4cuda3std3__415iterator_traitsISF_vE10value_typeET1_i,@function
        .size           _ZN3cub18CUB_300001_SM_10006detail11scan_by_key25DeviceScanByKeyInitKernelINS0_24ReduceByKeyScanTileStateIjiLb1EEEN6thrust24THRUST_300001_SM_1000_NS18transform_iteratorI6RowKeyNS7_17counting_iteratorIiNS7_11use_defaultESB_SB_EESB_SB_EEjEEvT_T0_PN4cuda3std3__415iterator_traitsISF_vE10value_typeET1_i,(.L_x_1076 - _ZN3cub18CUB_300001_SM_10006detail11scan_by_key25DeviceScanByKeyInitKernelINS0_24ReduceByKeyScanTileStateIjiLb1EEEN6thrust24THRUST_300001_SM_1000_NS18transform_iteratorI6RowKeyNS7_17counting_iteratorIiNS7_11use_defaultESB_SB_EESB_SB_EEjEEvT_T0_PN4cuda3std3__415iterator_traitsISF_vE10value_typeET1_i)
        .other          _ZN3cub18CUB_300001_SM_10006detail11scan_by_key25DeviceScanByKeyInitKernelINS0_24ReduceByKeyScanTileStateIjiLb1EEEN6thrust24THRUST_300001_SM_1000_NS18transform_iteratorI6RowKeyNS7_17counting_iteratorIiNS7_11use_defaultESB_SB_EESB_SB_EEjEEvT_T0_PN4cuda3std3__415iterator_traitsISF_vE10value_typeET1_i,@"STO_CUDA_ENTRY STV_DEFAULT"
_ZN3cub18CUB_300001_SM_10006detail11scan_by_key25DeviceScanByKeyInitKernelINS0_24ReduceByKeyScanTileStateIjiLb1EEEN6thrust24THRUST_300001_SM_1000_NS18transform_iteratorI6RowKeyNS7_17counting_iteratorIiNS7_11use_defaultESB_SB_EESB_SB_EEjEEvT_T0_PN4cuda3std3__415iterator_traitsISF_vE10value_typeET1_i:
.text._ZN3cub18CUB_300001_SM_10006detail11scan_by_key25DeviceScanByKeyInitKernelINS0_24ReduceByKeyScanTileStateIjiLb1EEEN6thrust24THRUST_300001_SM_1000_NS18transform_iteratorI6RowKeyNS7_17counting_iteratorIiNS7_11use_defaultESB_SB_EESB_SB_EEjEEvT_T0_PN4cuda3std3__415iterator_traitsISF_vE10value_typeET1_i:
        /* <DEDUP_REMOVED lines=53> */
.L_x_1059:
        /* <DEDUP_REMOVED lines=11> */
.L_x_1076:


//--------------------- .text._ZN3cub18CUB_300001_SM_10006detail11EmptyKernelIvEEvv --------------------------
	.section	.text._ZN3cub18CUB_300001_SM_10006detail11EmptyKernelIvEEvv,"ax",@progbits
	.align	128
        .global         _ZN3cub18CUB_300001_SM_10006detail11EmptyKernelIvEEvv
        .type           _ZN3cub18CUB_300001_SM_10006detail11EmptyKernelIvEEvv,@function
        .size           _ZN3cub18CUB_300001_SM_10006detail11EmptyKernelIvEEvv,(.L_x_1077 - _ZN3cub18CUB_300001_SM_10006detail11EmptyKernelIvEEvv)
        .other          _ZN3cub18CUB_300001_SM_10006detail11EmptyKernelIvEEvv,@"STO_CUDA_ENTRY STV_DEFAULT"
_ZN3cub18CUB_300001_SM_10006detail11EmptyKernelIvEEvv:
.text._ZN3cub18CUB_300001_SM_10006detail11EmptyKernelIvEEvv:
[----:B------:R-:W-:Y:S01]  /*0000*/  LDC R1, c[0x0][0x37c] ;  /* 0x0000df00ff017b82 */ /* 0x000fe20000000800 */
[----:B------:R-:W-:Y:S05]  /*0010*/  EXIT ;  /* 0x000000000000794d */ /* 0x000fea0003800000 */
.L_x_1060:
        /* <DEDUP_REMOVED lines=14> */
.L_x_1077:


//--------------------- .text._Z7addHighP6__halfPKhi --------------------------
	.section	.text._Z7addHighP6__halfPKhi,"ax",@progbits
	.align	128
        .global         _Z7addHighP6__halfPKhi
        .type           _Z7addHighP6__halfPKhi,@function
        .size           _Z7addHighP6__halfPKhi,(.L_x_1078 - _Z7addHighP6__halfPKhi)
        .other          _Z7addHighP6__halfPKhi,@"STO_CUDA_ENTRY STV_DEFAULT"
_Z7addHighP6__halfPKhi:
.text._Z7addHighP6__halfPKhi:
[----:B------:R-:W-:Y:S01]  /*0000*/  LDC R1, c[0x0][0x37c] ;  /* 0x0000df00ff017b82 */ /* 0x000fe20000000800 */
[----:B------:R-:W0:Y:S07]  /*0010*/  S2R R0, SR_TID.X ;  /* 0x0000000000007919 */ /* 0x000e2e0000002100 */
[----:B------:R-:W0:Y:S01]  /*0020*/  S2UR UR4, SR_CTAID.X ;  /* 0x00000000000479c3 */ /* 0x000e220000002500 */
[----:B------:R-:W1:Y:S07]  /*0030*/  LDCU UR5, c[0x0][0x390] ;  /* 0x00007200ff0577ac */ /* 0x000e6e0008000800 */
[----:B------:R-:W0:Y:S02]  /*0040*/  LDC R5, c[0x0][0x360] ;  /* 0x0000d800ff057b82 */ /* 0x000e240000000800 */
[----:B0-----:R-:W-:-:S05]  /*0050*/  IMAD R5, R5, UR4, R0 ;  /* 0x0000000405057c24 */ /* 0x001fca000f8e0200 */
[----:B-1----:R-:W-:-:S13]  /*0060*/  ISETP.GE.AND P0, PT, R5, UR5, PT ;  /* 0x0000000505007c0c */ /* 0x002fda000bf06270 */
[----:B------:R-:W-:Y:S05]  /*0070*/  @P0 EXIT ;  /* 0x000000000000094d */ /* 0x000fea0003800000 */
[----:B------:R-:W0:Y:S01]  /*0080*/  LDC.64 R2, c[0x0][0x380] ;  /* 0x0000e000ff027b82 */ /* 0x000e220000000a00 */
[----:B------:R-:W1:Y:S01]  /*0090*/  LDCU.64 UR4, c[0x0][0x358] ;  /* 0x00006b00ff0477ac */ /* 0x000e620008000a00 */
[----:B------:R-:W2:Y:S01]  /*00a0*/  LDCU.64 UR6, c[0x0][0x388] ;  /* 0x00007100ff0677ac */ /* 0x000ea20008000a00 */
[----:B0-----:R-:W-:-:S05]  /*00b0*/  IMAD.WIDE R2, R5, 0x2, R2 ;  /* 0x0000000205027825 */ /* 0x001fca00078e0202 */
[----:B-1----:R-:W3:Y:S01]  /*00c0*/  LDG.E.U16 R0, desc[UR4][R2.64] ;  /* 0x0000000402007981 */ /* 0x002ee2000c1e1500 */
[----:B--2---:R-:W-:-:S04]  /*00d0*/  IADD3 R4, P0, PT, R5, UR6, RZ ;  /* 0x0000000605047c10 */ /* 0x004fc8000ff1e0ff */
[----:B------:R-:W-:-:S06]  /*00e0*/  LEA.HI.X.SX32 R5, R5, UR7, 0x1, P0 ;  /* 0x0000000705057c11 */ /* 0x000fcc00080f0eff */
[----:B------:R-:W2:Y:S01]  /*00f0*/  LDG.E.U8 R5, desc[UR4][R4.64] ;  /* 0x0000000404057981 */ /* 0x000ea2000c1e1100 */
[----:B---3--:R-:W2:Y:S02]  /*0100*/  F2I.U16.F16.FLOOR.NTZ R0, R0 ;  /* 0x0000000000007305 */ /* 0x008ea40000106800 */
[----:B--2---:R-:W-:-:S06]  /*0110*/  LEA R6, R5, R0, 0xc ;  /* 0x0000000005067211 */ /* 0x004fcc00078e60ff */
[----:B------:R-:W0:Y:S02]  /*0120*/  I2F.F16.U16 R7, R6 ;  /* 0x0000000600077306 */ /* 0x000e240000100800 */
[----:B0-----:R-:W-:Y:S01]  /*0130*/  STG.E.U16 desc[UR4][R2.64], R7 ;  /* 0x0000000702007986 */ /* 0x001fe2000c101504 */
[----:B------:R-:W-:Y:S05]  /*0140*/  EXIT ;  /* 0x000000000000794d */ /* 0x000fea0003800000 */
.L_x_1061:
        /* <DEDUP_REMOVED lines=11> */
.L_x_1078:


//--------------------- .text._Z9packLow12PKhP6__halfPhi --------------------------
	.section	.text._Z9packLow12PKhP6__halfPhi,"ax",@progbits
	.align	128
        .global         _Z9packLow12PKhP6__halfPhi
        .type           _Z9packLow12PKhP6__halfPhi,@function
        .size           _Z9packLow12PKhP6__halfPhi,(.L_x_1079 - _Z9packLow12PKhP6__halfPhi)
        .other          _Z9packLow12PKhP6__halfPhi,@"STO_CUDA_ENTRY STV_DEFAULT"
_Z9packLow12PKhP6__halfPhi:
.text._Z9packLow12PKhP6__halfPhi:
        /* <DEDUP_REMOVED lines=8> */
[----:B------:R-:W0:Y:S01]  /*0080*/  LDCU.64 UR6, c[0x0][0x380] ;  /* 0x00007000ff0677ac */ /* 0x000e220008000a00 */
[----:B------:R-:W-:Y:S01]  /*0090*/  SHF.R.S32.HI R0, RZ, 0x1f, R9 ;  /* 0x0000001fff007819 */ /* 0x000fe20000011409 */
[----:B------:R-:W1:Y:S01]  /*00a0*/  LDC.64 R2, c[0x0][0x388] ;  /* 0x0000e200ff027b82 */ /* 0x000e620000000a00 */
[----:B------:R-:W2:Y:S01]  /*00b0*/  LDCU.64 UR4, c[0x0][0x358] ;  /* 0x00006b00ff0477ac */ /* 0x000ea20008000a00 */
[----:B0-----:R-:W-:-:S04]  /*00c0*/  IADD3 R4, P0, PT, R9, UR6, RZ ;  /* 0x0000000609047c10 */ /* 0x001fc8000ff1e0ff */
[----:B------:R-:W-:Y:S01]  /*00d0*/  IADD3.X R5, PT, PT, R0, UR7, RZ, P0, !PT ;  /* 0x0000000700057c10 */ /* 0x000fe200087fe4ff */
[----:B------:R-:W0:Y:S04]  /*00e0*/  LDCU.64 UR6, c[0x0][0x390] ;  /* 0x00007200ff0677ac */ /* 0x000e280008000a00 */
[----:B--2---:R-:W2:Y:S01]  /*00f0*/  LDG.E.U8 R4, desc[UR4][R4.64] ;  /* 0x0000000404047981 */ /* 0x004ea2000c1e1100 */
[C---:B-1----:R-:W-:Y:S01]  /*0100*/  IMAD.WIDE R2, R9.reuse, 0x2, R2 ;  /* 0x0000000209027825 */ /* 0x042fe200078e0202 */
[----:B0-----:R-:W-:-:S04]  /*0110*/  IADD3 R6, P0, PT, R9, UR6, RZ ;  /* 0x0000000609067c10 */ /* 0x001fc8000ff1e0ff */
[----:B------:R-:W-:-:S05]  /*0120*/  IADD3.X R7, PT, PT, R0, UR7, RZ, P0, !PT ;  /* 0x0000000700077c10 */ /* 0x000fca00087fe4ff */
[----:B------:R-:W-:Y:S01]  /*0130*/  STG.E.U8 desc[UR4][R6.64], RZ ;  /* 0x000000ff06007986 */ /* 0x000fe2000c101104 */
[----:B--2---:R-:W0:Y:S03]  /*0140*/  I2F.F16 R11, R4 ;  /* 0x00000004000b7306 */ /* 0x004e260000200c00 */
[----:B0-----:R-:W-:Y:S01]  /*0150*/  STG.E.U16 desc[UR4][R2.64], R11 ;  /* 0x0000000b02007986 */ /* 0x001fe2000c101504 */
[----:B------:R-:W-:Y:S05]  /*0160*/  EXIT ;  /* 0x000000000000794d */ /* 0x000fea0003800000 */
.L_x_1062:
        /* <DEDUP_REMOVED lines=9> */
.L_x_1079:


//--------------------- .nv.shared.reserved.0     --------------------------
	.section	.nv.shared.reserved.0,"aw",@nobits
	.weak		__nv_reservedSMEM_offset_0_alias
	.size		__nv_reservedSMEM_offset_0_alias, 0, 64
	.other		__nv_reservedSMEM_offset_0_alias,@"STO_CUDA_RESERVED_SHARED STV_DEFAULT"
__nv_reservedSMEM_offset_0_alias:
	.zero		0
	.zero		64


//--------------------- .nv.global                --------------------------
	.section	.nv.global,"aw",@nobits
.nv.global:
	.type		_ZN34_INTERNAL_75ea0457_4_k_cu_b1d803d36thrust24THRUST_300001_SM_1000_NS3seqE,@object
	.size		_ZN34_INTERNAL_75ea0457_4_k_cu_b1d803d36thrust24THRUST_300001_SM_1000_NS3seqE,(_ZN34_INTERNAL_75ea0457_4_k_cu_b1d803d34cuda3std3__48in_placeE - _ZN34_INTERNAL_75ea0457_4_k_cu_b1d803d36thrust24THRUST_300001_SM_1000_NS3seqE)
_ZN34_INTERNAL_75ea0457_4_k_cu_b1d803d36thrust24THRUST_300001_SM_1000_NS3seqE:
	.zero		1
	.type		_ZN34_INTERNAL_75ea0457_4_k_cu_b1d803d34cuda3std3__48in_placeE,@object
	.size		_ZN34_INTERNAL_75ea0457_4_k_cu_b1d803d34cuda3std3__48in_placeE,(_ZN34_INTERNAL_75ea0457_4_k_cu_b1d803d34cuda3std6ranges3__45__cpo4sizeE - _ZN34_INTERNAL_75ea0457_4_k_cu_b1d803d34cuda3std3__48in_placeE)
_ZN34_INTERNAL_75ea0457_4_k_cu_b1d803d34cuda3std3__48in_placeE:
	.zero		1
	.type		_ZN34_INTERNAL_75ea0457_4_k_cu_b1d803d34cuda3std6ranges3__45__cpo4sizeE,@object
	.size		_ZN34_INTERNAL_75ea0457_4_k_cu_b1d803d34cuda3std6ranges3__45__cpo4sizeE,(_ZN34_INTERNAL_75ea0457_4_k_cu_b1d803d36thrust24THRUST_300001_SM_1000_NS12placeholders2_3E - _ZN34_INTERNAL_75ea0457_4_k_cu_b1d803d34cuda3std6ranges3__45__cpo4sizeE)
_ZN34_INTERNAL_75ea0457_4_k_cu_b1d803d34cuda3std6ranges3__45__cpo4sizeE:
	.zero		1
	.type		_ZN34_INTERNAL_75ea0457_4_k_cu_b1d803d36thrust24THRUST_300001_SM_1000_NS12placeholders2_3E,@object
	.size		_ZN34_INTERNAL_75ea0457_4_k_cu_b1d803d36thrust24THRUST_300001_SM_1000_NS12placeholders2_3E,(_ZN34_INTERNAL_75ea0457_4_k_cu_b1d803d34cuda3std3__45__cpo6cbeginE - _ZN34_INTERNAL_75ea0457_4_k_cu_b1d803d36thrust24THRUST_300001_SM_1000_NS12placeholders2_3E)
_ZN34_INTERNAL_75ea0457_4_k_cu_b1d803d36thrust24THRUST_300001_SM_1000_NS12placeholders2_3E:
	.zero		1
	.type		_ZN34_INTERNAL_75ea0457_4_k_cu_b1d803d34cuda3std3__45__cpo6cbeginE,@object
	.size		_ZN34_INTERNAL_75ea0457_4_k_cu_b1d803d34cuda3std3__45__cpo6cbeginE,(_ZN34_INTERNAL_75ea0457_4_k_cu_b1d803d34cuda3std6ranges3__45__cpo6cbeginE - _ZN34_INTERNAL_75ea0457_4_k_cu_b1d803d34cuda3std3__45__cpo6cbeginE)
_ZN34_INTERNAL_75ea0457_4_k_cu_b1d803d34cuda3std3__45__cpo6cbeginE:
	.zero		1
	.type		_ZN34_INTERNAL_75ea0457_4_k_cu_b1d803d34cuda3std6ranges3__45__cpo6cbeginE,@object
	.size		_ZN34_INTERNAL_75ea0457_4_k_cu_b1d803d34cuda3std6ranges3__45__cpo6cbeginE,(_ZN34_INTERNAL_75ea0457_4_k_cu_b1d803d36thrust24THRUST_300001_SM_1000_NS12placeholders2_7E - _ZN34_INTERNAL_75ea0457_4_k_cu_b1d803d34cuda3std6ranges3__45__cpo6cbeginE)
_ZN34_INTERNAL_75ea0457_4_k_cu_b1d803d34cuda3std6ranges3__45__cpo6cbeginE:
	.zero		1
	.type		_ZN34_INTERNAL_75ea0457_4_k_cu_b1d803d36thrust24THRUST_300001_SM_1000_NS12placeholders2_7E,@object
	.size		_ZN34_INTERNAL_75ea0457_4_k_cu_b1d803d36thrust24THRUST_300001_SM_1000_NS12placeholders2_7E,(_ZN34_INTERNAL_75ea0457_4_k_cu_b1d803d34cuda3std3__45__cpo7crbeginE - _ZN34_INTERNAL_75ea0457_4_k_cu_b1d803d36thrust24THRUST_300001_SM_1000_NS12placeholders2_7E)
_ZN34_INTERNAL_75ea0457_4_k_cu_b1d803d36thrust24THRUST_300001_SM_1000_NS12placeholders2_7E:
	.zero		1
	.type		_ZN34_INTERNAL_75ea0457_4_k_cu_b1d803d34cuda3std3__45__cpo7crbeginE,@object
	.size		_ZN34_INTERNAL_75ea0457_4_k_cu_b1d803d34cuda3std3__45__cpo7crbeginE,(_ZN34_INTERNAL_75ea0457_4_k_cu_b1d803d34cuda3std6ranges3__45__cpo4nextE - _ZN34_INTERNAL_75ea0457_4_k_cu_b1d803d34cuda3std3__45__cpo7crbeginE)
_ZN34_INTERNAL_75ea0457_4_k_cu_b1d803d34cuda3std3__45__cpo7crbeginE:
	.zero		1
	.type		_ZN34_INTERNAL_75ea0457_4_k_cu_b1d803d34cuda3std6ranges3__45__cpo4nextE,@object
	.size		_ZN34_INTERNAL_75ea0457_4_k_cu_b1d803d34cuda3std6ranges3__45__cpo4nextE,(_ZN34_INTERNAL_75ea0457_4_k_cu_b1d803d34cuda3std6ranges3__45__cpo4swapE - _ZN34_INTERNAL_75ea0457_4_k_cu_b1d803d34cuda3std6ranges3__45__cpo4nextE)
_ZN34_INTERNAL_75ea0457_4_k_cu_b1d803d34cuda3std6ranges3__45__cpo4nextE:
	.zero		1
	.type		_ZN34_INTERNAL_75ea0457_4_k_cu_b1d803d34cuda3std6ranges3__45__cpo4swapE,@object
	.size		_ZN34_INTERNAL_75ea0457_4_k_cu_b1d803d34cuda3std6ranges3__45__cpo4swapE,(_ZN34_INTERNAL_75ea0457_4_k_cu_b1d803d36thrust24THRUST_300001_SM_1000_NS8cuda_cub10par_nosyncE - _ZN34_INTERNAL_75ea0457_4_k_cu_b1d803d34cuda3std6ranges3__45__cpo4swapE)
_ZN34_INTERNAL_75ea0457_4_k_cu_b1d803d34cuda3std6ranges3__45__cpo4swapE:
	.zero		1
	.type		_ZN34_INTERNAL_75ea0457_4_k_cu_b1d803d36thrust24THRUST_300001_SM_1000_NS8cuda_cub10par_nosyncE,@object
	.size		_ZN34_INTERNAL_75ea0457_4_k_cu_b1d803d36thrust24THRUST_300001_SM_1000_NS8cuda_cub10par_nosyncE,(_ZN34_INTERNAL_75ea0457_4_k_cu_b1d803d36thrust24THRUST_300001_SM_1000_NS12placeholders2_9E - _ZN34_INTERNAL_75ea0457_4_k_cu_b1d803d36thrust24THRUST_300001_SM_1000_NS8cuda_cub10par_nosyncE)
_ZN34_INTERNAL_75ea0457_4_k_cu_b1d803d36thrust24THRUST_300001_SM_1000_NS8cuda_cub10par_nosyncE:
	.zero		1
	.type		_ZN34_INTERNAL_75ea0457_4_k_cu_b1d803d36thrust24THRUST_300001_SM_1000_NS12placeholders2_9E,@object
	.size		_ZN34_INTERNAL_75ea0457_4_k_cu_b1d803d36thrust24THRUST_300001_SM_1000_NS12placeholders2_9E,(_ZN34_INTERNAL_75ea0457_4_k_cu_b1d803d34cuda3std3__436_GLOBAL__N__75ea0457_4_k_cu_b1d803d36ignoreE - _ZN34_INTERNAL_75ea0457_4_k_cu_b1d803d36thrust24THRUST_300001_SM_1000_NS12placeholders2_9E)
_ZN34_INTERNAL_75ea0457_4_k_cu_b1d803d36thrust24THRUST_300001_SM_1000_NS12placeholders2_9E:
	.zero		1
	.type		_ZN34_INTERNAL_75ea0457_4_k_cu_b1d803d34cuda3std3__436_GLOBAL__N__75ea0457_4_k_cu_b1d803d36ignoreE,@object
	.size		_ZN34_INTERNAL_75ea0457_4_k_cu_b1d803d34cuda3std3__436_GLOBAL__N__75ea0457_4_k_cu_b1d803d36ignoreE,(_ZN34_INTERNAL_75ea0457_4_k_cu_b1d803d34cuda3std6ranges3__45__cpo4dataE - _ZN34_INTERNAL_75ea0457_4_k_cu_b1d803d34cuda3std3__436_GLOBAL__N__75ea0457_4_k_cu_b1d803d36ignoreE)
_ZN34_INTERNAL_75ea0457_4_k_cu_b1d803d34cuda3std3__436_GLOBAL__N__75ea0457_4_k_cu_b1d803d36ignoreE:
	.zero		1
	.type		_ZN34_INTERNAL_75ea0457_4_k_cu_b1d803d34cuda3std6ranges3__45__cpo4dataE,@object
	.size		_ZN34_INTERNAL_75ea0457_4_k_cu_b1d803d34cuda3std6ranges3__45__cpo4dataE,(_ZN34_INTERNAL_75ea0457_4_k_cu_b1d803d36thrust24THRUST_300001_SM_1000_NS12placeholders2_1E - _ZN34_INTERNAL_75ea0457_4_k_cu_b1d803d34cuda3std6ranges3__45__cpo4dataE)
_ZN34_INTERNAL_75ea0457_4_k_cu_b1d803d34cuda3std6ranges3__45__cpo4dataE:
	.zero		1
	.type		_ZN34_INTERNAL_75ea0457_4_k_cu_b1d803d36thrust24THRUST_300001_SM_1000_NS12placeholders2_1E,@object
	.size		_ZN34_INTERNAL_75ea0457_4_k_cu_b1d803d36thrust24THRUST_300001_SM_1000_NS12placeholders2_1E,(_ZN34_INTERNAL_75ea0457_4_k_cu_b1d803d34cuda3std3__45__cpo5beginE - _ZN34_INTERNAL_75ea0457_4_k_cu_b1d803d36thrust24THRUST_300001_SM_1000_NS12placeholders2_1E)
_ZN34_INTERNAL_75ea0457_4_k_cu_b1d803d36thrust24THRUST_300001_SM_1000_NS12placeholders2_1E:
	.zero		1
	.type		_ZN34_INTERNAL_75ea0457_4_k_cu_b1d803d34cuda3std3__45__cpo5beginE,@object
	.size		_ZN34_INTERNAL_75ea0457_4_k_cu_b1d803d34cuda3std3__45__cpo5beginE,(_ZN34_INTERNAL_75ea0457_4_k_cu_b1d803d34cuda3std6ranges3__45__cpo5beginE - _ZN34_INTERNAL_75ea0457_4_k_cu_b1d803d34cuda3std3__45__cpo5beginE)
_ZN34_INTERNAL_75ea0457_4_k_cu_b1d803d34cuda3std3__45__cpo5beginE:
	.zero		1
	.type		_ZN34_INTERNAL_75ea0457_4_k_cu_b1d803d34cuda3std6ranges3__45__cpo5beginE,@object
	.size		_ZN34_INTERNAL_75ea0457_4_k_cu_b1d803d34cuda3std6ranges3__45__cpo5beginE,(_ZN34_INTERNAL_75ea0457_4_k_cu_b1d803d36thrust24THRUST_300001_SM_1000_NS12placeholders2_5E - _ZN34_INTERNAL_75ea0457_4_k_cu_b1d803d34cuda3std6ranges3__45__cpo5beginE)
_ZN34_INTERNAL_75ea0457_4_k_cu_b1d803d34cuda3std6ranges3__45__cpo5beginE:
	.zero		1
	.type		_ZN34_INTERNAL_75ea0457_4_k_cu_b1d803d36thrust24THRUST_300001_SM_1000_NS12placeholders2_5E,@object
	.size		_ZN34_INTERNAL_75ea0457_4_k_cu_b1d803d36thrust24THRUST_300001_SM_1000_NS12placeholders2_5E,(_ZN34_INTERNAL_75ea0457_4_k_cu_b1d803d34cuda3std3__45__cpo6rbeginE - _ZN34_INTERNAL_75ea0457_4_k_cu_b1d803d36thrust24THRUST_300001_SM_1000_NS12placeholders2_5E)
_ZN34_INTERNAL_75ea0457_4_k_cu_b1d803d36thrust24THRUST_300001_SM_1000_NS12placeholders2_5E:
	.zero		1
	.type		_ZN34_INTERNAL_75ea0457_4_k_cu_b1d803d34cuda3std3__45__cpo6rbeginE,@object
	.size		_ZN34_INTERNAL_75ea0457_4_k_cu_b1d803d34cuda3std3__45__cpo6rbeginE,(_ZN34_INTERNAL_75ea0457_4_k_cu_b1d803d34cuda3std6ranges3__45__cpo7advanceE - _ZN34_INTERNAL_75ea0457_4_k_cu_b1d803d34cuda3std3__45__cpo6rbeginE)
_ZN34_INTERNAL_75ea0457_4_k_cu_b1d803d34cuda3std3__45__cpo6rbeginE:
	.zero		1
	.type		_ZN34_INTERNAL_75ea0457_4_k_cu_b1d803d34cuda3std6ranges3__45__cpo7advanceE,@object
	.size		_ZN34_INTERNAL_75ea0457_4_k_cu_b1d803d34cuda3std6ranges3__45__cpo7advanceE,(_ZN34_INTERNAL_75ea0457_4_k_cu_b1d803d34cuda3std3__47nulloptE - _ZN34_INTERNAL_75ea0457_4_k_cu_b1d803d34cuda3std6ranges3__45__cpo7advanceE)
_ZN34_INTERNAL_75ea0457_4_k_cu_b1d803d34cuda3std6ranges3__45__cpo7advanceE:
	.zero		1
	.type		_ZN34_INTERNAL_75ea0457_4_k_cu_b1d803d34cuda3std3__47nulloptE,@object
	.size		_ZN34_INTERNAL_75ea0457_4_k_cu_b1d803d34cuda3std3__47nulloptE,(_ZN34_INTERNAL_75ea0457_4_k_cu_b1d803d34cuda3std6ranges3__45__cpo8distanceE - _ZN34_INTERNAL_75ea0457_4_k_cu_b1d803d34cuda3std3__47nulloptE)
_ZN34_INTERNAL_75ea0457_4_k_cu_b1d803d34cuda3std3__47nulloptE:
	.zero		1
	.type		_ZN34_INTERNAL_75ea0457_4_k_cu_b1d803d34cuda3std6ranges3__45__cpo8distanceE,@object
	.size		_ZN34_INTERNAL_75ea0457_4_k_cu_b1d803d34cuda3std6ranges3__45__cpo8distanceE,(_ZN34_INTERNAL_75ea0457_4_k_cu_b1d803d36thrust24THRUST_300001_SM_1000_NS12placeholders3_10E - _ZN34_INTERNAL_75ea0457_4_k_cu_b1d803d34cuda3std6ranges3__45__cpo8distanceE)
_ZN34_INTERNAL_75ea0457_4_k_cu_b1d803d34cuda3std6ranges3__45__cpo8distanceE:
	.zero		1
	.type		_ZN34_INTERNAL_75ea0457_4_k_cu_b1d803d36thrust24THRUST_300001_SM_1000_NS12placeholders3_10E,@object
	.size		_ZN34_INTERNAL_75ea0457_4_k_cu_b1d803d36thrust24THRUST_300001_SM_1000_NS12placeholders3_10E,(_ZN34_INTERNAL_75ea0457_4_k_cu_b1d803d34cuda3std3__419piecewise_constructE - _ZN34_INTERNAL_75ea0457_4_k_cu_b1d803d36thrust24THRUST_300001_SM_1000_NS12placeholders3_10E)
_ZN34_INTERNAL_75ea0457_4_k_cu_b1d803d36thrust24THRUST_300001_SM_1000_NS12placeholders3_10E:
	.zero		1
	.type		_ZN34_INTERNAL_75ea0457_4_k_cu_b1d803d34cuda3std3__419piecewise_constructE,@object
	.size		_ZN34_INTERNAL_75ea0457_4_k_cu_b1d803d34cuda3std3__419piecewise_constructE,(_ZN34_INTERNAL_75ea0457_4_k_cu_b1d803d34cuda3std6ranges3__45__cpo5cdataE - _ZN34_INTERNAL_75ea0457_4_k_cu_b1d803d34cuda3std3__419piecewise_constructE)
_ZN34_INTERNAL_75ea0457_4_k_cu_b1d803d34cuda3std3__419piecewise_constructE:
	.zero		1
	.type		_ZN34_INTERNAL_75ea0457_4_k_cu_b1d803d34cuda3std6ranges3__45__cpo5cdataE,@object
	.size		_ZN34_INTERNAL_75ea0457_4_k_cu_b1d803d34cuda3std6ranges3__45__cpo5cdataE,(_ZN34_INTERNAL_75ea0457_4_k_cu_b1d803d36thrust24THRUST_300001_SM_1000_NS12placeholders2_2E - _ZN34_INTERNAL_75ea0457_4_k_cu_b1d803d34cuda3std6ranges3__45__cpo5cdataE)
_ZN34_INTERNAL_75ea0457_4_k_cu_b1d803d34cuda3std6ranges3__45__cpo5cdataE:
	.zero		1
	.type		_ZN34_INTERNAL_75ea0457_4_k_cu_b1d803d36thrust24THRUST_300001_SM_1000_NS12placeholders2_2E,@object
	.size		_ZN34_INTERNAL_75ea0457_4_k_cu_b1d803d36thrust24THRUST_300001_SM_1000_NS12placeholders2_2E,(_ZN34_INTERNAL_75ea0457_4_k_cu_b1d803d34cuda3std3__45__cpo3endE - _ZN34_INTERNAL_75ea0457_4_k_cu_b1d803d36thrust24THRUST_300001_SM_1000_NS12placeholders2_2E)
_ZN34_INTERNAL_75ea0457_4_k_cu_b1d803d36thrust24THRUST_300001_SM_1000_NS12placeholders2_2E:
	.zero		1
	.type		_ZN34_INTERNAL_75ea0457_4_k_cu_b1d803d34cuda3std3__45__cpo3endE,@object
	.size		_ZN34_INTERNAL_75ea0457_4_k_cu_b1d803d34cuda3std3__45__cpo3endE,(_ZN34_INTERNAL_75ea0457_4_k_cu_b1d803d34cuda3std6ranges3__45__cpo3endE - _ZN34_INTERNAL_75ea0457_4_k_cu_b1d803d34cuda3std3__45__cpo3endE)
_ZN34_INTERNAL_75ea0457_4_k_cu_b1d803d34cuda3std3__45__cpo3endE:
	.zero		1
	.type		_ZN34_INTERNAL_75ea0457_4_k_cu_b1d803d34cuda3std6ranges3__45__cpo3endE,@object
	.size		_ZN34_INTERNAL_75ea0457_4_k_cu_b1d803d34cuda3std6ranges3__45__cpo3endE,(_ZN34_INTERNAL_75ea0457_4_k_cu_b1d803d36thrust24THRUST_300001_SM_1000_NS12placeholders2_6E - _ZN34_INTERNAL_75ea0457_4_k_cu_b1d803d34cuda3std6ranges3__45__cpo3endE)
_ZN34_INTERNAL_75ea0457_4_k_cu_b1d803d34cuda3std6ranges3__45__cpo3endE:
	.zero		1
	.type		_ZN34_INTERNAL_75ea0457_4_k_cu_b1d803d36thrust24THRUST_300001_SM_1000_NS12placeholders2_6E,@object
	.size		_ZN34_INTERNAL_75ea0457_4_k_cu_b1d803d36thrust24THRUST_300001_SM_1000_NS12placeholders2_6E,(_ZN34_INTERNAL_75ea0457_4_k_cu_b1d803d34cuda3std3__45__cpo4rendE - _ZN34_INTERNAL_75ea0457_4_k_cu_b1d803d36thrust24THRUST_300001_SM_1000_NS12placeholders2_6E)
_ZN34_INTERNAL_75ea0457_4_k_cu_b1d803d36thrust24THRUST_300001_SM_1000_NS12placeholders2_6E:
	.zero		1
	.type		_ZN34_INTERNAL_75ea0457_4_k_cu_b1d803d34cuda3std3__45__cpo4rendE,@object
	.size		_ZN34_INTERNAL_75ea0457_4_k_cu_b1d803d34cuda3std3__45__cpo4rendE,(_ZN34_INTERNAL_75ea0457_4_k_cu_b1d803d34cuda3std6ranges3__45__cpo9iter_swapE - _ZN34_INTERNAL_75ea0457_4_k_cu_b1d803d34cuda3std3__45__cpo4rendE)
_ZN34_INTERNAL_75ea0457_4_k_cu_b1d803d34cuda3std3__45__cpo4rendE:
	.zero		1
	.type		_ZN34_INTERNAL_75ea0457_4_k_cu_b1d803d34cuda3std6ranges3__45__cpo9iter_swapE,@object
	.size		_ZN34_INTERNAL_75ea0457_4_k_cu_b1d803d34cuda3std6ranges3__45__cpo9iter_swapE,(_ZN34_INTERNAL_75ea0457_4_k_cu_b1d803d34cuda3std3__48unexpectE - _ZN34_INTERNAL_75ea0457_4_k_cu_b1d803d34cuda3std6ranges3__45__cpo9iter_swapE)
_ZN34_INTERNAL_75ea0457_4_k_cu_b1d803d34cuda3std6ranges3__45__cpo9iter_swapE:
	.zero		1
	.type		_ZN34_INTERNAL_75ea0457_4_k_cu_b1d803d34cuda3std3__48unexpectE,@object
	.size		_ZN34_INTERNAL_75ea0457_4_k_cu_b1d803d34cuda3std3__48unexpectE,(_ZN34_INTERNAL_75ea0457_4_k_cu_b1d803d36thrust24THRUST_300001_SM_1000_NS8cuda_cub3parE - _ZN34_INTERNAL_75ea0457_4_k_cu_b1d803d34cuda3std3__48unexpectE)
_ZN34_INTERNAL_75ea0457_4_k_cu_b1d803d34cuda3std3__48unexpectE:
	.zero		1
	.type		_ZN34_INTERNAL_75ea0457_4_k_cu_b1d803d36thrust24THRUST_300001_SM_1000_NS8cuda_cub3parE,@object
	.size		_ZN34_INTERNAL_75ea0457_4_k_cu_b1d803d36thrust24THRUST_300001_SM_1000_NS8cuda_cub3parE,(_ZN34_INTERNAL_75ea0457_4_k_cu_b1d803d36thrust24THRUST_300001_SM_1000_NS12placeholders2_4E - _ZN34_INTERNAL_75ea0457_4_k_cu_b1d803d36thrust24THRUST_300001_SM_1000_NS8cuda_cub3parE)
_ZN34_INTERNAL_75ea0457_4_k_cu_b1d803d36thrust24THRUST_300001_SM_1000_NS8cuda_cub3parE:
	.zero		1
	.type		_ZN34_INTERNAL_75ea0457_4_k_cu_b1d803d36thrust24THRUST_300001_SM_1000_NS12placeholders2_4E,@object
	.size		_ZN34_INTERNAL_75ea0457_4_k_cu_b1d803d36thrust24THRUST_300001_SM_1000_NS12placeholders2_4E,(_ZN34_INTERNAL_75ea0457_4_k_cu_b1d803d34cuda3std3__45__cpo4cendE - _ZN34_INTERNAL_75ea0457_4_k_cu_b1d803d36thrust24THRUST_300001_SM_1000_NS12placeholders2_4E)
_ZN34_INTERNAL_75ea0457_4_k_cu_b1d803d36thrust24THRUST_300001_SM_1000_NS12placeholders2_4E:
	.zero		1
	.type		_ZN34_INTERNAL_75ea0457_4_k_cu_b1d803d34cuda3std3__45__cpo4cendE,@object
	.size		_ZN34_INTERNAL_75ea0457_4_k_cu_b1d803d34cuda3std3__45__cpo4cendE,(_ZN34_INTERNAL_75ea0457_4_k_cu_b1d803d34cuda3std6ranges3__45__cpo4cendE - _ZN34_INTERNAL_75ea0457_4_k_cu_b1d803d34cuda3std3__45__cpo4cendE)
_ZN34_INTERNAL_75ea0457_4_k_cu_b1d803d34cuda3std3__45__cpo4cendE:
	.zero		1
	.type		_ZN34_INTERNAL_75ea0457_4_k_cu_b1d803d34cuda3std6ranges3__45__cpo4cendE,@object
	.size		_ZN34_INTERNAL_75ea0457_4_k_cu_b1d803d34cuda3std6ranges3__45__cpo4cendE,(_ZN34_INTERNAL_75ea0457_4_k_cu_b1d803d34cuda3std3__420unreachable_sentinelE - _ZN34_INTERNAL_75ea0457_4_k_cu_b1d803d34cuda3std6ranges3__45__cpo4cendE)
_ZN34_INTERNAL_75ea0457_4_k_cu_b1d803d34cuda3std6ranges3__45__cpo4cendE:
	.zero		1
	.type		_ZN34_INTERNAL_75ea0457_4_k_cu_b1d803d34cuda3std3__420unreachable_sentinelE,@object
	.size		_ZN34_INTERNAL_75ea0457_4_k_cu_b1d803d34cuda3std3__420unreachable_sentinelE,(_ZN34_INTERNAL_75ea0457_4_k_cu_b1d803d34cuda3std6ranges3__45__cpo5ssizeE - _ZN34_INTERNAL_75ea0457_4_k_cu_b1d803d34cuda3std3__420unreachable_sentinelE)
_ZN34_INTERNAL_75ea0457_4_k_cu_b1d803d34cuda3std3__420unreachable_sentinelE:
	.zero		1
	.type		_ZN34_INTERNAL_75ea0457_4_k_cu_b1d803d34cuda3std6ranges3__45__cpo5ssizeE,@object
	.size		_ZN34_INTERNAL_75ea0457_4_k_cu_b1d803d34cuda3std6ranges3__45__cpo5ssizeE,(_ZN34_INTERNAL_75ea0457_4_k_cu_b1d803d36thrust24THRUST_300001_SM_1000_NS12placeholders2_8E - _ZN34_INTERNAL_75ea0457_4_k_cu_b1d803d34cuda3std6ranges3__45__cpo5ssizeE)
_ZN34_INTERNAL_75ea0457_4_k_cu_b1d803d34cuda3std6ranges3__45__cpo5ssizeE:
	.zero		1
	.type		_ZN34_INTERNAL_75ea0457_4_k_cu_b1d803d36thrust24THRUST_300001_SM_1000_NS12placeholders2_8E,@object
	.size		_ZN34_INTERNAL_75ea0457_4_k_cu_b1d803d36thrust24THRUST_300001_SM_1000_NS12placeholders2_8E,(_ZN34_INTERNAL_75ea0457_4_k_cu_b1d803d34cuda3std3__45__cpo5crendE - _ZN34_INTERNAL_75ea0457_4_k_cu_b1d803d36thrust24THRUST_300001_SM_1000_NS12placeholders2_8E)
_ZN34_INTERNAL_75ea0457_4_k_cu_b1d803d36thrust24THRUST_300001_SM_1000_NS12placeholders2_8E:
	.zero		1
	.type		_ZN34_INTERNAL_75ea0457_4_k_cu_b1d803d34cuda3std3__45__cpo5crendE,@object
	.size		_ZN34_INTERNAL_75ea0457_4_k_cu_b1d803d34cuda3std3__45__cpo5crendE,(_ZN34_INTERNAL_75ea0457_4_k_cu_b1d803d34cuda3std6ranges3__45__cpo4prevE - _ZN34_INTERNAL_75ea0457_4_k_cu_b1d803d34cuda3std3__45__cpo5crendE)
_ZN34_INTERNAL_75ea0457_4_k_cu_b1d803d34cuda3std3__45__cpo5crendE:
	.zero		1
	.type		_ZN34_INTERNAL_75ea0457_4_k_cu_b1d803d34cuda3std6ranges3__45__cpo4prevE,@object
	.size		_ZN34_INTERNAL_75ea0457_4_k_cu_b1d803d34cuda3std6ranges3__45__cpo4prevE,(_ZN34_INTERNAL_75ea0457_4_k_cu_b1d803d34cuda3std6ranges3__45__cpo9iter_moveE - _ZN34_INTERNAL_75ea0457_4_k_cu_b1d803d34cuda3std6ranges3__45__cpo4prevE)
_ZN34_INTERNAL_75ea0457_4_k_cu_b1d803d34cuda3std6ranges3__45__cpo4prevE:
	.zero		1
	.type		_ZN34_INTERNAL_75ea0457_4_k_cu_b1d803d34cuda3std6ranges3__45__cpo9iter_moveE,@object
	.size		_ZN34_INTERNAL_75ea0457_4_k_cu_b1d803d34cuda3std6ranges3__45__cpo9iter_moveE,(_ZN34_INTERNAL_75ea0457_4_k_cu_b1d803d36thrust24THRUST_300001_SM_1000_NS6system6detail10sequential3seqE - _ZN34_INTERNAL_75ea0457_4_k_cu_b1d803d34cuda3std6ranges3__45__cpo9iter_moveE)
_ZN34_INTERNAL_75ea0457_4_k_cu_b1d803d34cuda3std6ranges3__45__cpo9iter_moveE:
	.zero		1
	.type		_ZN34_INTERNAL_75ea0457_4_k_cu_b1d803d36thrust24THRUST_300001_SM_1000_NS6system6detail10sequential3seqE,@object
	.size		_ZN34_INTERNAL_75ea0457_4_k_cu_b1d803d36thrust24THRUST_300001_SM_1000_NS6system6detail10sequential3seqE,(.L_31 - _ZN34_INTERNAL_75ea0457_4_k_cu_b1d803d36thrust24THRUST_300001_SM_1000_NS6system6detail10sequential3seqE)
_ZN34_INTERNAL_75ea0457_4_k_cu_b1d803d36thrust24THRUST_300001_SM_1000_NS6system6detail10sequential3seqE:
	.zero		1
.L_31:


//--------------------- .nv.shared._ZN3cub18CUB_300001_SM_10006detail11scan_by_key21DeviceScanByKeyKernelINS2_10policy_hubIN6thrust24THRUST_300001_SM_1000_NS18transform_iteratorI6RowKeyNS6_17counting_iteratorIiNS6_11use_defaultESA_SA_EESA_SA_EEhh8SatAddU8E10Policy1000ESC_PhSG_NS0_24ReduceByKeyScanTileStateIhiLb1EEEN4cuda3std3__48equal_toIiEESD_NS0_8NullTypeEmhiEEvT0_PT9_T1_T2_T3_iT4_T5_T6_T7_ --------------------------
	.section	.nv.shared._ZN3cub18CUB_300001_SM_10006detail11scan_by_key21DeviceScanByKeyKernelINS2_10policy_hubIN6thrust24THRUST_300001_SM_1000_NS18transform_iteratorI6RowKeyNS6_17counting_iteratorIiNS6_11use_defaultESA_SA_EESA_SA_EEhh8SatAddU8E10Policy1000ESC_PhSG_NS0_24ReduceByKeyScanTileStateIhiLb1EEEN4cuda3std3__48equal_toIiEESD_NS0_8NullTypeEmhiEEvT0_PT9_T1_T2_T3_iT4_T5_T6_T7_,"aw",@nobits
	.sectionflags	@""
	.align	16
.nv.shared._ZN3cub18CUB_300001_SM_10006detail11scan_by_key21DeviceScanByKeyKernelINS2_10policy_hubIN6thrust24THRUST_300001_SM_1000_NS18transform_iteratorI6RowKeyNS6_17counting_iteratorIiNS6_11use_defaultESA_SA_EESA_SA_EEhh8SatAddU8E10Policy1000ESC_PhSG_NS0_24ReduceByKeyScanTileStateIhiLb1EEEN4cuda3std3__48equal_toIiEESD_NS0_8NullTypeEmhiEEvT0_PT9_T1_T2_T3_iT4_T5_T6_T7_:
	.zero		10240


//--------------------- .nv.shared._ZN3cub18CUB_300001_SM_10006detail11scan_by_key21DeviceScanByKeyKernelINS2_10policy_hubIN6thrust24THRUST_300001_SM_1000_NS18transform_iteratorI6RowKeyNS6_17counting_iteratorIiNS6_11use_defaultESA_SA_EESA_SA_EEhh8SatAddU8E10Policy1000ESC_PhSG_NS0_24ReduceByKeyScanTileStateIhiLb1EEEN4cuda3std3__48equal_toIiEESD_NS0_8NullTypeEjhiEEvT0_PT9_T1_T2_T3_iT4_T5_T6_T7_ --------------------------
	.section	.nv.shared._ZN3cub18CUB_300001_SM_10006detail11scan_by_key21DeviceScanByKeyKernelINS2_10policy_hubIN6thrust24THRUST_300001_SM_1000_NS18transform_iteratorI6RowKeyNS6_17counting_iteratorIiNS6_11use_defaultESA_SA_EESA_SA_EEhh8SatAddU8E10Policy1000ESC_PhSG_NS0_24ReduceByKeyScanTileStateIhiLb1EEEN4cuda3std3__48equal_toIiEESD_NS0_8NullTypeEjhiEEvT0_PT9_T1_T2_T3_iT4_T5_T6_T7_,"aw",@nobits
	.sectionflags	@""
	.align	16
.nv.shared._ZN3cub18CUB_300001_SM_10006detail11scan_by_key21DeviceScanByKeyKernelINS2_10policy_hubIN6thrust24THRUST_300001_SM_1000_NS18transform_iteratorI6RowKeyNS6_17counting_iteratorIiNS6_11use_defaultESA_SA_EESA_SA_EEhh8SatAddU8E10Policy1000ESC_PhSG_NS0_24ReduceByKeyScanTileStateIhiLb1EEEN4cuda3std3__48equal_toIiEESD_NS0_8NullTypeEjhiEEvT0_PT9_T1_T2_T3_iT4_T5_T6_T7_:
	.zero		10240


//--------------------- .nv.shared._ZN3cub18CUB_300001_SM_10006detail11scan_by_key21DeviceScanByKeyKernelINS2_10policy_hubIN6thrust24THRUST_300001_SM_1000_NS18transform_iteratorI6RowKeyNS6_17counting_iteratorIiNS6_11use_defaultESA_SA_EESA_SA_EE6__halfSD_7HalfAddE10Policy1000ESC_PSD_SH_NS0_24ReduceByKeyScanTileStateISD_iLb1EEEN4cuda3std3__48equal_toIiEESE_NS0_8NullTypeEmSD_iEEvT0_PT9_T1_T2_T3_iT4_T5_T6_T7_ --------------------------
	.section	.nv.shared._ZN3cub18CUB_300001_SM_10006detail11scan_by_key21DeviceScanByKeyKernelINS2_10policy_hubIN6thrust24THRUST_300001_SM_1000_NS18transform_iteratorI6RowKeyNS6_17counting_iteratorIiNS6_11use_defaultESA_SA_EESA_SA_EE6__halfSD_7HalfAddE10Policy1000ESC_PSD_SH_NS0_24ReduceByKeyScanTileStateISD_iLb1EEEN4cuda3std3__48equal_toIiEESE_NS0_8NullTypeEmSD_iEEvT0_PT9_T1_T2_T3_iT4_T5_T6_T7_,"aw",@nobits
	.sectionflags	@""
	.align	16
.nv.shared._ZN3cub18CUB_300001_SM_10006detail11scan_by_key21DeviceScanByKeyKernelINS2_10policy_hubIN6thrust24THRUST_300001_SM_1000_NS18transform_iteratorI6RowKeyNS6_17counting_iteratorIiNS6_11use_defaultESA_SA_EESA_SA_EE6__halfSD_7HalfAddE10Policy1000ESC_PSD_SH_NS0_24ReduceByKeyScanTileStateISD_iLb1EEEN4cuda3std3__48equal_toIiEESE_NS0_8NullTypeEmSD_iEEvT0_PT9_T1_T2_T3_iT4_T5_T6_T7_:
	.zero		10240


//--------------------- .nv.shared._ZN3cub18CUB_300001_SM_10006detail11scan_by_key21DeviceScanByKeyKernelINS2_10policy_hubIN6thrust24THRUST_300001_SM_1000_NS18transform_iteratorI6RowKeyNS6_17counting_iteratorIiNS6_11use_defaultESA_SA_EESA_SA_EE6__halfSD_7HalfAddE10Policy1000ESC_PSD_SH_NS0_24ReduceByKeyScanTileStateISD_iLb1EEEN4cuda3std3__48equal_toIiEESE_NS0_8NullTypeEjSD_iEEvT0_PT9_T1_T2_T3_iT4_T5_T6_T7_ --------------------------
	.section	.nv.shared._ZN3cub18CUB_300001_SM_10006detail11scan_by_key21DeviceScanByKeyKernelINS2_10policy_hubIN6thrust24THRUST_300001_SM_1000_NS18transform_iteratorI6RowKeyNS6_17counting_iteratorIiNS6_11use_defaultESA_SA_EESA_SA_EE6__halfSD_7HalfAddE10Policy1000ESC_PSD_SH_NS0_24ReduceByKeyScanTileStateISD_iLb1EEEN4cuda3std3__48equal_toIiEESE_NS0_8NullTypeEjSD_iEEvT0_PT9_T1_T2_T3_iT4_T5_T6_T7_,"aw",@nobits
	.sectionflags	@""
	.align	16
.nv.shared._ZN3cub18CUB_300001_SM_10006detail11scan_by_key21DeviceScanByKeyKernelINS2_10policy_hubIN6thrust24THRUST_300001_SM_1000_NS18transform_iteratorI6RowKeyNS6_17counting_iteratorIiNS6_11use_defaultESA_SA_EESA_SA_EE6__halfSD_7HalfAddE10Policy1000ESC_PSD_SH_NS0_24ReduceByKeyScanTileStateISD_iLb1EEEN4cuda3std3__48equal_toIiEESE_NS0_8NullTypeEjSD_iEEvT0_PT9_T1_T2_T3_iT4_T5_T6_T7_:
	.zero		10240


//--------------------- .nv.shared._ZN3cub18CUB_300001_SM_10006detail11scan_by_key21DeviceScanByKeyKernelINS2_10policy_hubIN6thrust24THRUST_300001_SM_1000_NS18transform_iteratorI6RowKeyNS6_17counting_iteratorIiNS6_11use_defaultESA_SA_EESA_SA_EEjjN4cuda3std3__44plusIvEEE10Policy1000ESC_PjSK_NS0_24ReduceByKeyScanTileStateIjiLb1EEENSF_8equal_toIvEESH_NS0_8NullTypeEmjiEEvT0_PT9_T1_T2_T3_iT4_T5_T6_T7_ --------------------------
	.section	.nv.shared._ZN3cub18CUB_300001_SM_10006detail11scan_by_key21DeviceScanByKeyKernelINS2_10policy_hubIN6thrust24THRUST_300001_SM_1000_NS18transform_iteratorI6RowKeyNS6_17counting_iteratorIiNS6_11use_defaultESA_SA_EESA_SA_EEjjN4cuda3std3__44plusIvEEE10Policy1000ESC_PjSK_NS0_24ReduceByKeyScanTileStateIjiLb1EEENSF_8equal_toIvEESH_NS0_8NullTypeEmjiEEvT0_PT9_T1_T2_T3_iT4_T5_T6_T7_,"aw",@nobits
	.sectionflags	@""
	.align	16
.nv.shared._ZN3cub18CUB_300001_SM_10006detail11scan_by_key21DeviceScanByKeyKernelINS2_10policy_hubIN6thrust24THRUST_300001_SM_1000_NS18transform_iteratorI6RowKeyNS6_17counting_iteratorIiNS6_11use_defaultESA_SA_EESA_SA_EEjjN4cuda3std3__44plusIvEEE10Policy1000ESC_PjSK_NS0_24ReduceByKeyScanTileStateIjiLb1EEENSF_8equal_toIvEESH_NS0_8NullTypeEmjiEEvT0_PT9_T1_T2_T3_iT4_T5_T6_T7_:
	.zero		18960


//--------------------- .nv.shared._ZN3cub18CUB_300001_SM_10006detail11scan_by_key21DeviceScanByKeyKernelINS2_10policy_hubIN6thrust24THRUST_300001_SM_1000_NS18transform_iteratorI6RowKeyNS6_17counting_iteratorIiNS6_11use_defaultESA_SA_EESA_SA_EEjjN4cuda3std3__44plusIvEEE10Policy1000ESC_PjSK_NS0_24ReduceByKeyScanTileStateIjiLb1EEENSF_8equal_toIvEESH_NS0_8NullTypeEjjiEEvT0_PT9_T1_T2_T3_iT4_T5_T6_T7_ --------------------------
	.section	.nv.shared._ZN3cub18CUB_300001_SM_10006detail11scan_by_key21DeviceScanByKeyKernelINS2_10policy_hubIN6thrust24THRUST_300001_SM_1000_NS18transform_iteratorI6RowKeyNS6_17counting_iteratorIiNS6_11use_defaultESA_SA_EESA_SA_EEjjN4cuda3std3__44plusIvEEE10Policy1000ESC_PjSK_NS0_24ReduceByKeyScanTileStateIjiLb1EEENSF_8equal_toIvEESH_NS0_8NullTypeEjjiEEvT0_PT9_T1_T2_T3_iT4_T5_T6_T7_,"aw",@nobits
	.sectionflags	@""
	.align	16
.nv.shared._ZN3cub18CUB_300001_SM_10006detail11scan_by_key21DeviceScanByKeyKernelINS2_10policy_hubIN6thrust24THRUST_300001_SM_1000_NS18transform_iteratorI6RowKeyNS6_17counting_iteratorIiNS6_11use_defaultESA_SA_EESA_SA_EEjjN4cuda3std3__44plusIvEEE10Policy1000ESC_PjSK_NS0_24ReduceByKeyScanTileStateIjiLb1EEENSF_8equal_toIvEESH_NS0_8NullTypeEjjiEEvT0_PT9_T1_T2_T3_iT4_T5_T6_T7_:
	.zero		18960


//--------------------- .nv.constant0._ZN3cub18CUB_300001_SM_10006detail9transform16transform_kernelINS2_10policy_hubILb1EN4cuda3std3__45tupleIJN6thrust24THRUST_300001_SM_1000_NS10device_ptrIhEEEEEE10policy1000El8CastByteNSB_IjEEJPhEEEvT0_iT1_T2_DpNS2_10kernel_argIT3_EE --------------------------
	.section	.nv.constant0._ZN3cub18CUB_300001_SM_10006detail9transform16transform_kernelINS2_10policy_hubILb1EN4cuda3std3__45tupleIJN6thrust24THRUST_300001_SM_1000_NS10device_ptrIhEEEEEE10policy1000El8CastByteNSB_IjEEJPhEEEvT0_iT1_T2_DpNS2_10kernel_argIT3_EE,"a",@progbits
	.sectionflags	@""
	.align	4
.nv.constant0._ZN3cub18CUB_300001_SM_10006detail9transform16transform_kernelINS2_10policy_hubILb1EN4cuda3std3__45tupleIJN6thrust24THRUST_300001_SM_1000_NS10device_ptrIhEEEEEE10policy1000El8CastByteNSB_IjEEJPhEEEvT0_iT1_T2_DpNS2_10kernel_argIT3_EE:
	.zero		936


//--------------------- .nv.constant0._ZN3cub18CUB_300001_SM_10006detail9transform16transform_kernelINS2_10policy_hubILb1EN4cuda3std3__45tupleIJN6thrust24THRUST_300001_SM_1000_NS10device_ptrIhEEEEEE10policy1000Ei8CastByteNSB_IjEEJPhEEEvT0_iT1_T2_DpNS2_10kernel_argIT3_EE --------------------------
	.section	.nv.constant0._ZN3cub18CUB_300001_SM_10006detail9transform16transform_kernelINS2_10policy_hubILb1EN4cuda3std3__45tupleIJN6thrust24THRUST_300001_SM_1000_NS10device_ptrIhEEEEEE10policy1000Ei8CastByteNSB_IjEEJPhEEEvT0_iT1_T2_DpNS2_10kernel_argIT3_EE,"a",@progbits
	.sectionflags	@""
	.align	4
.nv.constant0._ZN3cub18CUB_300001_SM_10006detail9transform16transform_kernelINS2_10policy_hubILb1EN4cuda3std3__45tupleIJN6thrust24THRUST_300001_SM_1000_NS10device_ptrIhEEEEEE10policy1000Ei8CastByteNSB_IjEEJPhEEEvT0_iT1_T2_DpNS2_10kernel_argIT3_EE:
	.zero		936


//--------------------- .nv.constant0._ZN3cub18CUB_300001_SM_10006detail11scan_by_key21DeviceScanByKeyKernelINS2_10policy_hubIN6thrust24THRUST_300001_SM_1000_NS18transform_iteratorI6RowKeyNS6_17counting_iteratorIiNS6_11use_defaultESA_SA_EESA_SA_EEhh8SatAddU8E10Policy1000ESC_PhSG_NS0_24ReduceByKeyScanTileStateIhiLb1EEEN4cuda3std3__48equal_toIiEESD_NS0_8NullTypeEmhiEEvT0_PT9_T1_T2_T3_iT4_T5_T6_T7_ --------------------------
	.section	.nv.constant0._ZN3cub18CUB_300001_SM_10006detail11scan_by_key21DeviceScanByKeyKernelINS2_10policy_hubIN6thrust24THRUST_300001_SM_1000_NS18transform_iteratorI6RowKeyNS6_17counting_iteratorIiNS6_11use_defaultESA_SA_EESA_SA_EEhh8SatAddU8E10Policy1000ESC_PhSG_NS0_24ReduceByKeyScanTileStateIhiLb1EEEN4cuda3std3__48equal_toIiEESD_NS0_8NullTypeEmhiEEvT0_PT9_T1_T2_T3_iT4_T5_T6_T7_,"a",@progbits
	.sectionflags	@""
	.align	4
.nv.constant0._ZN3cub18CUB_300001_SM_10006detail11scan_by_key21DeviceScanByKeyKernelINS2_10policy_hubIN6thrust24THRUST_300001_SM_1000_NS18transform_iteratorI6RowKeyNS6_17counting_iteratorIiNS6_11use_defaultESA_SA_EESA_SA_EEhh8SatAddU8E10Policy1000ESC_PhSG_NS0_24ReduceByKeyScanTileStateIhiLb1EEEN4cuda3std3__48equal_toIiEESD_NS0_8NullTypeEmhiEEvT0_PT9_T1_T2_T3_iT4_T5_T6_T7_:
	.zero		952


//--------------------- .nv.constant0._ZN3cub18CUB_300001_SM_10006detail11scan_by_key25DeviceScanByKeyInitKernelINS0_24ReduceByKeyScanTileStateIhiLb1EEEN6thrust24THRUST_300001_SM_1000_NS18transform_iteratorI6RowKeyNS7_17counting_iteratorIiNS7_11use_defaultESB_SB_EESB_SB_EEmEEvT_T0_PN4cuda3std3__415iterator_traitsISF_vE10value_typeET1_i --------------------------
	.section	.nv.constant0._ZN3cub18CUB_300001_SM_10006detail11scan_by_key25DeviceScanByKeyInitKernelINS0_24ReduceByKeyScanTileStateIhiLb1EEEN6thrust24THRUST_300001_SM_1000_NS18transform_iteratorI6RowKeyNS7_17counting_iteratorIiNS7_11use_defaultESB_SB_EESB_SB_EEmEEvT_T0_PN4cuda3std3__415iterator_traitsISF_vE10value_typeET1_i,"a",@progbits
	.sectionflags	@""
	.align	4
.nv.constant0._ZN3cub18CUB_300001_SM_10006detail11scan_by_key25DeviceScanByKeyInitKernelINS0_24ReduceByKeyScanTileStateIhiLb1EEEN6thrust24THRUST_300001_SM_1000_NS18transform_iteratorI6RowKeyNS7_17counting_iteratorIiNS7_11use_defaultESB_SB_EESB_SB_EEmEEvT_T0_PN4cuda3std3__415iterator_traitsISF_vE10value_typeET1_i:
	.zero		932


//--------------------- .nv.constant0._ZN3cub18CUB_300001_SM_10006detail11scan_by_key21DeviceScanByKeyKernelINS2_10policy_hubIN6thrust24THRUST_300001_SM_1000_NS18transform_iteratorI6RowKeyNS6_17counting_iteratorIiNS6_11use_defaultESA_SA_EESA_SA_EEhh8SatAddU8E10Policy1000ESC_PhSG_NS0_24ReduceByKeyScanTileStateIhiLb1EEEN4cuda3std3__48equal_toIiEESD_NS0_8NullTypeEjhiEEvT0_PT9_T1_T2_T3_iT4_T5_T6_T7_ --------------------------
	.section	.nv.constant0._ZN3cub18CUB_300001_SM_10006detail11scan_by_key21DeviceScanByKeyKernelINS2_10policy_hubIN6thrust24THRUST_300001_SM_1000_NS18transform_iteratorI6RowKeyNS6_17counting_iteratorIiNS6_11use_defaultESA_SA_EESA_SA_EEhh8SatAddU8E10Policy1000ESC_PhSG_NS0_24ReduceByKeyScanTileStateIhiLb1EEEN4cuda3std3__48equal_toIiEESD_NS0_8NullTypeEjhiEEvT0_PT9_T1_T2_T3_iT4_T5_T6_T7_,"a",@progbits
	.sectionflags	@""
	.align	4
.nv.constant0._ZN3cub18CUB_300001_SM_10006detail11scan_by_key21DeviceScanByKeyKernelINS2_10policy_hubIN6thrust24THRUST_300001_SM_1000_NS18transform_iteratorI6RowKeyNS6_17counting_iteratorIiNS6_11use_defaultESA_SA_EESA_SA_EEhh8SatAddU8E10Policy1000ESC_PhSG_NS0_24ReduceByKeyScanTileStateIhiLb1EEEN4cuda3std3__48equal_toIiEESD_NS0_8NullTypeEjhiEEvT0_PT9_T1_T2_T3_iT4_T5_T6_T7_:
	.zero		948


//--------------------- .nv.constant0._ZN3cub18CUB_300001_SM_10006detail11scan_by_key25DeviceScanByKeyInitKernelINS0_24ReduceByKeyScanTileStateIhiLb1EEEN6thrust24THRUST_300001_SM_1000_NS18transform_iteratorI6RowKeyNS7_17counting_iteratorIiNS7_11use_defaultESB_SB_EESB_SB_EEjEEvT_T0_PN4cuda3std3__415iterator_traitsISF_vE10value_typeET1_i --------------------------
	.section	.nv.constant0._ZN3cub18CUB_300001_SM_10006detail11scan_by_key25DeviceScanByKeyInitKernelINS0_24ReduceByKeyScanTileStateIhiLb1EEEN6thrust24THRUST_300001_SM_1000_NS18transform_iteratorI6RowKeyNS7_17counting_iteratorIiNS7_11use_defaultESB_SB_EESB_SB_EEjEEvT_T0_PN4cuda3std3__415iterator_traitsISF_vE10value_typeET1_i,"a",@progbits
	.sectionflags	@""
	.align	4
.nv.constant0._ZN3cub18CUB_300001_SM_10006detail11scan_by_key25DeviceScanByKeyInitKernelINS0_24ReduceByKeyScanTileStateIhiLb1EEEN6thrust24THRUST_300001_SM_1000_NS18transform_iteratorI6RowKeyNS7_17counting_iteratorIiNS7_11use_defaultESB_SB_EESB_SB_EEjEEvT_T0_PN4cuda3std3__415iterator_traitsISF_vE10value_typeET1_i:
	.zero		928


//--------------------- .nv.constant0._ZN3cub18CUB_300001_SM_10006detail11scan_by_key21DeviceScanByKeyKernelINS2_10policy_hubIN6thrust24THRUST_300001_SM_1000_NS18transform_iteratorI6RowKeyNS6_17counting_iteratorIiNS6_11use_defaultESA_SA_EESA_SA_EE6__halfSD_7HalfAddE10Policy1000ESC_PSD_SH_NS0_24ReduceByKeyScanTileStateISD_iLb1EEEN4cuda3std3__48equal_toIiEESE_NS0_8NullTypeEmSD_iEEvT0_PT9_T1_T2_T3_iT4_T5_T6_T7_ --------------------------
	.section	.nv.constant0._ZN3cub18CUB_300001_SM_10006detail11scan_by_key21DeviceScanByKeyKernelINS2_10policy_hubIN6thrust24THRUST_300001_SM_1000_NS18transform_iteratorI6RowKeyNS6_17counting_iteratorIiNS6_11use_defaultESA_SA_EESA_SA_EE6__halfSD_7HalfAddE10Policy1000ESC_PSD_SH_NS0_24ReduceByKeyScanTileStateISD_iLb1EEEN4cuda3std3__48equal_toIiEESE_NS0_8NullTypeEmSD_iEEvT0_PT9_T1_T2_T3_iT4_T5_T6_T7_,"a",@progbits
	.sectionflags	@""
	.align	4
.nv.constant0._ZN3cub18CUB_300001_SM_10006detail11scan_by_key21DeviceScanByKeyKernelINS2_10policy_hubIN6thrust24THRUST_300001_SM_1000_NS18transform_iteratorI6RowKeyNS6_17counting_iteratorIiNS6_11use_defaultESA_SA_EESA_SA_EE6__halfSD_7HalfAddE10Policy1000ESC_PSD_SH_NS0_24ReduceByKeyScanTileStateISD_iLb1EEEN4cuda3std3__48equal_toIiEESE_NS0_8NullTypeEmSD_iEEvT0_PT9_T1_T2_T3_iT4_T5_T6_T7_:
	.zero		952


//--------------------- .nv.constant0._ZN3cub18CUB_300001_SM_10006detail11scan_by_key25DeviceScanByKeyInitKernelINS0_24ReduceByKeyScanTileStateI6__halfiLb1EEEN6thrust24THRUST_300001_SM_1000_NS18transform_iteratorI6RowKeyNS8_17counting_iteratorIiNS8_11use_defaultESC_SC_EESC_SC_EEmEEvT_T0_PN4cuda3std3__415iterator_traitsISG_vE10value_typeET1_i --------------------------
	.section	.nv.constant0._ZN3cub18CUB_300001_SM_10006detail11scan_by_key25DeviceScanByKeyInitKernelINS0_24ReduceByKeyScanTileStateI6__halfiLb1EEEN6thrust24THRUST_300001_SM_1000_NS18transform_iteratorI6RowKeyNS8_17counting_iteratorIiNS8_11use_defaultESC_SC_EESC_SC_EEmEEvT_T0_PN4cuda3std3__415iterator_traitsISG_vE10value_typeET1_i,"a",@progbits
	.sectionflags	@""
	.align	4
.nv.constant0._ZN3cub18CUB_300001_SM_10006detail11scan_by_key25DeviceScanByKeyInitKernelINS0_24ReduceByKeyScanTileStateI6__halfiLb1EEEN6thrust24THRUST_300001_SM_1000_NS18transform_iteratorI6RowKeyNS8_17counting_iteratorIiNS8_11use_defaultESC_SC_EESC_SC_EEmEEvT_T0_PN4cuda3std3__415iterator_traitsISG_vE10value_typeET1_i:
	.zero		932


//--------------------- .nv.constant0._ZN3cub18CUB_300001_SM_10006detail11scan_by_key21DeviceScanByKeyKernelINS2_10policy_hubIN6thrust24THRUST_300001_SM_1000_NS18transform_iteratorI6RowKeyNS6_17counting_iteratorIiNS6_11use_defaultESA_SA_EESA_SA_EE6__halfSD_7HalfAddE10Policy1000ESC_PSD_SH_NS0_24ReduceByKeyScanTileStateISD_iLb1EEEN4cuda3std3__48equal_toIiEESE_NS0_8NullTypeEjSD_iEEvT0_PT9_T1_T2_T3_iT4_T5_T6_T7_ --------------------------
	.section	.nv.constant0._ZN3cub18CUB_300001_SM_10006detail11scan_by_key21DeviceScanByKeyKernelINS2_10policy_hubIN6thrust24THRUST_300001_SM_1000_NS18transform_iteratorI6RowKeyNS6_17counting_iteratorIiNS6_11use_defaultESA_SA_EESA_SA_EE6__halfSD_7HalfAddE10Policy1000ESC_PSD_SH_NS0_24ReduceByKeyScanTileStateISD_iLb1EEEN4cuda3std3__48equal_toIiEESE_NS0_8NullTypeEjSD_iEEvT0_PT9_T1_T2_T3_iT4_T5_T6_T7_,"a",@progbits
	.sectionflags	@""
	.align	4
.nv.constant0._ZN3cub18CUB_300001_SM_10006detail11scan_by_key21DeviceScanByKeyKernelINS2_10policy_hubIN6thrust24THRUST_300001_SM_1000_NS18transform_iteratorI6RowKeyNS6_17counting_iteratorIiNS6_11use_defaultESA_SA_EESA_SA_EE6__halfSD_7HalfAddE10Policy1000ESC_PSD_SH_NS0_24ReduceByKeyScanTileStateISD_iLb1EEEN4cuda3std3__48equal_toIiEESE_NS0_8NullTypeEjSD_iEEvT0_PT9_T1_T2_T3_iT4_T5_T6_T7_:
	.zero		948


//--------------------- .nv.constant0._ZN3cub18CUB_300001_SM_10006detail11scan_by_key25DeviceScanByKeyInitKernelINS0_24ReduceByKeyScanTileStateI6__halfiLb1EEEN6thrust24THRUST_300001_SM_1000_NS18transform_iteratorI6RowKeyNS8_17counting_iteratorIiNS8_11use_defaultESC_SC_EESC_SC_EEjEEvT_T0_PN4cuda3std3__415iterator_traitsISG_vE10value_typeET1_i --------------------------
	.section	.nv.constant0._ZN3cub18CUB_300001_SM_10006detail11scan_by_key25DeviceScanByKeyInitKernelINS0_24ReduceByKeyScanTileStateI6__halfiLb1EEEN6thrust24THRUST_300001_SM_1000_NS18transform_iteratorI6RowKeyNS8_17counting_iteratorIiNS8_11use_defaultESC_SC_EESC_SC_EEjEEvT_T0_PN4cuda3std3__415iterator_traitsISG_vE10value_typeET1_i,"a",@progbits
	.sectionflags	@""
	.align	4
.nv.constant0._ZN3cub18CUB_300001_SM_10006detail11scan_by_key25DeviceScanByKeyInitKernelINS0_24ReduceByKeyScanTileStateI6__halfiLb1EEEN6thrust24THRUST_300001_SM_1000_NS18transform_iteratorI6RowKeyNS8_17counting_iteratorIiNS8_11use_defaultESC_SC_EESC_SC_EEjEEvT_T0_PN4cuda3std3__415iterator_traitsISG_vE10value_typeET1_i:
	.zero		928


//--------------------- .nv.constant0._ZN3cub18CUB_300001_SM_10006detail11scan_by_key21DeviceScanByKeyKernelINS2_10policy_hubIN6thrust24THRUST_300001_SM_1000_NS18transform_iteratorI6RowKeyNS6_17counting_iteratorIiNS6_11use_defaultESA_SA_EESA_SA_EEjjN4cuda3std3__44plusIvEEE10Policy1000ESC_PjSK_NS0_24ReduceByKeyScanTileStateIjiLb1EEENSF_8equal_toIvEESH_NS0_8NullTypeEmjiEEvT0_PT9_T1_T2_T3_iT4_T5_T6_T7_ --------------------------
	.section	.nv.constant0._ZN3cub18CUB_300001_SM_10006detail11scan_by_key21DeviceScanByKeyKernelINS2_10policy_hubIN6thrust24THRUST_300001_SM_1000_NS18transform_iteratorI6RowKeyNS6_17counting_iteratorIiNS6_11use_defaultESA_SA_EESA_SA_EEjjN4cuda3std3__44plusIvEEE10Policy1000ESC_PjSK_NS0_24ReduceByKeyScanTileStateIjiLb1EEENSF_8equal_toIvEESH_NS0_8NullTypeEmjiEEvT0_PT9_T1_T2_T3_iT4_T5_T6_T7_,"a",@progbits
	.sectionflags	@""
	.align	4
.nv.constant0._ZN3cub18CUB_300001_SM_10006detail11scan_by_key21DeviceScanByKeyKernelINS2_10policy_hubIN6thrust24THRUST_300001_SM_1000_NS18transform_iteratorI6RowKeyNS6_17counting_iteratorIiNS6_11use_defaultESA_SA_EESA_SA_EEjjN4cuda3std3__44plusIvEEE10Policy1000ESC_PjSK_NS0_24ReduceByKeyScanTileStateIjiLb1EEENSF_8equal_toIvEESH_NS0_8NullTypeEmjiEEvT0_PT9_T1_T2_T3_iT4_T5_T6_T7_:
	.zero		952


//--------------------- .nv.constant0._ZN3cub18CUB_300001_SM_10006detail11scan_by_key25DeviceScanByKeyInitKernelINS0_24ReduceByKeyScanTileStateIjiLb1EEEN6thrust24THRUST_300001_SM_1000_NS18transform_iteratorI6RowKeyNS7_17counting_iteratorIiNS7_11use_defaultESB_SB_EESB_SB_EEmEEvT_T0_PN4cuda3std3__415iterator_traitsISF_vE10value_typeET1_i --------------------------
	.section	.nv.constant0._ZN3cub18CUB_300001_SM_10006detail11scan_by_key25DeviceScanByKeyInitKernelINS0_24ReduceByKeyScanTileStateIjiLb1EEEN6thrust24THRUST_300001_SM_1000_NS18transform_iteratorI6RowKeyNS7_17counting_iteratorIiNS7_11use_defaultESB_SB_EESB_SB_EEmEEvT_T0_PN4cuda3std3__415iterator_traitsISF_vE10value_typeET1_i,"a",@progbits
	.sectionflags	@""
	.align	4
.nv.constant0._ZN3cub18CUB_300001_SM_10006detail11scan_by_key25DeviceScanByKeyInitKernelINS0_24ReduceByKeyScanTileStateIjiLb1EEEN6thrust24THRUST_300001_SM_1000_NS18transform_iteratorI6RowKeyNS7_17counting_iteratorIiNS7_11use_defaultESB_SB_EESB_SB_EEmEEvT_T0_PN4cuda3std3__415iterator_traitsISF_vE10value_typeET1_i:
	.zero		932


//--------------------- .nv.constant0._ZN3cub18CUB_300001_SM_10006detail11scan_by_key21DeviceScanByKeyKernelINS2_10policy_hubIN6thrust24THRUST_300001_SM_1000_NS18transform_iteratorI6RowKeyNS6_17counting_iteratorIiNS6_11use_defaultESA_SA_EESA_SA_EEjjN4cuda3std3__44plusIvEEE10Policy1000ESC_PjSK_NS0_24ReduceByKeyScanTileStateIjiLb1EEENSF_8equal_toIvEESH_NS0_8NullTypeEjjiEEvT0_PT9_T1_T2_T3_iT4_T5_T6_T7_ --------------------------
	.section	.nv.constant0._ZN3cub18CUB_300001_SM_10006detail11scan_by_key21DeviceScanByKeyKernelINS2_10policy_hubIN6thrust24THRUST_300001_SM_1000_NS18transform_iteratorI6RowKeyNS6_17counting_iteratorIiNS6_11use_defaultESA_SA_EESA_SA_EEjjN4cuda3std3__44plusIvEEE10Policy1000ESC_PjSK_NS0_24ReduceByKeyScanTileStateIjiLb1EEENSF_8equal_toIvEESH_NS0_8NullTypeEjjiEEvT0_PT9_T1_T2_T3_iT4_T5_T6_T7_,"a",@progbits
	.sectionflags	@""
	.align	4
.nv.constant0._ZN3cub18CUB_300001_SM_10006detail11scan_by_key21DeviceScanByKeyKernelINS2_10policy_hubIN6thrust24THRUST_300001_SM_1000_NS18transform_iteratorI6RowKeyNS6_17counting_iteratorIiNS6_11use_defaultESA_SA_EESA_SA_EEjjN4cuda3std3__44plusIvEEE10Policy1000ESC_PjSK_NS0_24ReduceByKeyScanTileStateIjiLb1EEENSF_8equal_toIvEESH_NS0_8NullTypeEjjiEEvT0_PT9_T1_T2_T3_iT4_T5_T6_T7_:
	.zero		948


//--------------------- .nv.constant0._ZN3cub18CUB_300001_SM_10006detail11scan_by_key25DeviceScanByKeyInitKernelINS0_24ReduceByKeyScanTileStateIjiLb1EEEN6thrust24THRUST_300001_SM_1000_NS18transform_iteratorI6RowKeyNS7_17counting_iteratorIiNS7_11use_defaultESB_SB_EESB_SB_EEjEEvT_T0_PN4cuda3std3__415iterator_traitsISF_vE10value_typeET1_i --------------------------
	.section	.nv.constant0._ZN3cub18CUB_300001_SM_10006detail11scan_by_key25DeviceScanByKeyInitKernelINS0_24ReduceByKeyScanTileStateIjiLb1EEEN6thrust24THRUST_300001_SM_1000_NS18transform_iteratorI6RowKeyNS7_17counting_iteratorIiNS7_11use_defaultESB_SB_EESB_SB_EEjEEvT_T0_PN4cuda3std3__415iterator_traitsISF_vE10value_typeET1_i,"a",@progbits
	.sectionflags	@""
	.align	4
.nv.constant0._ZN3cub18CUB_300001_SM_10006detail11scan_by_key25DeviceScanByKeyInitKernelINS0_24ReduceByKeyScanTileStateIjiLb1EEEN6thrust24THRUST_300001_SM_1000_NS18transform_iteratorI6RowKeyNS7_17counting_iteratorIiNS7_11use_defaultESB_SB_EESB_SB_EEjEEvT_T0_PN4cuda3std3__415iterator_traitsISF_vE10value_typeET1_i:
	.zero		928


//--------------------- .nv.constant0._ZN3cub18CUB_300001_SM_10006detail11EmptyKernelIvEEvv --------------------------
	.section	.nv.constant0._ZN3cub18CUB_300001_SM_10006detail11EmptyKernelIvEEvv,"a",@progbits
	.sectionflags	@""
	.align	4
.nv.constant0._ZN3cub18CUB_300001_SM_10006detail11EmptyKernelIvEEvv:
	.zero		896


//--------------------- .nv.constant0._Z7addHighP6__halfPKhi --------------------------
	.section	.nv.constant0._Z7addHighP6__halfPKhi,"a",@progbits
	.sectionflags	@""
	.align	4
.nv.constant0._Z7addHighP6__halfPKhi:
	.zero		916


//--------------------- .nv.constant0._Z9packLow12PKhP6__halfPhi --------------------------
	.section	.nv.constant0._Z9packLow12PKhP6__halfPhi,"a",@progbits
	.sectionflags	@""
	.align	4
.nv.constant0._Z9packLow12PKhP6__halfPhi:
	.zero		924


//--------------------- SYMBOLS --------------------------

	.type		.nv.reservedSmem.offset0,@object
	.size		.nv.reservedSmem.offset0,0x4
	.type		.nv.reservedSmem.cap,@object
	.size		.nv.reservedSmem.cap,0x4
